	.target	sm_90a

	.elftype	@"ET_EXEC"


//--------------------- .note.nv.tkinfo           --------------------------
	.section	.note.nv.tkinfo,"",@"SHT_NOTE"
	.sectionflags	@"SHF_NOTE_NV_TKINFO"
	.tkinfo
        /*0018*/ 	.word	0x00000002
        /*0030*/ 	.string	""
        /*0030*/ 	.string	"ptxas"
        /*0030*/ 	.string	"Cuda compilation tools, release 13.0, V13.0.88"
        /*0030*/ 	.string	"Build cuda_13.0.r13.0/compiler.36424714_0"
        /*0030*/ 	.string	"-arch sm_90a -m 64 "



//--------------------- .note.nv.cuinfo           --------------------------
	.section	.note.nv.cuinfo,"",@"SHT_NOTE"
	.sectionflags	@"SHF_NOTE_NV_CUINFO"
        /*0018*/ 	.short	0x0002
        /*001a*/ 	.short	0x005a
        /*001c*/ 	.short	0x0082
	.zero		2


//--------------------- .nv.info                  --------------------------
	.section	.nv.info,"",@"SHT_CUDA_INFO"
	.align	4


	//----- nvinfo : EIATTR_REGCOUNT
	.align		4
        /*0000*/ 	.byte	0x04, 0x2f
        /*0002*/ 	.short	(.L_16 - .L_15)
	.align		4
.L_15:
        /*0004*/ 	.word	index@(_ZN7cutlass13device_kernelINS_4fmha6kernel28FmhaKernelTmaWarpSpecializedINS1_10collective30FmhaMainloopTmaWarpSpecializedINS_12float_e4m3_tEffN4cute5tupleIJNS7_1CILi128EEENS9_ILi256EEENS9_ILi512EEEEEENS8_IJiNS9_ILi1EEENS8_IJiiEEEEEESG_NS8_IJSE_iSF_EEENS4_14ResidualFusionEJEEENS4_15FmhaFwdEpilogueIS6_fNS8_IJNS9_ILi64EEESC_SB_EEEEENS2_23IndividualTileSchedulerEJEEEEEvNT_6ParamsE)
        /*0008*/ 	.word	0x000000a8


	//----- nvinfo : EIATTR_FRAME_SIZE
	.align		4
.L_16:
        /*000c*/ 	.byte	0x04, 0x11
        /*000e*/ 	.short	(.L_18 - .L_17)
	.align		4
.L_17:
        /*0010*/ 	.word	index@($__internal_0_$__cuda_sm20_rcp_rn_f32_slowpath)
        /*0014*/ 	.word	0x000012b8


	//----- nvinfo : EIATTR_FRAME_SIZE
	.align		4
.L_18:
        /*0018*/ 	.byte	0x04, 0x11
        /*001a*/ 	.short	(.L_20 - .L_19)
	.align		4
.L_19:
        /*001c*/ 	.word	index@(_ZN7cutlass13device_kernelINS_4fmha6kernel28FmhaKernelTmaWarpSpecializedINS1_10collective30FmhaMainloopTmaWarpSpecializedINS_12float_e4m3_tEffN4cute5tupleIJNS7_1CILi128EEENS9_ILi256EEENS9_ILi512EEEEEENS8_IJiNS9_ILi1EEENS8_IJiiEEEEEESG_NS8_IJSE_iSF_EEENS4_14ResidualFusionEJEEENS4_15FmhaFwdEpilogueIS6_fNS8_IJNS9_ILi64EEESC_SB_EEEEENS2_23IndividualTileSchedulerEJEEEEEvNT_6ParamsE)
        /*0020*/ 	.word	0x000012b8


	//----- nvinfo : EIATTR_MIN_STACK_SIZE
	.align		4
.L_20:
        /*0024*/ 	.byte	0x04, 0x12
        /*0026*/ 	.short	(.L_22 - .L_21)
	.align		4
.L_21:
        /*0028*/ 	.word	index@(_ZN7cutlass13device_kernelINS_4fmha6kernel28FmhaKernelTmaWarpSpecializedINS1_10collective30FmhaMainloopTmaWarpSpecializedINS_12float_e4m3_tEffN4cute5tupleIJNS7_1CILi128EEENS9_ILi256EEENS9_ILi512EEEEEENS8_IJiNS9_ILi1EEENS8_IJiiEEEEEESG_NS8_IJSE_iSF_EEENS4_14ResidualFusionEJEEENS4_15FmhaFwdEpilogueIS6_fNS8_IJNS9_ILi64EEESC_SB_EEEEENS2_23IndividualTileSchedulerEJEEEEEvNT_6ParamsE)
        /*002c*/ 	.word	0x000012b8
.L_22:


//--------------------- .nv.compat                --------------------------
	.section	.nv.compat,"",@"SHT_CUDA_COMPAT_INFO"
	.align	4
        /*0000*/ 	.byte	0x02, 0x09, 0x01, 0x00, 0x02, 0x02, 0x04, 0x00, 0x02, 0x05, 0x05, 0x00, 0x03, 0x07, 0x01, 0x01
        /*0010*/ 	.byte	0x02, 0x03, 0x01, 0x00, 0x02, 0x06, 0x01, 0x00, 0x04, 0x0b, 0x08, 0x00, 0x00, 0x00, 0x00, 0x00
        /*0020*/ 	.byte	0x00, 0x00, 0x00, 0x00


//--------------------- .nv.info._ZN7cutlass13device_kernelINS_4fmha6kernel28FmhaKernelTmaWarpSpecializedINS1_10collective30FmhaMainloopTmaWarpSpecializedINS_12float_e4m3_tEffN4cute5tupleIJNS7_1CILi128EEENS9_ILi256EEENS9_ILi512EEEEEENS8_IJiNS9_ILi1EEENS8_IJiiEEEEEESG_NS8_IJSE_iSF_EEENS4_14ResidualFusionEJEEENS4_15FmhaFwdEpilogueIS6_fNS8_IJNS9_ILi64EEESC_SB_EEEEENS2_23IndividualTileSchedulerEJEEEEEvNT_6ParamsE --------------------------
	.section	.nv.info._ZN7cutlass13device_kernelINS_4fmha6kernel28FmhaKernelTmaWarpSpecializedINS1_10collective30FmhaMainloopTmaWarpSpecializedINS_12float_e4m3_tEffN4cute5tupleIJNS7_1CILi128EEENS9_ILi256EEENS9_ILi512EEEEEENS8_IJiNS9_ILi1EEENS8_IJiiEEEEEESG_NS8_IJSE_iSF_EEENS4_14ResidualFusionEJEEENS4_15FmhaFwdEpilogueIS6_fNS8_IJNS9_ILi64EEESC_SB_EEEEENS2_23IndividualTileSchedulerEJEEEEEvNT_6ParamsE,"",@"SHT_CUDA_INFO"
	.sectionflags	@""
	.align	4


	//----- nvinfo : EIATTR_CUDA_API_VERSION
	.align		4
        /*0000*/ 	.byte	0x04, 0x37
        /*0002*/ 	.short	(.L_24 - .L_23)
.L_23:
        /*0004*/ 	.word	0x00000082


	//----- nvinfo : EIATTR_KPARAM_INFO
	.align		4
.L_24:
        /*0008*/ 	.byte	0x04, 0x17
        /*000a*/ 	.short	(.L_26 - .L_25)
.L_25:
        /*000c*/ 	.word	0x00000000
        /*0010*/ 	.short	0x0000
        /*0012*/ 	.short	0x0070
        /*0014*/ 	.byte	0x00, 0xf0, 0x01, 0x20


	//----- nvinfo : EIATTR_SPARSE_MMA_MASK
	.align		4
.L_26:
        /*0018*/ 	.byte	0x03, 0x50
        /*001a*/ 	.short	0x0000


	//----- nvinfo : EIATTR_MAXREG_COUNT
	.align		4
        /*001c*/ 	.byte	0x03, 0x1b
        /*001e*/ 	.short	0x00a8


	//----- nvinfo : EIATTR_NUM_BARRIERS
	.align		4
        /*0020*/ 	.byte	0x02, 0x4c
        /*0022*/ 	.byte	0x02
	.zero		1


	//----- nvinfo : EIATTR_EXTERNS
	.align		4
        /*0024*/ 	.byte	0x04, 0x0f
        /*0026*/ 	.short	(.L_28 - .L_27)


	//   ....[0]....
	.align		4
.L_27:
        /*0028*/ 	.word	index@(__assertfail)


	//----- nvinfo : EIATTR_ANNOTATIONS
	.align		4
.L_28:
        /*002c*/ 	.byte	0x04, 0x55
        /*002e*/ 	.short	(.L_30 - .L_29)


	//   ....[0]....
.L_29:
        /*0030*/ 	.word	0x00000001
        /*0034*/ 	.byte	0x20, 0x02, 0x00, 0x00, 0x01, 0x00, 0x00, 0x00, 0x80, 0x0a, 0x00, 0x00, 0x01, 0x00, 0x00, 0x00
        /* <DEDUP_REMOVED lines=3301> */
        /*ce94*/ 	.byte	0xe0, 0x15, 0x04, 0x00


	//----- nvinfo : EIATTR_MERCURY_ISA_VERSION
	.align		4
.L_30:
        /*ce98*/ 	.byte	0x03, 0x5f
        /*ce9a*/ 	.short	0x0101


	//----- nvinfo : EIATTR_INT_WARP_WIDE_INSTR_OFFSETS
	.align		4
        /*ce9c*/ 	.byte	0x04, 0x31
        /*ce9e*/ 	.short	(.L_32 - .L_31)


	//   ....[0]....
.L_31:
        /*cea0*/ 	.word	0x00000720


	//   ....[1]....
        /*cea4*/ 	.word	0x00000730


	//   ....[2]....
        /*cea8*/ 	.word	0x00000740


	//   ....[3]....
        /*ceac*/ 	.word	0x00000750


	//   ....[4]....
        /*ceb0*/ 	.word	0x000007c0


	//----- nvinfo : EIATTR_COOP_GROUP_MASK_REGIDS
	.align		4
.L_32:
        /*ceb4*/ 	.byte	0x04, 0x29
        /*ceb6*/ 	.short	(.L_34 - .L_33)


	//   ....[0]....
.L_33:
        /*ceb8*/ 	.word	0xffffffff


	//   ....[1]....
        /*cebc*/ 	.word	0xffffffff


	//   ....[2]....
        /*cec0*/ 	.word	0xffffffff


	//   ....[3]....
        /*cec4*/ 	.word	0xffffffff


	//   ....[4]....
        /*cec8*/ 	.word	0xffffffff


	//   ....[5]....
        /*cecc*/ 	.word	0xffffffff


	//   ....[6]....
        /*ced0*/ 	.word	0xffffffff


	//   ....[7]....
        /*ced4*/ 	.word	0xffffffff


	//   ....[8]....
        /*ced8*/ 	.word	0xffffffff


	//   ....[9]....
        /*cedc*/ 	.word	0xffffffff


	//   ....[10]....
        /*cee0*/ 	.word	0xffffffff


	//   ....[11]....
        /*cee4*/ 	.word	0xffffffff


	//   ....[12]....
        /*cee8*/ 	.word	0xffffffff


	//   ....[13]....
        /*ceec*/ 	.word	0xffffffff


	//   ....[14]....
        /*cef0*/ 	.word	0xffffffff


	//   ....[15]....
        /*cef4*/ 	.word	0xffffffff


	//   ....[16]....
        /*cef8*/ 	.word	0xffffffff


	//   ....[17]....
        /*cefc*/ 	.word	0xffffffff


	//   ....[18]....
        /*cf00*/ 	.word	0xffffffff


	//   ....[19]....
        /*cf04*/ 	.word	0xffffffff


	//   ....[20]....
        /*cf08*/ 	.word	0xffffffff


	//   ....[21]....
        /*cf0c*/ 	.word	0xffffffff


	//   ....[22]....
        /*cf10*/ 	.word	0xffffffff


	//   ....[23]....
        /*cf14*/ 	.word	0xffffffff


	//   ....[24]....
        /*cf18*/ 	.word	0xffffffff


	//   ....[25]....
        /*cf1c*/ 	.word	0xffffffff


	//   ....[26]....
        /*cf20*/ 	.word	0xffffffff


	//   ....[27]....
        /*cf24*/ 	.word	0xffffffff


	//   ....[28]....
        /*cf28*/ 	.word	0xffffffff


	//   ....[29]....
        /*cf2c*/ 	.word	0xffffffff


	//   ....[30]....
        /*cf30*/ 	.word	0xffffffff


	//   ....[31]....
        /*cf34*/ 	.word	0xffffffff


	//   ....[32]....
        /*cf38*/ 	.word	0xffffffff


	//   ....[33]....
        /*cf3c*/ 	.word	0xffffffff


	//   ....[34]....
        /*cf40*/ 	.word	0xffffffff


	//   ....[35]....
        /*cf44*/ 	.word	0xffffffff


	//   ....[36]....
        /*cf48*/ 	.word	0xffffffff


	//   ....[37]....
        /*cf4c*/ 	.word	0xffffffff


	//   ....[38]....
        /*cf50*/ 	.word	0xffffffff


	//   ....[39]....
        /*cf54*/ 	.word	0xffffffff


	//   ....[40]....
        /*cf58*/ 	.word	0xffffffff


	//   ....[41]....
        /*cf5c*/ 	.word	0xffffffff


	//   ....[42]....
        /*cf60*/ 	.word	0xffffffff


	//   ....[43]....
        /*cf64*/ 	.word	0xffffffff


	//   ....[44]....
        /*cf68*/ 	.word	0xffffffff


	//   ....[45]....
        /*cf6c*/ 	.word	0xffffffff


	//   ....[46]....
        /*cf70*/ 	.word	0xffffffff


	//   ....[47]....
        /*cf74*/ 	.word	0xffffffff


	//   ....[48]....
        /*cf78*/ 	.word	0xffffffff


	//   ....[49]....
        /*cf7c*/ 	.word	0xffffffff


	//   ....[50]....
        /*cf80*/ 	.word	0xffffffff


	//   ....[51]....
        /*cf84*/ 	.word	0xffffffff


	//   ....[52]....
        /*cf88*/ 	.word	0xffffffff


	//   ....[53]....
        /*cf8c*/ 	.word	0xffffffff


	//   ....[54]....
        /*cf90*/ 	.word	0xffffffff


	//   ....[55]....
        /*cf94*/ 	.word	0xffffffff


	//   ....[56]....
        /*cf98*/ 	.word	0xffffffff


	//   ....[57]....
        /*cf9c*/ 	.word	0xffffffff


	//   ....[58]....
        /*cfa0*/ 	.word	0xffffffff


	//   ....[59]....
        /*cfa4*/ 	.word	0xffffffff


	//   ....[60]....
        /*cfa8*/ 	.word	0xffffffff


	//   ....[61]....
        /*cfac*/ 	.word	0xffffffff


	//   ....[62]....
        /*cfb0*/ 	.word	0xffffffff


	//   ....[63]....
        /*cfb4*/ 	.word	0xffffffff


	//   ....[64]....
        /*cfb8*/ 	.word	0xffffffff


	//   ....[65]....
        /*cfbc*/ 	.word	0xffffffff


	//   ....[66]....
        /*cfc0*/ 	.word	0xffffffff


	//   ....[67]....
        /*cfc4*/ 	.word	0xffffffff


	//   ....[68]....
        /*cfc8*/ 	.word	0xffffffff


	//   ....[69]....
        /*cfcc*/ 	.word	0xffffffff


	//   ....[70]....
        /*cfd0*/ 	.word	0xffffffff


	//   ....[71]....
        /*cfd4*/ 	.word	0xffffffff


	//   ....[72]....
        /*cfd8*/ 	.word	0xffffffff


	//   ....[73]....
        /*cfdc*/ 	.word	0xffffffff


	//   ....[74]....
        /*cfe0*/ 	.word	0xffffffff


	//   ....[75]....
        /*cfe4*/ 	.word	0xffffffff


	//   ....[76]....
        /*cfe8*/ 	.word	0xffffffff


	//   ....[77]....
        /*cfec*/ 	.word	0xffffffff


	//   ....[78]....
        /*cff0*/ 	.word	0xffffffff


	//   ....[79]....
        /*cff4*/ 	.word	0xffffffff


	//   ....[80]....
        /*cff8*/ 	.word	0xffffffff


	//   ....[81]....
        /*cffc*/ 	.word	0xffffffff


	//   ....[82]....
        /*d000*/ 	.word	0xffffffff


	//   ....[83]....
        /*d004*/ 	.word	0xffffffff


	//   ....[84]....
        /*d008*/ 	.word	0xffffffff


	//   ....[85]....
        /*d00c*/ 	.word	0xffffffff


	//   ....[86]....
        /*d010*/ 	.word	0xffffffff


	//   ....[87]....
        /*d014*/ 	.word	0xffffffff


	//   ....[88]....
        /*d018*/ 	.word	0xffffffff


	//   ....[89]....
        /*d01c*/ 	.word	0xffffffff


	//   ....[90]....
        /*d020*/ 	.word	0xffffffff


	//   ....[91]....
        /*d024*/ 	.word	0xffffffff


	//   ....[92]....
        /*d028*/ 	.word	0xffffffff


	//   ....[93]....
        /*d02c*/ 	.word	0xffffffff


	//   ....[94]....
        /*d030*/ 	.word	0xffffffff


	//   ....[95]....
        /*d034*/ 	.word	0xffffffff


	//   ....[96]....
        /*d038*/ 	.word	0xffffffff


	//   ....[97]....
        /*d03c*/ 	.word	0xffffffff


	//   ....[98]....
        /*d040*/ 	.word	0xffffffff


	//   ....[99]....
        /*d044*/ 	.word	0xffffffff


	//   ....[100]....
        /*d048*/ 	.word	0xffffffff


	//   ....[101]....
        /*d04c*/ 	.word	0xffffffff


	//   ....[102]....
        /*d050*/ 	.word	0xffffffff


	//   ....[103]....
        /*d054*/ 	.word	0xffffffff


	//   ....[104]....
        /*d058*/ 	.word	0xffffffff


	//   ....[105]....
        /*d05c*/ 	.word	0xffffffff


	//   ....[106]....
        /*d060*/ 	.word	0xffffffff


	//   ....[107]....
        /*d064*/ 	.word	0xffffffff


	//   ....[108]....
        /*d068*/ 	.word	0xffffffff


	//   ....[109]....
        /*d06c*/ 	.word	0xffffffff


	//   ....[110]....
        /*d070*/ 	.word	0xffffffff


	//   ....[111]....
        /*d074*/ 	.word	0xffffffff


	//   ....[112]....
        /*d078*/ 	.word	0xffffffff


	//   ....[113]....
        /*d07c*/ 	.word	0xffffffff


	//   ....[114]....
        /*d080*/ 	.word	0xffffffff


	//   ....[115]....
        /*d084*/ 	.word	0xffffffff


	//   ....[116]....
        /*d088*/ 	.word	0xffffffff


	//   ....[117]....
        /*d08c*/ 	.word	0xffffffff


	//----- nvinfo : EIATTR_COOP_GROUP_INSTR_OFFSETS
	.align		4
.L_34:
        /*d090*/ 	.byte	0x04, 0x28
        /*d092*/ 	.short	(.L_36 - .L_35)


	//   ....[0]....
.L_35:
        /*d094*/ 	.word	0x00000060


	//   ....[1]....
        /*d098*/ 	.word	0x00000090


	//   ....[2]....
        /*d09c*/ 	.word	0x000001c0


	//   ....[3]....
        /*d0a0*/ 	.word	0x000003a0


	//   ....[4]....
        /*d0a4*/ 	.word	0x00000560


	//   ....[5]....
        /*d0a8*/ 	.word	0x000006c0


	//   ....[6]....
        /*d0ac*/ 	.word	0x000036f0


	//   ....[7]....
        /*d0b0*/ 	.word	0x000037d0


	//   ....[8]....
        /*d0b4*/ 	.word	0x00003830


	//   ....[9]....
        /*d0b8*/ 	.word	0x00003a20


	//   ....[10]....
        /*d0bc*/ 	.word	0x00008160


	//   ....[11]....
        /*d0c0*/ 	.word	0x00008190


	//   ....[12]....
        /*d0c4*/ 	.word	0x000081c0


	//   ....[13]....
        /*d0c8*/ 	.word	0x000081f0


	//   ....[14]....
        /*d0cc*/ 	.word	0x00008970


	//   ....[15]....
        /*d0d0*/ 	.word	0x000089e0


	//   ....[16]....
        /*d0d4*/ 	.word	0x00008a50


	//   ....[17]....
        /*d0d8*/ 	.word	0x00008ab0


	//   ....[18]....
        /*d0dc*/ 	.word	0x00008ae0


	//   ....[19]....
        /*d0e0*/ 	.word	0x00008b10


	//   ....[20]....
        /*d0e4*/ 	.word	0x00008b40


	//   ....[21]....
        /*d0e8*/ 	.word	0x00008b70


	//   ....[22]....
        /*d0ec*/ 	.word	0x00008ba0


	//   ....[23]....
        /*d0f0*/ 	.word	0x00008bd0


	//   ....[24]....
        /*d0f4*/ 	.word	0x00008c00


	//   ....[25]....
        /*d0f8*/ 	.word	0x00008c30


	//   ....[26]....
        /*d0fc*/ 	.word	0x00008c60


	//   ....[27]....
        /*d100*/ 	.word	0x00008c90


	//   ....[28]....
        /*d104*/ 	.word	0x00008cc0


	//   ....[29]....
        /*d108*/ 	.word	0x00008cf0


	//   ....[30]....
        /*d10c*/ 	.word	0x00008d20


	//   ....[31]....
        /*d110*/ 	.word	0x00008d50


	//   ....[32]....
        /*d114*/ 	.word	0x00008d80


	//   ....[33]....
        /*d118*/ 	.word	0x00008db0


	//   ....[34]....
        /*d11c*/ 	.word	0x00008de0


	//   ....[35]....
        /*d120*/ 	.word	0x00008e10


	//   ....[36]....
        /*d124*/ 	.word	0x00008e40


	//   ....[37]....
        /*d128*/ 	.word	0x00008e70


	//   ....[38]....
        /*d12c*/ 	.word	0x00008ea0


	//   ....[39]....
        /*d130*/ 	.word	0x00008ed0


	//   ....[40]....
        /*d134*/ 	.word	0x00008f00


	//   ....[41]....
        /*d138*/ 	.word	0x00008f20


	//   ....[42]....
        /*d13c*/ 	.word	0x00013280


	//   ....[43]....
        /*d140*/ 	.word	0x000132a0


	//   ....[44]....
        /*d144*/ 	.word	0x000157c0


	//   ....[45]....
        /*d148*/ 	.word	0x000159f0


	//   ....[46]....
        /*d14c*/ 	.word	0x0001abf0


	//   ....[47]....
        /*d150*/ 	.word	0x0001ac60


	//   ....[48]....
        /*d154*/ 	.word	0x0001ac70


	//   ....[49]....
        /*d158*/ 	.word	0x0001ac80


	//   ....[50]....
        /*d15c*/ 	.word	0x0001ac90


	//   ....[51]....
        /*d160*/ 	.word	0x0001aca0


	//   ....[52]....
        /*d164*/ 	.word	0x0001af40


	//   ....[53]....
        /*d168*/ 	.word	0x0001af50


	//   ....[54]....
        /*d16c*/ 	.word	0x0001af60


	//   ....[55]....
        /*d170*/ 	.word	0x0001af70


	//   ....[56]....
        /*d174*/ 	.word	0x0001af80


	//   ....[57]....
        /*d178*/ 	.word	0x0001af90


	//   ....[58]....
        /*d17c*/ 	.word	0x0001afa0


	//   ....[59]....
        /*d180*/ 	.word	0x0001afb0


	//   ....[60]....
        /*d184*/ 	.word	0x0001afc0


	//   ....[61]....
        /*d188*/ 	.word	0x0001afd0


	//   ....[62]....
        /*d18c*/ 	.word	0x0001afe0


	//   ....[63]....
        /*d190*/ 	.word	0x0001aff0


	//   ....[64]....
        /*d194*/ 	.word	0x0001b000


	//   ....[65]....
        /*d198*/ 	.word	0x0001b010


	//   ....[66]....
        /*d19c*/ 	.word	0x0001b020


	//   ....[67]....
        /*d1a0*/ 	.word	0x0001b030


	//   ....[68]....
        /*d1a4*/ 	.word	0x0001b040


	//   ....[69]....
        /*d1a8*/ 	.word	0x0001b050


	//   ....[70]....
        /*d1ac*/ 	.word	0x0001b060


	//   ....[71]....
        /*d1b0*/ 	.word	0x0001b070


	//   ....[72]....
        /*d1b4*/ 	.word	0x0001b080


	//   ....[73]....
        /*d1b8*/ 	.word	0x0001b090


	//   ....[74]....
        /*d1bc*/ 	.word	0x0001b0a0


	//   ....[75]....
        /*d1c0*/ 	.word	0x0001b0b0


	//   ....[76]....
        /*d1c4*/ 	.word	0x0001b0c0


	//   ....[77]....
        /*d1c8*/ 	.word	0x0001b0d0


	//   ....[78]....
        /*d1cc*/ 	.word	0x00027290


	//   ....[79]....
        /*d1d0*/ 	.word	0x000272b0


	//   ....[80]....
        /*d1d4*/ 	.word	0x00029ab0


	//   ....[81]....
        /*d1d8*/ 	.word	0x00029ca0


	//   ....[82]....
        /*d1dc*/ 	.word	0x0002f020


	//   ....[83]....
        /*d1e0*/ 	.word	0x0002f040


	//   ....[84]....
        /*d1e4*/ 	.word	0x0002f060


	//   ....[85]....
        /*d1e8*/ 	.word	0x0002f070


	//   ....[86]....
        /*d1ec*/ 	.word	0x0002f080


	//   ....[87]....
        /*d1f0*/ 	.word	0x0002f090


	//   ....[88]....
        /*d1f4*/ 	.word	0x0002f0a0


	//   ....[89]....
        /*d1f8*/ 	.word	0x0002f0b0


	//   ....[90]....
        /*d1fc*/ 	.word	0x0002f0c0


	//   ....[91]....
        /*d200*/ 	.word	0x0002f0d0


	//   ....[92]....
        /*d204*/ 	.word	0x0002f0e0


	//   ....[93]....
        /*d208*/ 	.word	0x0002f0f0


	//   ....[94]....
        /*d20c*/ 	.word	0x0002f100


	//   ....[95]....
        /*d210*/ 	.word	0x0002f110


	//   ....[96]....
        /*d214*/ 	.word	0x0002f120


	//   ....[97]....
        /*d218*/ 	.word	0x0002f130


	//   ....[98]....
        /*d21c*/ 	.word	0x0002f140


	//   ....[99]....
        /*d220*/ 	.word	0x0002f150


	//   ....[100]....
        /*d224*/ 	.word	0x0002f160


	//   ....[101]....
        /*d228*/ 	.word	0x0002f170


	//   ....[102]....
        /*d22c*/ 	.word	0x0002f180


	//   ....[103]....
        /*d230*/ 	.word	0x0002f190


	//   ....[104]....
        /*d234*/ 	.word	0x0002f1a0


	//   ....[105]....
        /*d238*/ 	.word	0x0002f1b0


	//   ....[106]....
        /*d23c*/ 	.word	0x0002f1c0


	//   ....[107]....
        /*d240*/ 	.word	0x0002f1d0


	//   ....[108]....
        /*d244*/ 	.word	0x0002f1e0


	//   ....[109]....
        /*d248*/ 	.word	0x0002f1f0


	//   ....[110]....
        /*d24c*/ 	.word	0x0002f200


	//   ....[111]....
        /*d250*/ 	.word	0x0002f210


	//   ....[112]....
        /*d254*/ 	.word	0x0002f220


	//   ....[113]....
        /*d258*/ 	.word	0x0002f230


	//   ....[114]....
        /*d25c*/ 	.word	0x00039af0


	//   ....[115]....
        /*d260*/ 	.word	0x00039b30


	//   ....[116]....
        /*d264*/ 	.word	0x00039b70


	//   ....[117]....
        /*d268*/ 	.word	0x00039b80


	//----- nvinfo : EIATTR_REG_RECONFIG
	.align		4
.L_36:
        /*d26c*/ 	.byte	0x01, 0x54
	.zero		2


	//----- nvinfo : EIATTR_SYSCALL_OFFSETS
	.align		4
        /*d270*/ 	.byte	0x04, 0x46
        /*d272*/ 	.short	(.L_38 - .L_37)


	//   ....[0]....
.L_37:
        /*d274*/ 	.word	0x0003c630


	//   ....[1]....
        /*d278*/ 	.word	0x0003c7c0


	//----- nvinfo : EIATTR_MBARRIER_INSTR_OFFSETS
	.align		4
.L_38:
        /*d27c*/ 	.byte	0x04, 0x39
        /*d27e*/ 	.short	(.L_40 - .L_39)


	//   ....[0]....
.L_39:
        /*d280*/ 	.word	0x00000350
        /*d284*/ 	.word	0x000000ff
        /*d288*/ 	.word	0x000b0050
        /*d28c*/ 	.short	0x0100
        /*d28e*/ 	.byte	0x09
	.zero		1


	//   ....[1]....
        /*d290*/ 	.word	0x00000360
        /*d294*/ 	.word	0x000000ff
        /*d298*/ 	.word	0x000b0060
        /*d29c*/ 	.short	0x0100
        /*d29e*/ 	.byte	0x09
	.zero		1


	//   ....[2]....
        /*d2a0*/ 	.word	0x00000370
        /*d2a4*/ 	.word	0x000000ff
        /*d2a8*/ 	.word	0x000b0058
        /*d2ac*/ 	.short	0x0100
        /*d2ae*/ 	.byte	0x09
	.zero		1


	//   ....[3]....
        /*d2b0*/ 	.word	0x00000380
        /*d2b4*/ 	.word	0x000000ff
        /*d2b8*/ 	.word	0x000b0068
        /*d2bc*/ 	.short	0x0100
        /*d2be*/ 	.byte	0x09
	.zero		1


	//   ....[4]....
        /*d2c0*/ 	.word	0x000004b0
        /*d2c4*/ 	.word	0x000000ff
        /*d2c8*/ 	.word	0x000b0000
        /*d2cc*/ 	.short	0x0100
        /*d2ce*/ 	.byte	0x09
	.zero		1


	//   ....[5]....
        /*d2d0*/ 	.word	0x000004c0
        /*d2d4*/ 	.word	0x000000ff
        /*d2d8*/ 	.word	0x000b0028
        /*d2dc*/ 	.short	0x0100
        /*d2de*/ 	.byte	0x09
	.zero		1


	//   ....[6]....
        /*d2e0*/ 	.word	0x000004d0
        /*d2e4*/ 	.word	0x000000ff
        /*d2e8*/ 	.word	0x000b0008
        /*d2ec*/ 	.short	0x0100
        /*d2ee*/ 	.byte	0x09
	.zero		1


	//   ....[7]....
        /*d2f0*/ 	.word	0x000004e0
        /*d2f4*/ 	.word	0x000000ff
        /*d2f8*/ 	.word	0x000b0030
        /*d2fc*/ 	.short	0x0100
        /*d2fe*/ 	.byte	0x09
	.zero		1


	//   ....[8]....
        /*d300*/ 	.word	0x000004f0
        /*d304*/ 	.word	0x000000ff
        /*d308*/ 	.word	0x000b0010
        /*d30c*/ 	.short	0x0100
        /*d30e*/ 	.byte	0x09
	.zero		1


	//   ....[9]....
        /*d310*/ 	.word	0x00000500
        /*d314*/ 	.word	0x000000ff
        /*d318*/ 	.word	0x000b0038
        /*d31c*/ 	.short	0x0100
        /*d31e*/ 	.byte	0x09
	.zero		1


	//   ....[10]....
        /*d320*/ 	.word	0x00000510
        /*d324*/ 	.word	0x000000ff
        /*d328*/ 	.word	0x000b0018
        /*d32c*/ 	.short	0x0100
        /*d32e*/ 	.byte	0x09
	.zero		1


	//   ....[11]....
        /*d330*/ 	.word	0x00000520
        /*d334*/ 	.word	0x000000ff
        /*d338*/ 	.word	0x000b0040
        /*d33c*/ 	.short	0x0100
        /*d33e*/ 	.byte	0x09
	.zero		1


	//   ....[12]....
        /*d340*/ 	.word	0x00000530
        /*d344*/ 	.word	0x000000ff
        /*d348*/ 	.word	0x000b0020
        /*d34c*/ 	.short	0x0100
        /*d34e*/ 	.byte	0x09
	.zero		1


	//   ....[13]....
        /*d350*/ 	.word	0x00000540
        /*d354*/ 	.word	0x000000ff
        /*d358*/ 	.word	0x000b0048
        /*d35c*/ 	.short	0x0100
        /*d35e*/ 	.byte	0x09
	.zero		1


	//   ....[14]....
        /*d360*/ 	.word	0x00000670
        /*d364*/ 	.word	0x000000ff
        /*d368*/ 	.word	0x000b0070
        /*d36c*/ 	.short	0x0100
        /*d36e*/ 	.byte	0x09
	.zero		1


	//   ....[15]....
        /*d370*/ 	.word	0x00000680
        /*d374*/ 	.word	0x000000ff
        /*d378*/ 	.word	0x000b0080
        /*d37c*/ 	.short	0x0100
        /*d37e*/ 	.byte	0x09
	.zero		1


	//   ....[16]....
        /*d380*/ 	.word	0x00000690
        /*d384*/ 	.word	0x000000ff
        /*d388*/ 	.word	0x000b0078
        /*d38c*/ 	.short	0x0100
        /*d38e*/ 	.byte	0x09
	.zero		1


	//   ....[17]....
        /*d390*/ 	.word	0x000006a0
        /*d394*/ 	.word	0x000000ff
        /*d398*/ 	.word	0x000b0088
        /*d39c*/ 	.short	0x0100
        /*d39e*/ 	.byte	0x09
	.zero		1


	//   ....[18]....
        /*d3a0*/ 	.word	0x000007e0
        /*d3a4*/ 	.word	0x000000ff
        /*d3a8*/ 	.word	0x000b0090
        /*d3ac*/ 	.short	0x0100
        /*d3ae*/ 	.byte	0x06
	.zero		1


	//   ....[19]....
        /*d3b0*/ 	.word	0x000007f0
        /*d3b4*/ 	.word	0x000000ff
        /*d3b8*/ 	.word	0x000b0098
        /*d3bc*/ 	.short	0x0100
        /*d3be*/ 	.byte	0x06
	.zero		1


	//   ....[20]....
        /*d3c0*/ 	.word	0x00000800
        /*d3c4*/ 	.word	0x000000ff
        /*d3c8*/ 	.word	0x000b00a0
        /*d3cc*/ 	.short	0x0100
        /*d3ce*/ 	.byte	0x06
	.zero		1


	//   ....[21]....
        /*d3d0*/ 	.word	0x00000810
        /*d3d4*/ 	.word	0x000000ff
        /*d3d8*/ 	.word	0x000b00a8
        /*d3dc*/ 	.short	0x0100
        /*d3de*/ 	.byte	0x06
	.zero		1


	//   ....[22]....
        /*d3e0*/ 	.word	0x00000910
        /*d3e4*/ 	.word	0x000000ff
        /*d3e8*/ 	.word	0x000b00c0
        /*d3ec*/ 	.short	0x0100
        /*d3ee*/ 	.byte	0x09
	.zero		1


	//   ....[23]....
        /*d3f0*/ 	.word	0x00000920
        /*d3f4*/ 	.word	0x000000ff
        /*d3f8*/ 	.word	0x000b00e0
        /*d3fc*/ 	.short	0x0100
        /*d3fe*/ 	.byte	0x09
	.zero		1


	//   ....[24]....
        /*d400*/ 	.word	0x00000930
        /*d404*/ 	.word	0x000000ff
        /*d408*/ 	.word	0x000b00c8
        /*d40c*/ 	.short	0x0100
        /*d40e*/ 	.byte	0x09
	.zero		1


	//   ....[25]....
        /*d410*/ 	.word	0x00000940
        /*d414*/ 	.word	0x000000ff
        /*d418*/ 	.word	0x000b00e8
        /*d41c*/ 	.short	0x0100
        /*d41e*/ 	.byte	0x09
	.zero		1


	//   ....[26]....
        /*d420*/ 	.word	0x00000950
        /*d424*/ 	.word	0x000000ff
        /*d428*/ 	.word	0x000b00d0
        /*d42c*/ 	.short	0x0100
        /*d42e*/ 	.byte	0x09
	.zero		1


	//   ....[27]....
        /*d430*/ 	.word	0x00000960
        /*d434*/ 	.word	0x000000ff
        /*d438*/ 	.word	0x000b00f0
        /*d43c*/ 	.short	0x0100
        /*d43e*/ 	.byte	0x09
	.zero		1


	//   ....[28]....
        /*d440*/ 	.word	0x00000970
        /*d444*/ 	.word	0x000000ff
        /*d448*/ 	.word	0x000b00d8
        /*d44c*/ 	.short	0x0100
        /*d44e*/ 	.byte	0x09
	.zero		1


	//   ....[29]....
        /*d450*/ 	.word	0x00000980
        /*d454*/ 	.word	0x000000ff
        /*d458*/ 	.word	0x000b00f8
        /*d45c*/ 	.short	0x0100
        /*d45e*/ 	.byte	0x09
	.zero		1


	//   ....[30]....
        /*d460*/ 	.word	0x00000fb0
        /*d464*/ 	.word	0x000000ff
        /*d468*/ 	.word	0x000b0050
        /*d46c*/ 	.short	0x010a
        /*d46e*/ 	.byte	0x05
	.zero		1


	//   ....[31]....
        /*d470*/ 	.word	0x00001030
        /*d474*/ 	.word	0x000000ff
        /*d478*/ 	.word	0x000b0000
        /*d47c*/ 	.short	0x010a
        /*d47e*/ 	.byte	0x04
	.zero		1


	//   ....[32]....
        /*d480*/ 	.word	0x000010c0
        /*d484*/ 	.word	0x000000ff
        /*d488*/ 	.word	0xfffffff8
        /*d48c*/ 	.short	0x010a
        /*d48e*/ 	.byte	0x04
	.zero		1


	//   ....[33]....
        /*d490*/ 	.word	0x00006720
        /*d494*/ 	.word	0x0000002d
        /*d498*/ 	.word	0x00000000
        /*d49c*/ 	.short	0x0101
        /*d49e*/ 	.byte	0x0f
	.zero		1


	//   ....[34]....
        /*d4a0*/ 	.word	0x00008fe0
        /*d4a4*/ 	.word	0x000000ff
        /*d4a8*/ 	.word	0x000b0008
        /*d4ac*/ 	.short	0x010a
        /*d4ae*/ 	.byte	0x04
	.zero		1


	//   ....[35]....
        /*d4b0*/ 	.word	0x00012100
        /*d4b4*/ 	.word	0x000000ff
        /*d4b8*/ 	.word	0x00000000
        /*d4bc*/ 	.short	0x0101
        /*d4be*/ 	.byte	0x04
	.zero		1


	//   ....[36]....
        /*d4c0*/ 	.word	0x00012290
        /*d4c4*/ 	.word	0x000000ff
        /*d4c8*/ 	.word	0x000b0000
        /*d4cc*/ 	.short	0x010a
        /*d4ce*/ 	.byte	0x06
	.zero		1


	//   ....[37]....
        /*d4d0*/ 	.word	0x0001b130
        /*d4d4*/ 	.word	0x000000ff
        /*d4d8*/ 	.word	0x000b0000
        /*d4dc*/ 	.short	0x010a
        /*d4de*/ 	.byte	0x06
	.zero		1


	//   ....[38]....
        /*d4e0*/ 	.word	0x0001b2e0
        /*d4e4*/ 	.word	0x000000ff
        /*d4e8*/ 	.word	0x000b0000
        /*d4ec*/ 	.short	0x010a
        /*d4ee*/ 	.byte	0x06
	.zero		1


	//   ....[39]....
        /*d4f0*/ 	.word	0x000252f0
        /*d4f4*/ 	.word	0x000000ff
        /*d4f8*/ 	.word	0x00000000
        /*d4fc*/ 	.short	0x0101
        /*d4fe*/ 	.byte	0x06
	.zero		1


	//   ....[40]....
        /*d500*/ 	.word	0x000253b0
        /*d504*/ 	.word	0x000000ff
        /*d508*/ 	.word	0x00000000
        /*d50c*/ 	.short	0x0101
        /*d50e*/ 	.byte	0x06
	.zero		1


	//   ....[41]....
        /*d510*/ 	.word	0x00025590
        /*d514*/ 	.word	0x000000ff
        /*d518*/ 	.word	0x000b0000
        /*d51c*/ 	.short	0x010a
        /*d51e*/ 	.byte	0x07
	.zero		1


	//   ....[42]....
        /*d520*/ 	.word	0x0002f050
        /*d524*/ 	.word	0x000000ff
        /*d528*/ 	.word	0x000b0000
        /*d52c*/ 	.short	0x010a
        /*d52e*/ 	.byte	0x07
	.zero		1


	//   ....[43]....
        /*d530*/ 	.word	0x0002f380
        /*d534*/ 	.word	0x000000ff
        /*d538*/ 	.word	0x000b0000
        /*d53c*/ 	.short	0x010a
        /*d53e*/ 	.byte	0x07
	.zero		1


	//   ....[44]....
        /*d540*/ 	.word	0x00039910
        /*d544*/ 	.word	0x000000ff
        /*d548*/ 	.word	0x00000000
        /*d54c*/ 	.short	0x0101
        /*d54e*/ 	.byte	0x07
	.zero		1


	//   ....[45]....
        /*d550*/ 	.word	0x000399d0
        /*d554*/ 	.word	0x000000ff
        /*d558*/ 	.word	0x00000000
        /*d55c*/ 	.short	0x0101
        /*d55e*/ 	.byte	0x07
	.zero		1


	//   ....[46]....
        /*d560*/ 	.word	0x0003c1f0
        /*d564*/ 	.word	0x000000ff
        /*d568*/ 	.word	0x00000008
        /*d56c*/ 	.short	0x010a
        /*d56e*/ 	.byte	0x05
	.zero		1


	//   ....[47]....
        /*d570*/ 	.word	0x0003fc50
        /*d574*/ 	.word	0x00000000
        /*d578*/ 	.word	0x000b0090
        /*d57c*/ 	.short	0x0101
        /*d57e*/ 	.byte	0x05
	.zero		1


	//   ....[48]....
        /*d580*/ 	.word	0x0003fda0
        /*d584*/ 	.word	0x00000004
        /*d588*/ 	.word	0x000b0060
        /*d58c*/ 	.short	0x010a
        /*d58e*/ 	.byte	0x3f
	.zero		1


	//   ....[49]....
        /*d590*/ 	.word	0x00040130
        /*d594*/ 	.word	0x00000005
        /*d598*/ 	.word	0x000b0028
        /*d59c*/ 	.short	0x010a
        /*d59e*/ 	.byte	0x3f
	.zero		1


	//   ....[50]....
        /*d5a0*/ 	.word	0x000404c0
        /*d5a4*/ 	.word	0x00000005
        /*d5a8*/ 	.word	0x000b0060
        /*d5ac*/ 	.short	0x010a
        /*d5ae*/ 	.byte	0x3f
	.zero		1


	//   ....[51]....
        /*d5b0*/ 	.word	0x00040880
        /*d5b4*/ 	.word	0x00000004
        /*d5b8*/ 	.word	0x000b0028
        /*d5bc*/ 	.short	0x010a
        /*d5be*/ 	.byte	0x3f
	.zero		1


	//   ....[52]....
        /*d5c0*/ 	.word	0x00040c20
        /*d5c4*/ 	.word	0x00000006
        /*d5c8*/ 	.word	0x000b0028
        /*d5cc*/ 	.short	0x010a
        /*d5ce*/ 	.byte	0x3f
	.zero		1


	//   ....[53]....
        /*d5d0*/ 	.word	0x00040fe0
        /*d5d4*/ 	.word	0x00000006
        /*d5d8*/ 	.word	0x000b0028
        /*d5dc*/ 	.short	0x010a
        /*d5de*/ 	.byte	0x3f
	.zero		1


	//   ....[54]....
        /*d5e0*/ 	.word	0x000412b0
        /*d5e4*/ 	.word	0x00000003
        /*d5e8*/ 	.word	0x000b0050
        /*d5ec*/ 	.short	0x010a
        /*d5ee*/ 	.byte	0x3f
	.zero		1


	//   ....[55]....
        /*d5f0*/ 	.word	0x00041320
        /*d5f4*/ 	.word	0x00000003
        /*d5f8*/ 	.word	0x000b0000
        /*d5fc*/ 	.short	0x010a
        /*d5fe*/ 	.byte	0x3f
	.zero		1


	//   ....[56]....
        /*d600*/ 	.word	0x000413a0
        /*d604*/ 	.word	0x00000004
        /*d608*/ 	.word	0xfffffff8
        /*d60c*/ 	.short	0x010a
        /*d60e*/ 	.byte	0x3f
	.zero		1


	//   ....[57]....
        /*d610*/ 	.word	0x00041410
        /*d614*/ 	.word	0x00000007
        /*d618*/ 	.word	0x000b0008
        /*d61c*/ 	.short	0x010a
        /*d61e*/ 	.byte	0x3f
	.zero		1


	//   ....[58]....
        /*d620*/ 	.word	0x00041470
        /*d624*/ 	.word	0x00000004
        /*d628*/ 	.word	0x000b0000
        /*d62c*/ 	.short	0x010a
        /*d62e*/ 	.byte	0x3f
	.zero		1


	//   ....[59]....
        /*d630*/ 	.word	0x000414d0
        /*d634*/ 	.word	0x00000000
        /*d638*/ 	.word	0x000b0000
        /*d63c*/ 	.short	0x010a
        /*d63e*/ 	.byte	0x3f
	.zero		1


	//   ....[60]....
        /*d640*/ 	.word	0x00041530
        /*d644*/ 	.word	0x00000006
        /*d648*/ 	.word	0x000b0000
        /*d64c*/ 	.short	0x010a
        /*d64e*/ 	.byte	0x3f
	.zero		1


	//   ....[61]....
        /*d650*/ 	.word	0x00041590
        /*d654*/ 	.word	0x00000000
        /*d658*/ 	.word	0x000b0000
        /*d65c*/ 	.short	0x010a
        /*d65e*/ 	.byte	0x3f
	.zero		1


	//   ....[62]....
        /*d660*/ 	.word	0x00041610
        /*d664*/ 	.word	0x00000005
        /*d668*/ 	.word	0x00000008
        /*d66c*/ 	.short	0x010a
        /*d66e*/ 	.byte	0x3f
	.zero		1


	//   ....[63]....
        /*d670*/ 	.word	0x00041660
        /*d674*/ 	.word	0x00000004
        /*d678*/ 	.word	0x000b0060
        /*d67c*/ 	.short	0x010a
        /*d67e*/ 	.byte	0x3f
	.zero		1


	//   ....[64]....
        /*d680*/ 	.word	0x000416b0
        /*d684*/ 	.word	0x00000005
        /*d688*/ 	.word	0x000b0028
        /*d68c*/ 	.short	0x010a
        /*d68e*/ 	.byte	0x3f
	.zero		1


	//   ....[65]....
        /*d690*/ 	.word	0x00041700
        /*d694*/ 	.word	0x00000005
        /*d698*/ 	.word	0x000b0060
        /*d69c*/ 	.short	0x010a
        /*d69e*/ 	.byte	0x3f
	.zero		1


	//   ....[66]....
        /*d6a0*/ 	.word	0x00041750
        /*d6a4*/ 	.word	0x00000004
        /*d6a8*/ 	.word	0x000b0028
        /*d6ac*/ 	.short	0x010a
        /*d6ae*/ 	.byte	0x3f
	.zero		1


	//   ....[67]....
        /*d6b0*/ 	.word	0x000417a0
        /*d6b4*/ 	.word	0x00000006
        /*d6b8*/ 	.word	0x000b0028
        /*d6bc*/ 	.short	0x010a
        /*d6be*/ 	.byte	0x3f
	.zero		1


	//   ....[68]....
        /*d6c0*/ 	.word	0x000417f0
        /*d6c4*/ 	.word	0x00000006
        /*d6c8*/ 	.word	0x000b0028
        /*d6cc*/ 	.short	0x010a
        /*d6ce*/ 	.byte	0x3f
	.zero		1


	//----- nvinfo : EIATTR_NUM_MBARRIERS
	.align		4
.L_40:
        /*d6d0*/ 	.byte	0x03, 0x38
        /*d6d2*/ 	.short	0x001e


	//----- nvinfo : EIATTR_EXIT_INSTR_OFFSETS
	.align		4
        /*d6d4*/ 	.byte	0x04, 0x1c
        /*d6d6*/ 	.short	(.L_42 - .L_41)


	//   ....[0]....
.L_41:
        /*d6d8*/ 	.word	0x00000a30


	//   ....[1]....
        /*d6dc*/ 	.word	0x0003fc60


	//   ....[2]....
        /*d6e0*/ 	.word	0x0003fca0


	//   ....[3]....
        /*d6e4*/ 	.word	0x00040af0


	//   ....[4]....
        /*d6e8*/ 	.word	0x00041290


	//----- nvinfo : EIATTR_MAX_THREADS
	.align		4
.L_42:
        /*d6ec*/ 	.byte	0x04, 0x05
        /*d6ee*/ 	.short	(.L_44 - .L_43)
.L_43:
        /*d6f0*/ 	.word	0x00000180
        /*d6f4*/ 	.word	0x00000001
        /*d6f8*/ 	.word	0x00000001


	//----- nvinfo : EIATTR_CRS_STACK_SIZE
	.align		4
.L_44:
        /*d6fc*/ 	.byte	0x04, 0x1e
        /*d6fe*/ 	.short	(.L_46 - .L_45)
.L_45:
        /*d700*/ 	.word	0x00000000


	//----- nvinfo : EIATTR_CBANK_PARAM_SIZE
	.align		4
.L_46:
        /*d704*/ 	.byte	0x03, 0x19
        /*d706*/ 	.short	0x0870


	//----- nvinfo : EIATTR_PARAM_CBANK
	.align		4
        /*d708*/ 	.byte	0x04, 0x0a
        /*d70a*/ 	.short	(.L_48 - .L_47)
	.align		4
.L_47:
        /*d70c*/ 	.word	index@(.nv.constant0._ZN7cutlass13device_kernelINS_4fmha6kernel28FmhaKernelTmaWarpSpecializedINS1_10collective30FmhaMainloopTmaWarpSpecializedINS_12float_e4m3_tEffN4cute5tupleIJNS7_1CILi128EEENS9_ILi256EEENS9_ILi512EEEEEENS8_IJiNS9_ILi1EEENS8_IJiiEEEEEESG_NS8_IJSE_iSF_EEENS4_14ResidualFusionEJEEENS4_15FmhaFwdEpilogueIS6_fNS8_IJNS9_ILi64EEESC_SB_EEEEENS2_23IndividualTileSchedulerEJEEEEEvNT_6ParamsE)
        /*d710*/ 	.short	0x0210
        /*d712*/ 	.short	0x0870


	//----- nvinfo : EIATTR_SW_WAR
	.align		4
.L_48:
        /*d714*/ 	.byte	0x04, 0x36
        /*d716*/ 	.short	(.L_50 - .L_49)
.L_49:
        /*d718*/ 	.word	0x00000008
.L_50:


//--------------------- .nv.callgraph             --------------------------
	.section	.nv.callgraph,"",@"SHT_CUDA_CALLGRAPH"
	.align	4
	.sectionentsize	8
	.align		4
        /*0000*/ 	.word	0x00000000
	.align		4
        /*0004*/ 	.word	0xffffffff
	.align		4
        /*0008*/ 	.word	index@(_ZN7cutlass13device_kernelINS_4fmha6kernel28FmhaKernelTmaWarpSpecializedINS1_10collective30FmhaMainloopTmaWarpSpecializedINS_12float_e4m3_tEffN4cute5tupleIJNS7_1CILi128EEENS9_ILi256EEENS9_ILi512EEEEEENS8_IJiNS9_ILi1EEENS8_IJiiEEEEEESG_NS8_IJSE_iSF_EEENS4_14ResidualFusionEJEEENS4_15FmhaFwdEpilogueIS6_fNS8_IJNS9_ILi64EEESC_SB_EEEEENS2_23IndividualTileSchedulerEJEEEEEvNT_6ParamsE)
	.align		4
        /*000c*/ 	.word	index@(__assertfail)
	.align		4
        /*0010*/ 	.word	0x00000000
	.align		4
        /*0014*/ 	.word	0xfffffffe
	.align		4
        /*0018*/ 	.word	0x00000000
	.align		4
        /*001c*/ 	.word	0xfffffffd
	.align		4
        /*0020*/ 	.word	0x00000000
	.align		4
        /*0024*/ 	.word	0xfffffffc


//--------------------- .nv.constant4             --------------------------
	.section	.nv.constant4,"a",@progbits
	.align	8
	.align		8
.nv.constant4:
        /*0000*/ 	.dword	__assertfail
	.align		8
        /*0008*/ 	.dword	__unnamed_1
	.align		8
        /*0010*/ 	.dword	__unnamed_2
	.align		8
        /*0018*/ 	.dword	_ZN39_INTERNAL_ad4b36cd_4_k_cu_f655633e_35794cuda3std3__45__cpo5beginE
	.align		8
        /*0020*/ 	.dword	_ZN39_INTERNAL_ad4b36cd_4_k_cu_f655633e_35794cuda3std3__45__cpo3endE
	.align		8
        /*0028*/ 	.dword	_ZN39_INTERNAL_ad4b36cd_4_k_cu_f655633e_35794cuda3std3__45__cpo6cbeginE
	.align		8
        /*0030*/ 	.dword	_ZN39_INTERNAL_ad4b36cd_4_k_cu_f655633e_35794cuda3std3__45__cpo4cendE
	.align		8
        /*0038*/ 	.dword	_ZN39_INTERNAL_ad4b36cd_4_k_cu_f655633e_35794cuda3std3__441_GLOBAL__N__ad4b36cd_4_k_cu_f655633e_35796ignoreE
	.align		8
        /*0040*/ 	.dword	_ZN39_INTERNAL_ad4b36cd_4_k_cu_f655633e_35794cuda3std3__419piecewise_constructE
	.align		8
        /*0048*/ 	.dword	_ZN39_INTERNAL_ad4b36cd_4_k_cu_f655633e_35794cuda3std3__48in_placeE
	.align		8
        /*0050*/ 	.dword	_ZN39_INTERNAL_ad4b36cd_4_k_cu_f655633e_35794cuda3std6ranges3__45__cpo4swapE
	.align		8
        /*0058*/ 	.dword	_ZN39_INTERNAL_ad4b36cd_4_k_cu_f655633e_35794cuda3std6ranges3__45__cpo9iter_moveE
	.align		8
        /*0060*/ 	.dword	_ZN39_INTERNAL_ad4b36cd_4_k_cu_f655633e_35794cute7productE
	.align		8
        /*0068*/ 	.dword	_ZN39_INTERNAL_ad4b36cd_4_k_cu_f655633e_35794cute1_E
	.align		8
        /*0070*/ 	.dword	$str$24
	.align		8
        /*0078*/ 	.dword	$str$25


//--------------------- .text._ZN7cutlass13device_kernelINS_4fmha6kernel28FmhaKernelTmaWarpSpecializedINS1_10collective30FmhaMainloopTmaWarpSpecializedINS_12float_e4m3_tEffN4cute5tupleIJNS7_1CILi128EEENS9_ILi256EEENS9_ILi512EEEEEENS8_IJiNS9_ILi1EEENS8_IJiiEEEEEESG_NS8_IJSE_iSF_EEENS4_14ResidualFusionEJEEENS4_15FmhaFwdEpilogueIS6_fNS8_IJNS9_ILi64EEESC_SB_EEEEENS2_23IndividualTileSchedulerEJEEEEEvNT_6ParamsE --------------------------
	.section	.text._ZN7cutlass13device_kernelINS_4fmha6kernel28FmhaKernelTmaWarpSpecializedINS1_10collective30FmhaMainloopTmaWarpSpecializedINS_12float_e4m3_tEffN4cute5tupleIJNS7_1CILi128EEENS9_ILi256EEENS9_ILi512EEEEEENS8_IJiNS9_ILi1EEENS8_IJiiEEEEEESG_NS8_IJSE_iSF_EEENS4_14ResidualFusionEJEEENS4_15FmhaFwdEpilogueIS6_fNS8_IJNS9_ILi64EEESC_SB_EEEEENS2_23IndividualTileSchedulerEJEEEEEvNT_6ParamsE,"ax",@progbits
	.align	128
.text._ZN7cutlass13device_kernelINS_4fmha6kernel28FmhaKernelTmaWarpSpecializedINS1_10collective30FmhaMainloopTmaWarpSpecializedINS_12float_e4m3_tEffN4cute5tupleIJNS7_1CILi128EEENS9_ILi256EEENS9_ILi512EEEEEENS8_IJiNS9_ILi1EEENS8_IJiiEEEEEESG_NS8_IJSE_iSF_EEENS4_14ResidualFusionEJEEENS4_15FmhaFwdEpilogueIS6_fNS8_IJNS9_ILi64EEESC_SB_EEEEENS2_23IndividualTileSchedulerEJEEEEEvNT_6ParamsE:
        .type           _ZN7cutlass13device_kernelINS_4fmha6kernel28FmhaKernelTmaWarpSpecializedINS1_10collective30FmhaMainloopTmaWarpSpecializedINS_12float_e4m3_tEffN4cute5tupleIJNS7_1CILi128EEENS9_ILi256EEENS9_ILi512EEEEEENS8_IJiNS9_ILi1EEENS8_IJiiEEEEEESG_NS8_IJSE_iSF_EEENS4_14ResidualFusionEJEEENS4_15FmhaFwdEpilogueIS6_fNS8_IJNS9_ILi64EEESC_SB_EEEEENS2_23IndividualTileSchedulerEJEEEEEvNT_6ParamsE,@function
        .size           _ZN7cutlass13device_kernelINS_4fmha6kernel28FmhaKernelTmaWarpSpecializedINS1_10collective30FmhaMainloopTmaWarpSpecializedINS_12float_e4m3_tEffN4cute5tupleIJNS7_1CILi128EEENS9_ILi256EEENS9_ILi512EEEEEENS8_IJiNS9_ILi1EEENS8_IJiiEEEEEESG_NS8_IJSE_iSF_EEENS4_14ResidualFusionEJEEENS4_15FmhaFwdEpilogueIS6_fNS8_IJNS9_ILi64EEESC_SB_EEEEENS2_23IndividualTileSchedulerEJEEEEEvNT_6ParamsE,(.L_x_132 - _ZN7cutlass13device_kernelINS_4fmha6kernel28FmhaKernelTmaWarpSpecializedINS1_10collective30FmhaMainloopTmaWarpSpecializedINS_12float_e4m3_tEffN4cute5tupleIJNS7_1CILi128EEENS9_ILi256EEENS9_ILi512EEEEEENS8_IJiNS9_ILi1EEENS8_IJiiEEEEEESG_NS8_IJSE_iSF_EEENS4_14ResidualFusionEJEEENS4_15FmhaFwdEpilogueIS6_fNS8_IJNS9_ILi64EEESC_SB_EEEEENS2_23IndividualTileSchedulerEJEEEEEvNT_6ParamsE)
        .other          _ZN7cutlass13device_kernelINS_4fmha6kernel28FmhaKernelTmaWarpSpecializedINS1_10collective30FmhaMainloopTmaWarpSpecializedINS_12float_e4m3_tEffN4cute5tupleIJNS7_1CILi128EEENS9_ILi256EEENS9_ILi512EEEEEENS8_IJiNS9_ILi1EEENS8_IJiiEEEEEESG_NS8_IJSE_iSF_EEENS4_14ResidualFusionEJEEENS4_15FmhaFwdEpilogueIS6_fNS8_IJNS9_ILi64EEESC_SB_EEEEENS2_23IndividualTileSchedulerEJEEEEEvNT_6ParamsE,@"STO_CUDA_ENTRY STV_DEFAULT"
_ZN7cutlass13device_kernelINS_4fmha6kernel28FmhaKernelTmaWarpSpecializedINS1_10collective30FmhaMainloopTmaWarpSpecializedINS_12float_e4m3_tEffN4cute5tupleIJNS7_1CILi128EEENS9_ILi256EEENS9_ILi512EEEEEENS8_IJiNS9_ILi1EEENS8_IJiiEEEEEESG_NS8_IJSE_iSF_EEENS4_14ResidualFusionEJEEENS4_15FmhaFwdEpilogueIS6_fNS8_IJNS9_ILi64EEESC_SB_EEEEENS2_23IndividualTileSchedulerEJEEEEEvNT_6ParamsE:
[----:B------:R-:W1:Y:S02]  /*0000*/  LDC R1, c[0x0][0x28] ;  /* 0x00000a00ff017b82 */ /* 0x000e640000000800 */
[----:B-1----:R-:W-:Y:S01]  /*0010*/  VIADD R1, R1, 0xffffed48 ;  /* 0xffffed4801017836 */ /* 0x002fe20000000000 */
[----:B------:R-:W1:Y:S01]  /*0020*/  S2R R0, SR_TID.X ;  /* 0x0000000000007919 */ /* 0x000e620000002100 */
[----:B------:R-:W-:Y:S01]  /*0030*/  ELECT P1, URZ, PT ;  /* 0x00000000003f782f */ /* 0x000fe20003820000 */
[----:B------:R-:W-:Y:S01]  /*0040*/  BSSY B0, `(.L_x_0) ;  /* 0x0000017000007945 */ /* 0x000fe20003800000 */
[----:B-1----:R-:W-:-:S05]  /*0050*/  SHF.R.U32.HI R2, RZ, 0x5, R0 ;  /* 0x00000005ff027819 */ /* 0x002fca0000011600 */
[----:B------:R-:W1:Y:S02]  /*0060*/  SHFL.IDX PT, R3, R2, RZ, 0x1f ;  /* 0x00001fff02037589 */ /* 0x000e6400000e0000 */
[----:B-1----:R-:W-:Y:S02]  /*0070*/  R2UR UR4, R3 ;  /* 0x00000000030472ca */ /* 0x002fe400000e0000 */
[----:B------:R-:W-:-:S06]  /*0080*/  SHF.R.U32.HI R3, RZ, 0x7, R0 ;  /* 0x00000007ff037819 */ /* 0x000fcc0000011600 */
[----:B------:R-:W1:Y:S05]  /*0090*/  SHFL.IDX PT, R3, R3, RZ, 0x1f ;  /* 0x00001fff03037589 */ /* 0x000e6a00000e0000 */
[----:B------:R-:W-:Y:S02]  /*00a0*/  USHF.R.S32.HI UR5, URZ, 0x1f, UR4 ;  /* 0x0000001f3f057899 */ /* 0x000fe40008011404 */
[----:B------:R-:W-:Y:S02]  /*00b0*/  ISETP.NE.OR P0, PT, RZ, UR4, !P1 ;  /* 0x00000004ff007c0c */ /* 0x000fe4000cf05670 */
[----:B------:R-:W-:-:S04]  /*00c0*/  ULEA.HI UR5, UR5, UR4, URZ, 0x2 ;  /* 0x0000000405057291 */ /* 0x000fc8000f8f103f */
[----:B------:R-:W-:-:S04]  /*00d0*/  ULOP3.LUT UR5, UR5, 0xfffffffc, URZ, 0xc0, !UPT ;  /* 0xfffffffc05057892 */ /* 0x000fc8000f8ec03f */
[----:B------:R-:W-:-:S03]  /*00e0*/  UIADD3 UR8, UR4, -UR5, URZ ;  /* 0x8000000504087290 */ /* 0x000fc6000fffe03f */
[----:B------:R-:W-:Y:S09]  /*00f0*/  @P0 BRA `(.L_x_1) ;  /* 0x00000000002c0947 */ /* 0x000ff20003800000 */
[----:B------:R-:W-:Y:S02]  /*0100*/  ULDC.64 UR4, c[0x0][0x198] ;  /* 0x0000660000047ab9 */ /* 0x000fe40000000a00 */
[----:B------:R-:W-:Y:S02]  /*0110*/  UIADD3 UR6, UP0, UR4, 0xf0, URZ ;  /* 0x000000f004067890 */ /* 0x000fe4000ff1e03f */
[----:B------:R-:W-:Y:S02]  /*0120*/  UIADD3 UR10, UP1, UR4, 0x1f0, URZ ;  /* 0x000001f0040a7890 */ /* 0x000fe4000ff3e03f */
[----:B------:R-:W-:Y:S02]  /*0130*/  UIADD3 UR4, UP2, UR4, 0x2f0, URZ ;  /* 0x000002f004047890 */ /* 0x000fe4000ff5e03f */
[----:B------:R-:W-:Y:S02]  /*0140*/  UIADD3.X UR7, URZ, UR5, URZ, UP0, !UPT ;  /* 0x000000053f077290 */ /* 0x000fe400087fe43f */
[----:B------:R-:W-:-:S02]  /*0150*/  UIADD3.X UR11, URZ, UR5, URZ, UP1, !UPT ;  /* 0x000000053f0b7290 */ /* 0x000fc40008ffe43f */
[----:B------:R-:W-:-:S05]  /*0160*/  UIADD3.X UR5, URZ, UR5, URZ, UP2, !UPT ;  /* 0x000000053f057290 */ /* 0x000fca00097fe43f */
[----:B------:R2:W-:Y:S02]  /*0170*/  UTMACCTL.PF [UR6] ;  /* 0x00000000060079b9 */ /* 0x0005e40008040000 */
[----:B------:R2:W-:Y:S02]  /*0180*/  UTMACCTL.PF [UR10] ;  /* 0x000000000a0079b9 */ /* 0x0005e40008040000 */
[----:B------:R2:W-:Y:S02]  /*0190*/  UTMACCTL.PF [UR4] ;  /* 0x00000000040079b9 */ /* 0x0005e40008040000 */
[----:B--2---:R-:W-:Y:S01]  /*01a0*/  NOP ;  /* 0x0000000000007918 */ /* 0x004fe20000000000 */
.L_x_1:
[----:B------:R-:W-:Y:S05]  /*01b0*/  BSYNC B0 ;  /* 0x0000000000007941 */ /* 0x000fea0003800000 */
.L_x_0:
[----:B------:R-:W2:Y:S01]  /*01c0*/  SHFL.IDX PT, R4, R2, RZ, 0x1f ;  /* 0x00001fff02047589 */ /* 0x000ea200000e0000 */
[----:B-1----:R-:W-:Y:S01]  /*01d0*/  R2UR UR4, R3 ;  /* 0x00000000030472ca */ /* 0x002fe200000e0000 */
[----:B------:R-:W-:-:S12]  /*01e0*/  UISETP.NE.AND UP0, UPT, UR8, 0x1, UPT ;  /* 0x000000010800788c */ /* 0x000fd8000bf05270 */
[----:B------:R-:W-:Y:S01]  /*01f0*/  IMAD.U32 R5, RZ, RZ, UR4 ;  /* 0x00000004ff057e24 */ /* 0x000fe2000f8e00ff */
[----:B------:R-:W-:Y:S02]  /*0200*/  UIADD3 UR10, UR4, -0x1, URZ ;  /* 0xffffffff040a7890 */ /* 0x000fe4000fffe03f */
[----:B------:R-:W-:Y:S02]  /*0210*/  UISETP.EQ.AND UP0, UPT, UR4, URZ, !UP0 ;  /* 0x0000003f0400728c */ /* 0x000fe4000c702270 */
[----:B------:R1:W-:Y:S01]  /*0220*/  STL [R1+0x400], R5 ;  /* 0x0004000501007387 */ /* 0x0003e20000100800 */
[----:B------:R-:W-:Y:S02]  /*0230*/  UISETP.GE.U32.AND UP1, UPT, UR10, 0x4, UPT ;  /* 0x000000040a00788c */ /* 0x000fe4000bf26070 */
[----:B------:R-:W-:Y:S01]  /*0240*/  USEL UR14, URZ, 0x1, !UP0 ;  /* 0x000000013f0e7887 */ /* 0x000fe2000c000000 */
[----:B--2---:R-:W-:-:S03]  /*0250*/  ISETP.NE.AND P0, PT, R4, RZ, PT ;  /* 0x000000ff0400720c */ /* 0x004fc60003f05270 */
[----:B------:R-:W-:-:S10]  /*0260*/  USEL UR14, UR14, 0x2, UP1 ;  /* 0x000000020e0e7887 */ /* 0x000fd40008800000 */
[----:B-1----:R-:W-:Y:S05]  /*0270*/  @P0 BRA `(.L_x_2) ;  /* 0x0000000000480947 */ /* 0x002fea0003800000 */
[----:B------:R-:W1:Y:S01]  /*0280*/  S2UR UR9, SR_CgaCtaId ;  /* 0x00000000000979c3 */ /* 0x000e620000008800 */
[----:B------:R-:W-:Y:S01]  /*0290*/  UMOV UR4, 0x400 ;  /* 0x0000040000047882 */ /* 0x000fe20000000000 */
[----:B------:R-:W-:Y:S01]  /*02a0*/  UMOV UR5, 0x1 ;  /* 0x0000000100057882 */ /* 0x000fe20000000000 */
[----:B------:R-:W-:Y:S01]  /*02b0*/  UMOV UR6, 0x80 ;  /* 0x0000008000067882 */ /* 0x000fe20000000000 */
[----:B------:R-:W-:Y:S01]  /*02c0*/  ELECT P0, URZ, PT ;  /* 0x00000000003f782f */ /* 0x000fe20003800000 */
[----:B------:R-:W-:-:S04]  /*02d0*/  UIADD3 UR6, -UR6, 0x100000, URZ ;  /* 0x0010000006067890 */ /* 0x000fc8000fffe13f */
[----:B------:R-:W-:Y:S02]  /*02e0*/  USHF.L.U32 UR7, UR6, 0xb, URZ ;  /* 0x0000000b06077899 */ /* 0x000fe4000800063f */
[----:B------:R-:W-:Y:S02]  /*02f0*/  USHF.L.U32 UR6, UR6, 0x1, URZ ;  /* 0x0000000106067899 */ /* 0x000fe4000800063f */
[----:B-1----:R-:W-:Y:S02]  /*0300*/  ULEA UR9, UR9, UR4, 0x18 ;  /* 0x0000000409097291 */ /* 0x002fe4000f8ec03f */
[----:B------:R-:W-:-:S04]  /*0310*/  UIADD3 UR4, -UR5, 0x100000, URZ ;  /* 0x0010000005047890 */ /* 0x000fc8000fffe13f */
[----:B------:R-:W-:Y:S02]  /*0320*/  USHF.L.U32 UR5, UR4, 0xb, URZ ;  /* 0x0000000b04057899 */ /* 0x000fe4000800063f */
[----:B------:R-:W-:Y:S01]  /*0330*/  USHF.L.U32 UR4, UR4, 0x1, URZ ;  /* 0x0000000104047899 */ /* 0x000fe2000800063f */
[----:B------:R-:W1:Y:S11]  /*0340*/  FENCE.VIEW.ASYNC.S ;  /* 0x00000000000073c6 */ /* 0x000e760000000000 */
[----:B-1----:R1:W2:Y:S01]  /*0350*/  SYNCS.EXCH.64 URZ, [UR9+0xb0050], UR4 ;  /* 0x0b005004093f75b2 */ /* 0x0022a20008000100 */
[----:B------:R1:W3:Y:S01]  /*0360*/  SYNCS.EXCH.64 URZ, [UR9+0xb0060], UR6 ;  /* 0x0b006006093f75b2 */ /* 0x0002e20008000100 */
[----:B------:R1:W4:Y:S01]  /*0370*/  SYNCS.EXCH.64 URZ, [UR9+0xb0058], UR4 ;  /* 0x0b005804093f75b2 */ /* 0x0003220008000100 */
[----:B------:R1:W1:Y:S01]  /*0380*/  SYNCS.EXCH.64 URZ, [UR9+0xb0068], UR6 ;  /* 0x0b006806093f75b2 */ /* 0x0002620008000100 */
[----:B------:R-:W-:Y:S01]  /*0390*/  NOP ;  /* 0x0000000000007918 */ /* 0x000fe20000000000 */
.L_x_2:
[----:B------:R-:W5:Y:S01]  /*03a0*/  SHFL.IDX PT, R3, R2, RZ, 0x1f ;  /* 0x00001fff02037589 */ /* 0x000f6200000e0000 */
[----:B------:R-:W-:Y:S01]  /*03b0*/  NOP ;  /* 0x0000000000007918 */ /* 0x000fe20000000000 */
[----:B-----5:R-:W-:-:S13]  /*03c0*/  ISETP.NE.AND P0, PT, R3, RZ, PT ;  /* 0x000000ff0300720c */ /* 0x020fda0003f05270 */
[----:B------:R-:W-:Y:S05]  /*03d0*/  @P0 BRA `(.L_x_3) ;  /* 0x0000000000600947 */ /* 0x000fea0003800000 */
[----:B-1----:R-:W1:Y:S01]  /*03e0*/  S2UR UR5, SR_CgaCtaId ;  /* 0x00000000000579c3 */ /* 0x002e620000008800 */
[----:B------:R-:W-:Y:S01]  /*03f0*/  UMOV UR4, 0x400 ;  /* 0x0000040000047882 */ /* 0x000fe20000000000 */
[----:B------:R-:W-:Y:S01]  /*0400*/  UMOV UR6, 0x1 ;  /* 0x0000000100067882 */ /* 0x000fe20000000000 */
[----:B------:R-:W-:Y:S01]  /*0410*/  UMOV UR11, 0x100 ;  /* 0x00000100000b7882 */ /* 0x000fe20000000000 */
[----:B------:R-:W-:-:S04]  /*0420*/  UIADD3 UR6, -UR6, 0x100000, URZ ;  /* 0x0010000006067890 */ /* 0x000fc8000fffe13f */
[----:B------:R-:W-:Y:S02]  /*0430*/  USHF.L.U32 UR7, UR6, 0xb, URZ ;  /* 0x0000000b06077899 */ /* 0x000fe4000800063f */
[----:B------:R-:W-:Y:S01]  /*0440*/  USHF.L.U32 UR6, UR6, 0x1, URZ ;  /* 0x0000000106067899 */ /* 0x000fe2000800063f */
[----:B------:R-:W-:Y:S01]  /*0450*/  ELECT P0, URZ, PT ;  /* 0x00000000003f782f */ /* 0x000fe20003800000 */
[----:B-1----:R-:W-:Y:S02]  /*0460*/  ULEA UR9, UR5, UR4, 0x18 ;  /* 0x0000000405097291 */ /* 0x002fe4000f8ec03f */
[----:B------:R-:W-:-:S04]  /*0470*/  UIADD3 UR4, -UR11, 0x100000, URZ ;  /* 0x001000000b047890 */ /* 0x000fc8000fffe13f */
[----:B------:R-:W-:Y:S02]  /*0480*/  USHF.L.U32 UR5, UR4, 0xb, URZ ;  /* 0x0000000b04057899 */ /* 0x000fe4000800063f */
[----:B------:R-:W-:Y:S01]  /*0490*/  USHF.L.U32 UR4, UR4, 0x1, URZ ;  /* 0x0000000104047899 */ /* 0x000fe2000800063f */
[----:B------:R-:W1:Y:S03]  /*04a0*/  FENCE.VIEW.ASYNC.S ;  /* 0x00000000000073c6 */ /* 0x000e660000000000 */
[----:B-1----:R1:W1:Y:S08]  /*04b0*/  SYNCS.EXCH.64 URZ, [UR9+0xb0000], UR6 ;  /* 0x0b000006093f75b2 */ /* 0x0022700008000100 */
[----:B------:R1:W1:Y:S01]  /*04c0*/  SYNCS.EXCH.64 URZ, [UR9+0xb0028], UR4 ;  /* 0x0b002804093f75b2 */ /* 0x0002620008000100 */
        /* <DEDUP_REMOVED lines=8> */
[----:B------:R-:W-:Y:S01]  /*0550*/  NOP ;  /* 0x0000000000007918 */ /* 0x000fe20000000000 */
.L_x_3:
        /* <DEDUP_REMOVED lines=21> */
[----:B------:R-:W-:Y:S01]  /*06b0*/  NOP ;  /* 0x0000000000007918 */ /* 0x000fe20000000000 */
.L_x_4:
[----:B------:R-:W5:Y:S01]  /*06c0*/  SHFL.IDX PT, R3, R2, RZ, 0x1f ;  /* 0x00001fff02037589 */ /* 0x000f6200000e0000 */
[----:B------:R-:W-:Y:S01]  /*06d0*/  ELECT P0, URZ, PT ;  /* 0x00000000003f782f */ /* 0x000fe20003800000 */
[----:B------:R-:W-:Y:S01]  /*06e0*/  NOP ;  /* 0x0000000000007918 */ /* 0x000fe20000000000 */
[----:B-1----:R-:W-:Y:S02]  /*06f0*/  UMOV UR4, 0x80 ;  /* 0x0000008000047882 */ /* 0x002fe40000000000 */
[C---:B-----5:R-:W-:Y:S02]  /*0700*/  ISETP.NE.OR P0, PT, R3.reuse, RZ, !P0 ;  /* 0x000000ff0300720c */ /* 0x060fe40004705670 */
[----:B------:R-:W-:-:S11]  /*0710*/  ISETP.NE.AND P2, PT, R3, RZ, PT ;  /* 0x000000ff0300720c */ /* 0x000fd60003f45270 */
[----:B------:R-:W-:Y:S01]  /*0720*/  VOTEU.ALL UP0, P0 ;  /* 0x00000000003f7886 */ /* 0x000fe20000000000 */
[----:B------:R-:W-:Y:S01]  /*0730*/  VOTEU.ALL UP2, P0 ;  /* 0x00000000003f7886 */ /* 0x000fe20000040000 */
[----:B------:R-:W-:Y:S01]  /*0740*/  VOTEU.ALL UP3, P0 ;  /* 0x00000000003f7886 */ /* 0x000fe20000060000 */
[----:B------:R-:W-:Y:S02]  /*0750*/  VOTEU.ALL UP4, P0 ;  /* 0x00000000003f7886 */ /* 0x000fe40000080000 */
[----:B------:R-:W1:Y:S01]  /*0760*/  @!UP0 S2UR UR7, SR_CgaCtaId ;  /* 0x00000000000789c3 */ /* 0x000e620000008800 */
[----:B------:R-:W-:Y:S01]  /*0770*/  @!UP0 UMOV UR6, 0x400 ;  /* 0x0000040000068882 */ /* 0x000fe20000000000 */
[----:B------:R-:W-:-:S04]  /*0780*/  @!UP0 UIADD3 UR4, -UR4, 0x100000, URZ ;  /* 0x0010000004048890 */ /* 0x000fc8000fffe13f */
[----:B------:R-:W-:Y:S02]  /*0790*/  @!UP0 USHF.L.U32 UR5, UR4, 0xb, URZ ;  /* 0x0000000b04058899 */ /* 0x000fe4000800063f */
[----:B------:R-:W-:Y:S02]  /*07a0*/  @!UP0 USHF.L.U32 UR4, UR4, 0x1, URZ ;  /* 0x0000000104048899 */ /* 0x000fe4000800063f */
[----:B-1----:R-:W-:Y:S01]  /*07b0*/  @!UP0 ULEA UR6, UR7, UR6, 0x18 ;  /* 0x0000000607068291 */ /* 0x002fe2000f8ec03f */
[----:B------:R-:W-:Y:S01]  /*07c0*/  VOTEU.ALL UP0, P0 ;  /* 0x00000000003f7886 */ /* 0x000fe20000000000 */
[----:B------:R-:W1:Y:S10]  /*07d0*/  FENCE.VIEW.ASYNC.S ;  /* 0x00000000000073c6 */ /* 0x000e740000000000 */
[----:B-1----:R1:W1:Y:S01]  /*07e0*/  @!UP0 SYNCS.EXCH.64 URZ, [UR6+0xb0090], UR4 ;  /* 0x0b009004063f85b2 */ /* 0x0022620008000100 */
[----:B------:R1:W1:Y:S01]  /*07f0*/  @!UP2 SYNCS.EXCH.64 URZ, [UR6+0xb0098], UR4 ;  /* 0x0b009804063fa5b2 */ /* 0x0002620008000100 */
[----:B------:R1:W1:Y:S01]  /*0800*/  @!UP3 SYNCS.EXCH.64 URZ, [UR6+0xb00a0], UR4 ;  /* 0x0b00a004063fb5b2 */ /* 0x0002620008000100 */
[----:B------:R1:W1:Y:S01]  /*0810*/  @!UP4 SYNCS.EXCH.64 URZ, [UR6+0xb00a8], UR4 ;  /* 0x0b00a804063fc5b2 */ /* 0x0002620008000100 */
[----:B------:R-:W-:Y:S01]  /*0820*/  NOP ;  /* 0x0000000000007918 */ /* 0x000fe20000000000 */
[----:B------:R-:W-:Y:S05]  /*0830*/  @P2 BRA `(.L_x_5) ;  /* 0x0000000000582947 */ /* 0x000fea0003800000 */
[----:B-1----:R-:W1:Y:S01]  /*0840*/  S2UR UR5, SR_CgaCtaId ;  /* 0x00000000000579c3 */ /* 0x002e620000008800 */
[----:B------:R-:W-:Y:S01]  /*0850*/  UMOV UR4, 0x400 ;  /* 0x0000040000047882 */ /* 0x000fe20000000000 */
[----:B------:R-:W-:Y:S01]  /*0860*/  UMOV UR6, 0x20 ;  /* 0x0000002000067882 */ /* 0x000fe20000000000 */
[----:B------:R-:W-:Y:S01]  /*0870*/  UMOV UR7, 0x80 ;  /* 0x0000008000077882 */ /* 0x000fe20000000000 */
[----:B------:R-:W-:Y:S01]  /*0880*/  ELECT P0, URZ, PT ;  /* 0x00000000003f782f */ /* 0x000fe20003800000 */
[----:B-1----:R-:W-:Y:S02]  /*0890*/  ULEA UR9, UR5, UR4, 0x18 ;  /* 0x0000000405097291 */ /* 0x002fe4000f8ec03f */
[----:B------:R-:W-:-:S04]  /*08a0*/  UIADD3 UR4, -UR6, 0x100000, URZ ;  /* 0x0010000006047890 */ /* 0x000fc8000fffe13f */
[----:B------:R-:W-:Y:S02]  /*08b0*/  USHF.L.U32 UR5, UR4, 0xb, URZ ;  /* 0x0000000b04057899 */ /* 0x000fe4000800063f */
[----:B------:R-:W-:Y:S02]  /*08c0*/  USHF.L.U32 UR4, UR4, 0x1, URZ ;  /* 0x0000000104047899 */ /* 0x000fe4000800063f */
        /* <DEDUP_REMOVED lines=13> */
.L_x_5:
[----:B-1----:R-:W-:Y:S01]  /*09a0*/  R2UR UR4, R5 ;  /* 0x00000000050472ca */ /* 0x002fe200000e0000 */
[----:B------:R-:W-:Y:S01]  /*09b0*/  NOP ;  /* 0x0000000000007918 */ /* 0x000fe20000000000 */
[----:B------:R-:W-:Y:S01]  /*09c0*/  MOV R2, UR8 ;  /* 0x0000000800027c02 */ /* 0x000fe20008000f00 */
[----:B--234-:R-:W-:Y:S03]  /*09d0*/  BAR.SYNC.DEFER_BLOCKING 0x0 ;  /* 0x0000000000007b1d */ /* 0x01cfe60000010000 */
[----:B------:R-:W-:-:S07]  /*09e0*/  ISETP.EQ.AND P2, PT, R2, 0x1, P1 ;  /* 0x000000010200780c */ /* 0x000fce0000f42270 */
[----:B------:R-:W-:-:S13]  /*09f0*/  ISETP.NE.AND P0, PT, RZ, UR4, PT ;  /* 0x00000004ff007c0c */ /* 0x000fda000bf05270 */
[----:B------:R-:W-:Y:S05]  /*0a00*/  @!P0 BRA `(.L_x_6) ;  /* 0x000003f000988947 */ /* 0x000fea0003800000 */
[----:B------:R-:W-:-:S06]  /*0a10*/  UISETP.GT.U32.AND UP0, UPT, UR10, 0x3, UPT ;  /* 0x000000030a00788c */ /* 0x000fcc000bf04070 */
[----:B------:R-:W-:-:S13]  /*0a20*/  PLOP3.LUT P0, PT, PT, PT, UP0, 0x80, 0x0 ;  /* 0x000000000000781c */ /* 0x000fda0003f0f008 */
[----:B------:R-:W-:Y:S05]  /*0a30*/  @P0 EXIT ;  /* 0x000000000000094d */ /* 0x000fea0003800000 */
.L_x_7:
[----:B------:R-:W-:-:S08]  /*0a40*/  NOP ;  /* 0x0000000000007918 */ /* 0x000fd00000000000 */
[----:B------:R-:W1:Y:S02]  /*0a50*/  USETMAXREG.TRY_ALLOC.CTAPOOL UP0, 0xf0 ;  /* 0x000000f0000079c8 */ /* 0x000e640008000600 */
[----:B-1----:R-:W-:-:S13]  /*0a60*/  PLOP3.LUT P0, PT, PT, PT, UP0, 0x80, 0x0 ;  /* 0x000000000000781c */ /* 0x002fda0003f0f008 */
[----:B------:R-:W-:Y:S05]  /*0a70*/  @!P0 BRA `(.L_x_7) ;  /* 0xfffffffc00f08947 */ /* 0x000fea000383ffff */
[----:B------:R-:W2:Y:S01]  /*0a80*/  LDL R3, [R1+0x400] ;  /* 0x0004000001037983 */ /* 0x000ea20000100800 */
[----:B------:R-:W1:Y:S01]  /*0a90*/  S2UR UR5, SR_CTAID.X ;  /* 0x00000000000579c3 */ /* 0x000e620000002500 */
[----:B------:R-:W-:Y:S01]  /*0aa0*/  UMOV UR11, URZ ;  /* 0x0000003f000b7c82 */ /* 0x000fe20008000000 */
[----:B-1----:R-:W-:-:S05]  /*0ab0*/  IMAD.U32 R2, RZ, RZ, UR5 ;  /* 0x00000005ff027e24 */ /* 0x002fca000f8e00ff */
[----:B------:R1:W-:Y:S01]  /*0ac0*/  STL [R1+0x404], R2 ;  /* 0x0004040201007387 */ /* 0x0003e20000100800 */
[----:B--2---:R-:W-:-:S13]  /*0ad0*/  R2UR UR4, R3 ;  /* 0x00000000030472ca */ /* 0x004fda00000e0000 */
[----:B------:R-:W-:-:S03]  /*0ae0*/  UISETP.NE.AND UP0, UPT, UR4, 0x1, UPT ;  /* 0x000000010400788c */ /* 0x000fc6000bf05270 */
[----:B------:R-:W-:-:S03]  /*0af0*/  UMOV UR4, URZ ;  /* 0x0000003f00047c82 */ /* 0x000fc60008000000 */
[----:B------:R-:W-:-:S13]  /*0b00*/  PLOP3.LUT P0, PT, PT, PT, UP0, 0x80, 0x0 ;  /* 0x000000000000781c */ /* 0x000fda0003f0f008 */
[----:B-1----:R-:W-:Y:S05]  /*0b10*/  @!P0 BRA `(.L_x_8) ;  /* 0x0000000000488947 */ /* 0x002fea0003800000 */
[----:B------:R-:W-:Y:S01]  /*0b20*/  R2UR UR5, R3 ;  /* 0x00000000030572ca */ /* 0x000fe200000e0000 */
[----:B------:R-:W-:-:S12]  /*0b30*/  UMOV UR11, 0x1 ;  /* 0x00000001000b7882 */ /* 0x000fd80000000000 */
[----:B------:R-:W-:-:S06]  /*0b40*/  UISETP.NE.AND UP0, UPT, UR5, 0x2, UPT ;  /* 0x000000020500788c */ /* 0x000fcc000bf05270 */
[----:B------:R-:W-:-:S13]  /*0b50*/  PLOP3.LUT P1, PT, PT, PT, UP0, 0x80, 0x0 ;  /* 0x000000000000781c */ /* 0x000fda0003f2f008 */
[----:B------:R-:W-:Y:S05]  /*0b60*/  @!P1 BRA `(.L_x_8) ;  /* 0x0000000000349947 */ /* 0x000fea0003800000 */
[----:B------:R-:W-:-:S13]  /*0b70*/  R2UR UR4, R3 ;  /* 0x00000000030472ca */ /* 0x000fda00000e0000 */
[----:B------:R-:W-:-:S06]  /*0b80*/  UISETP.NE.AND UP0, UPT, UR4, 0x3, UPT ;  /* 0x000000030400788c */ /* 0x000fcc000bf05270 */
[----:B------:R-:W-:-:S13]  /*0b90*/  PLOP3.LUT P1, PT, PT, PT, UP0, 0x80, 0x0 ;  /* 0x000000000000781c */ /* 0x000fda0003f2f008 */
[----:B------:R-:W-:Y:S05]  /*0ba0*/  @!P1 BRA `(.L_x_9) ;  /* 0x00000000001c9947 */ /* 0x000fea0003800000 */
[----:B------:R-:W-:-:S13]  /*0bb0*/  R2UR UR4, R3 ;  /* 0x00000000030472ca */ /* 0x000fda00000e0000 */
[----:B------:R-:W-:-:S11]  /*0bc0*/  UISETP.NE.AND UP0, UPT, UR4, 0x4, UPT ;  /* 0x000000040400788c */ /* 0x000fd6000bf05270 */
[----:B------:R-:W-:Y:S01]  /*0bd0*/  @!UP0 UMOV UR4, 0x1 ;  /* 0x0000000100048882 */ /* 0x000fe20000000000 */
[----:B------:R-:W-:Y:S01]  /*0be0*/  @!UP0 UMOV UR11, 0x1 ;  /* 0x00000001000b8882 */ /* 0x000fe20000000000 */
[----:B------:R-:W-:Y:S01]  /*0bf0*/  @UP0 UMOV UR4, URZ ;  /* 0x0000003f00040c82 */ /* 0x000fe20008000000 */
[----:B------:R-:W-:Y:S01]  /*0c00*/  @UP0 UMOV UR11, URZ ;  /* 0x0000003f000b0c82 */ /* 0x000fe20008000000 */
[----:B------:R-:W-:Y:S05]  /*0c10*/  BRA `(.L_x_8) ;  /* 0x0000000000087947 */ /* 0x000fea0003800000 */
.L_x_9:
[----:B------:R-:W-:Y:S01]  /*0c20*/  UMOV UR4, 0x1 ;  /* 0x0000000100047882 */ /* 0x000fe20000000000 */
[----:B------:R-:W-:-:S05]  /*0c30*/  UMOV UR11, URZ ;  /* 0x0000003f000b7c82 */ /* 0x000fca0008000000 */
.L_x_8:
[----:B------:R-:W-:Y:S05]  /*0c40*/  @!P0 BRA `(.L_x_10) ;  /* 0x0000000000748947 */ /* 0x000fea0003800000 */
[----:B------:R-:W-:-:S13]  /*0c50*/  R2UR UR5, R3 ;  /* 0x00000000030572ca */ /* 0x000fda00000e0000 */
        /* <DEDUP_REMOVED lines=10> */
[----:B------:R-:W-:Y:S05]  /*0d00*/  @P0 BRA `(.L_x_13) ;  /* 0x0000000000580947 */ /* 0x000fea0003800000 */
[----:B------:R-:W-:-:S13]  /*0d10*/  R2UR UR5, R2 ;  /* 0x00000000020572ca */ /* 0x000fda00000e0000 */
[----:B------:R-:W-:-:S06]  /*0d20*/  ULEA UR5, UR5, 0x3, 0x1 ;  /* 0x0000000305057891 */ /* 0x000fcc000f8e083f */
[----:B------:R-:W-:-:S05]  /*0d30*/  IMAD.U32 R2, RZ, RZ, UR5 ;  /* 0x00000005ff027e24 */ /* 0x000fca000f8e00ff */
[----:B------:R4:W-:Y:S01]  /*0d40*/  STL [R1+0x404], R2 ;  /* 0x0004040201007387 */ /* 0x0009e20000100800 */
[----:B------:R-:W-:Y:S05]  /*0d50*/  BRA `(.L_x_13) ;  /* 0x0000000000447947 */ /* 0x000fea0003800000 */
.L_x_12:
[----:B------:R-:W2:Y:S02]  /*0d60*/  LDL.LU R2, [R1+0x404] ;  /* 0x0004040001027983 */ /* 0x000ea40000300800 */
[----:B--2---:R-:W-:-:S13]  /*0d70*/  R2UR UR5, R2 ;  /* 0x00000000020572ca */ /* 0x004fda00000e0000 */
[----:B------:R-:W-:-:S06]  /*0d80*/  ULEA UR5, UR5, 0x2, 0x1 ;  /* 0x0000000205057891 */ /* 0x000fcc000f8e083f */
[----:B------:R-:W-:-:S05]  /*0d90*/  MOV R2, UR5 ;  /* 0x0000000500027c02 */ /* 0x000fca0008000f00 */
[----:B------:R3:W-:Y:S01]  /*0da0*/  STL [R1+0x404], R2 ;  /* 0x0004040201007387 */ /* 0x0007e20000100800 */
[----:B------:R-:W-:Y:S05]  /*0db0*/  BRA `(.L_x_13) ;  /* 0x00000000002c7947 */ /* 0x000fea0003800000 */
.L_x_11:
[----:B------:R-:W2:Y:S02]  /*0dc0*/  LDL.LU R2, [R1+0x404] ;  /* 0x0004040001027983 */ /* 0x000ea40000300800 */
[----:B--2---:R-:W-:-:S13]  /*0dd0*/  R2UR UR5, R2 ;  /* 0x00000000020572ca */ /* 0x004fda00000e0000 */
[----:B------:R-:W-:-:S06]  /*0de0*/  ULEA UR5, UR5, 0x1, 0x1 ;  /* 0x0000000105057891 */ /* 0x000fcc000f8e083f */
[----:B------:R-:W-:-:S05]  /*0df0*/  IMAD.U32 R2, RZ, RZ, UR5 ;  /* 0x00000005ff027e24 */ /* 0x000fca000f8e00ff */
[----:B------:R2:W-:Y:S01]  /*0e00*/  STL [R1+0x404], R2 ;  /* 0x0004040201007387 */ /* 0x0005e20000100800 */
[----:B------:R-:W-:Y:S05]  /*0e10*/  BRA `(.L_x_13) ;  /* 0x0000000000147947 */ /* 0x000fea0003800000 */
.L_x_10:
[----:B------:R-:W2:Y:S02]  /*0e20*/  LDL.LU R2, [R1+0x404] ;  /* 0x0004040001027983 */ /* 0x000ea40000300800 */
[----:B--2---:R-:W-:-:S13]  /*0e30*/  R2UR UR5, R2 ;  /* 0x00000000020572ca */ /* 0x004fda00000e0000 */
[----:B------:R-:W-:-:S06]  /*0e40*/  USHF.L.U32 UR5, UR5, 0x1, URZ ;  /* 0x0000000105057899 */ /* 0x000fcc000800063f */
[----:B------:R-:W-:-:S05]  /*0e50*/  IMAD.U32 R2, RZ, RZ, UR5 ;  /* 0x00000005ff027e24 */ /* 0x000fca000f8e00ff */
[----:B------:R1:W-:Y:S02]  /*0e60*/  STL [R1+0x404], R2 ;  /* 0x0004040201007387 */ /* 0x0003e40000100800 */
.L_x_13:
[----:B------:R-:W-:-:S04]  /*0e70*/  ULOP3.LUT UR5, UR14, 0x1, URZ, 0xfc, !UPT ;  /* 0x000000010e057892 */ /* 0x000fc8000f8efc3f */
[----:B------:R-:W-:-:S06]  /*0e80*/  UISETP.NE.AND UP0, UPT, UR5, 0x3, UPT ;  /* 0x000000030500788c */ /* 0x000fcc000bf05270 */
[----:B------:R-:W-:-:S13]  /*0e90*/  PLOP3.LUT P0, PT, PT, PT, UP0, 0x80, 0x0 ;  /* 0x000000000000781c */ /* 0x000fda0003f0f008 */
[----:B------:R-:W-:Y:S05]  /*0ea0*/  @!P0 BRA `(.L_x_14) ;  /* 0x0000000000048947 */ /* 0x000fea0003800000 */
[----:B------:R-:W-:Y:S01]  /*0eb0*/  BPT.TRAP 0x1 ;  /* 0x000000040000795c */ /* 0x000fe20000300000 */
.L_x_14:
[----:B------:R-:W5:Y:S01]  /*0ec0*/  S2UR UR6, SR_CgaCtaId ;  /* 0x00000000000679c3 */ /* 0x000f620000008800 */
[----:B------:R-:W-:Y:S01]  /*0ed0*/  UMOV UR5, 0x400 ;  /* 0x0000040000057882 */ /* 0x000fe20000000000 */
[----:B------:R-:W-:Y:S01]  /*0ee0*/  IMAD.U32 R4, RZ, RZ, UR4 ;  /* 0x00000004ff047e24 */ /* 0x000fe2000f8e00ff */
[----:B------:R-:W-:-:S04]  /*0ef0*/  SHF.R.S32.HI R3, RZ, 0x1f, R0 ;  /* 0x0000001fff037819 */ /* 0x000fc80000011400 */
[----:B------:R-:W-:Y:S02]  /*0f00*/  SHF.L.U32 R4, R4, 0x1f, RZ ;  /* 0x0000001f04047819 */ /* 0x000fe400000006ff */
[----:B------:R-:W-:-:S04]  /*0f10*/  LEA.HI R3, R3, R0, RZ, 0x7 ;  /* 0x0000000003037211 */ /* 0x000fc800078f38ff */
[----:B------:R-:W-:-:S05]  /*0f20*/  LOP3.LUT R3, R3, 0xffffff80, RZ, 0xc0, !PT ;  /* 0xffffff8003037812 */ /* 0x000fca00078ec0ff */
[----:B------:R-:W-:-:S05]  /*0f30*/  IMAD.IADD R3, R0, 0x1, -R3 ;  /* 0x0000000100037824 */ /* 0x000fca00078e0a03 */
[----:B-1234-:R-:W-:Y:S01]  /*0f40*/  SHF.R.S32.HI R2, RZ, 0x1f, R3 ;  /* 0x0000001fff027819 */ /* 0x01efe20000011403 */
[----:B-----5:R-:W-:-:S03]  /*0f50*/  ULEA UR7, UR6, UR5, 0x18 ;  /* 0x0000000506077291 */ /* 0x020fc6000f8ec03f */
[----:B------:R-:W-:Y:S01]  /*0f60*/  LEA.HI R2, R2, R3, RZ, 0x2 ;  /* 0x0000000302027211 */ /* 0x000fe200078f10ff */
[----:B------:R-:W-:Y:S02]  /*0f70*/  ULEA UR5, UR11, UR7, 0x3 ;  /* 0x000000070b057291 */ /* 0x000fe4000f8e183f */
[----:B------:R-:W-:Y:S02]  /*0f80*/  MOV R199, UR7 ;  /* 0x0000000700c77c02 */ /* 0x000fe40008000f00 */
[----:B------:R-:W-:-:S04]  /*0f90*/  LOP3.LUT R2, R2, 0x7ffffffc, RZ, 0xc0, !PT ;  /* 0x7ffffffc02027812 */ /* 0x000fc800078ec0ff */
[----:B------:R-:W-:Y:S01]  /*0fa0*/  IADD3 R2, R3, -R2, RZ ;  /* 0x8000000203027210 */ /* 0x000fe20007ffe0ff */
[----:B------:R-:W1:Y:S02]  /*0fb0*/  SYNCS.PHASECHK.TRANS64.TRYWAIT P1, [UR5+0xb0050], R4 ;  /* 0x0b005004ff0075a7 */ /* 0x000e640008020145 */
[----:B-1----:R-:W-:Y:S05]  /*0fc0*/  @!P1 BRA `(.L_x_15) ;  /* 0x0000040000b49947 */ /* 0x002fea0003800000 */
.L_x_114:
[----:B------:R-:W-:Y:S01]  /*0fd0*/  IMAD.SHL.U32 R2, R2, 0x2, RZ ;  /* 0x0000000202027824 */ /* 0x000fe200078e00ff */
[----:B------:R-:W-:Y:S06]  /*0fe0*/  @!P0 BRA `(.L_x_16) ;  /* 0x0000000000048947 */ /* 0x000fec0003800000 */
[----:B------:R-:W-:Y:S01]  /*0ff0*/  BPT.TRAP 0x1 ;  /* 0x000000040000795c */ /* 0x000fe20000300000 */
.L_x_16:
[----:B------:R-:W-:Y:S02]  /*1000*/  R2UR UR4, R199 ;  /* 0x00000000c70472ca */ /* 0x000fe400000e0000 */
[----:B------:R-:W-:Y:S02]  /*1010*/  SHF.L.U32 R6, RZ, 0x1f, RZ ;  /* 0x0000001fff067819 */ /* 0x000fe400000006ff */
[----:B------:R-:W-:-:S09]  /*1020*/  ISETP.NE.AND P2, PT, RZ, UR10, PT ;  /* 0x0000000aff007c0c */ /* 0x000fd2000bf45270 */
[----:B------:R-:W2:Y:S01]  /*1030*/  SYNCS.PHASECHK.TRANS64.TRYWAIT P1, [UR4+0xb0000], R6 ;  /* 0x0b000006ff0075a7 */ /* 0x000ea20008020144 */
[----:B------:R-:W-:Y:S01]  /*1040*/  UIADD3 UR15, UR4, 0xb0090, URZ ;  /* 0x000b0090040f7890 */ /* 0x000fe2000fffe03f */
[----:B--2---:R-:W-:Y:S11]  /*1050*/  @!P1 BRA `(.L_x_17) ;  /* 0x0000040000a89947 */ /* 0x004ff60003800000 */
.L_x_115:
[----:B-1----:R-:W2:Y:S02]  /*1060*/  LDL R3, [R1+0x400] ;  /* 0x0004000001037983 */ /* 0x002ea40000100800 */
[----:B--2---:R-:W-:Y:S02]  /*1070*/  R2UR UR4, R3 ;  /* 0x00000000030472ca */ /* 0x004fe400000e0000 */
[----:B------:R-:W-:-:S04]  /*1080*/  SEL R3, RZ, 0x1, P2 ;  /* 0x00000001ff037807 */ /* 0x000fc80001000000 */
[----:B------:R-:W-:-:S07]  /*1090*/  SHF.L.U32 R3, R3, 0x1f, RZ ;  /* 0x0000001f03037819 */ /* 0x000fce00000006ff */
[----:B------:R-:W-:-:S06]  /*10a0*/  ULEA UR4, UR4, UR15, 0x3 ;  /* 0x0000000f04047291 */ /* 0x000fcc000f8e183f */
[----:B------:R-:W-:-:S03]  /*10b0*/  IMAD.U32 R4, RZ, RZ, UR4 ;  /* 0x00000004ff047e24 */ /* 0x000fc6000f8e00ff */
[----:B------:R-:W1:Y:S02]  /*10c0*/  SYNCS.PHASECHK.TRANS64.TRYWAIT P1, [UR4+-0x8], R3 ;  /* 0xfffff803ff0075a7 */ /* 0x000e640008020144 */
[----:B------:R2:W-:Y:S02]  /*10d0*/  STL [R1+0x408], R4 ;  /* 0x0004080401007387 */ /* 0x0005e40000100800 */
[----:B-12---:R-:W-:Y:S05]  /*10e0*/  @!P1 BRA `(.L_x_18) ;  /* 0x0000040000a09947 */ /* 0x006fea0003800000 */
.L_x_116:
[----:B------:R-:W-:Y:S01]  /*10f0*/  R2UR UR5, R199 ;  /* 0x00000000c70572ca */ /* 0x000fe200000e0000 */
[----:B------:R-:W-:Y:S01]  /*1100*/  WARPGROUP.ARRIVE ;  /* 0x00000000000079c5 */ /* 0x000fe20000000000 */
[----:B------:R-:W-:Y:S01]  /*1110*/  UMOV UR7, 0x40000040 ;  /* 0x4000004000077882 */ /* 0x000fe20000000000 */
[----:B------:R-:W-:Y:S01]  /*1120*/  UMOV UR9, 0x40000040 ;  /* 0x4000004000097882 */ /* 0x000fe20000000000 */
[----:B------:R-:W-:Y:S01]  /*1130*/  IMAD.U32 R213, RZ, RZ, UR7 ;  /* 0x00000007ffd57e24 */ /* 0x000fe2000f8e00ff */
[----:B------:R-:W-:Y:S01]  /*1140*/  MOV R211, UR9 ;  /* 0x0000000900d37c02 */ /* 0x000fe20008000f00 */
[----:B------:R-:W-:Y:S01]  /*1150*/  UMOV UR57, 0x40000040 ;  /* 0x4000004000397882 */ /* 0x000fe20000000000 */
[----:B------:R-:W-:Y:S01]  /*1160*/  UMOV UR59, 0x40000040 ;  /* 0x40000040003b7882 */ /* 0x000fe20000000000 */
[----:B------:R-:W-:Y:S01]  /*1170*/  UMOV UR13, 0x40000040 ;  /* 0x40000040000d7882 */ /* 0x000fe20000000000 */
[----:B------:R-:W-:Y:S01]  /*1180*/  UMOV UR17, 0x40000040 ;  /* 0x4000004000117882 */ /* 0x000fe20000000000 */
[----:B------:R-:W-:Y:S01]  /*1190*/  UMOV UR21, 0x40000040 ;  /* 0x4000004000157882 */ /* 0x000fe20000000000 */
[----:B------:R-:W-:Y:S01]  /*11a0*/  UMOV UR25, 0x40000040 ;  /* 0x4000004000197882 */ /* 0x000fe20000000000 */
[----:B------:R-:W-:Y:S01]  /*11b0*/  UMOV UR29, 0x40000040 ;  /* 0x40000040001d7882 */ /* 0x000fe20000000000 */
[----:B------:R-:W-:Y:S01]  /*11c0*/  USHF.R.U32.HI UR4, URZ, 0x4, UR5 ;  /* 0x000000043f047899 */ /* 0x000fe20008011605 */
[C---:B-1----:R-:W-:Y:S01]  /*11d0*/  VIADD R3, R2.reuse, 0x1 ;  /* 0x0000000102037836 */ /* 0x042fe20000000000 */
[----:B------:R-:W-:Y:S01]  /*11e0*/  UIADD3 UR5, UR5, 0x10000, URZ ;  /* 0x0001000005057890 */ /* 0x000fe2000fffe03f */
[C---:B------:R-:W-:Y:S01]  /*11f0*/  IADD3 R4, R2.reuse, 0x8, RZ ;  /* 0x0000000802047810 */ /* 0x040fe20007ffe0ff */
[----:B------:R-:W-:Y:S01]  /*1200*/  ULOP3.LUT UR4, UR4, 0x3fff, URZ, 0xc0, !UPT ;  /* 0x00003fff04047892 */ /* 0x000fe2000f8ec03f */
[C---:B------:R-:W-:Y:S01]  /*1210*/  IADD3 R5, R2.reuse, 0x41, RZ ;  /* 0x0000004102057810 */ /* 0x040fe20007ffe0ff */
[----:B------:R-:W-:Y:S01]  /*1220*/  USHF.R.U32.HI UR5, URZ, 0x4, UR5 ;  /* 0x000000043f057899 */ /* 0x000fe20008011605 */
[C---:B------:R-:W-:Y:S01]  /*1230*/  IADD3 R16, R2.reuse, 0x98, RZ ;  /* 0x0000009802107810 */ /* 0x040fe20007ffe0ff */
[----:B------:R-:W-:Y:S01]  /*1240*/  ULOP3.LUT UR4, UR4, 0x10000, URZ, 0xfc, !UPT ;  /* 0x0001000004047892 */ /* 0x000fe2000f8efc3f */
[C---:B------:R-:W-:Y:S01]  /*1250*/  VIADD R17, R2.reuse, 0x99 ;  /* 0x0000009902117836 */ /* 0x040fe20000000000 */
[----:B------:R-:W-:Y:S01]  /*1260*/  ULOP3.LUT UR5, UR5, 0x3fff, URZ, 0xc0, !UPT ;  /* 0x00003fff05057892 */ /* 0x000fe2000f8ec03f */
[C---:B------:R-:W-:Y:S01]  /*1270*/  VIADD R19, R2.reuse, 0xa8 ;  /* 0x000000a802137836 */ /* 0x040fe20000000000 */
[----:B------:R-:W-:Y:S01]  /*1280*/  ULEA UR11, UR11, UR4, 0xb ;  /* 0x000000040b0b7291 */ /* 0x000fe2000f8e583f */
[C---:B------:R-:W-:Y:S01]  /*1290*/  IADD3 R21, R2.reuse, 0xb0, RZ ;  /* 0x000000b002157810 */ /* 0x040fe20007ffe0ff */
[----:B------:R-:W-:Y:S01]  /*12a0*/  ULOP3.LUT UR61, UR5, 0x10000, URZ, 0xfc, !UPT ;  /* 0x00010000053d7892 */ /* 0x000fe2000f8efc3f */
[----:B------:R-:W-:Y:S01]  /*12b0*/  VIADD R23, R2, 0xb8 ;  /* 0x000000b802177836 */ /* 0x000fe20000000000 */
[----:B------:R-:W-:Y:S01]  /*12c0*/  UIADD3 UR56, UR11, 0x200, URZ ;  /* 0x000002000b387890 */ /* 0x000fe2000fffe03f */
[----:B------:R-:W-:Y:S01]  /*12d0*/  IMAD.MOV.U32 R198, RZ, RZ, RZ ;  /* 0x000000ffffc67224 */ /* 0x000fe200078e00ff */
[----:B------:R-:W-:Y:S01]  /*12e0*/  UMOV UR5, UR7 ;  /* 0x0000000700057c82 */ /* 0x000fe20008000000 */
[----:B------:R-:W-:Y:S01]  /*12f0*/  UMOV UR6, UR11 ;  /* 0x0000000b00067c82 */ /* 0x000fe20008000000 */
[----:B------:R-:W-:Y:S01]  /*1300*/  UIADD3 UR58, UR61, 0x800, URZ ;  /* 0x000008003d3a7890 */ /* 0x000fe2000fffe03f */
[----:B------:R-:W-:Y:S01]  /*1310*/  MOV R212, UR6 ;  /* 0x0000000600d47c02 */ /* 0x000fe20008000f00 */
[----:B------:R-:W-:Y:S01]  /*1320*/  UMOV UR4, UR6 ;  /* 0x0000000600047c82 */ /* 0x000fe20008000000 */
[----:B------:R-:W-:Y:S01]  /*1330*/  UMOV UR6, UR61 ;  /* 0x0000003d00067c82 */ /* 0x000fe20008000000 */
[----:B------:R-:W-:Y:S01]  /*1340*/  UIADD3 UR12, UR11, 0x204, URZ ;  /* 0x000002040b0c7890 */ /* 0x000fe2000fffe03f */
[----:B------:R-:W-:Y:S01]  /*1350*/  QGMMA.64x256x32.F32.E4M3.E4M3 R24, gdesc[UR4], RZ, !UPT, gsb0 ;  /* 0x03e00000041879f3 */ /* 0x000fe2000c0008ff */
[----:B------:R-:W-:Y:S01]  /*1360*/  UIADD3 UR4, UR11, 0x2, URZ ;  /* 0x000000020b047890 */ /* 0x000fe2000fffe03f */
[----:B------:R-:W-:Y:S01]  /*1370*/  IMAD.MOV.U32 R204, RZ, RZ, 0x3276 ;  /* 0x00003276ffcc7424 */ /* 0x000fe200078e00ff */
[----:B------:R-:W-:Y:S01]  /*1380*/  UIADD3 UR6, UR61, 0x2, URZ ;  /* 0x000000023d067890 */ /* 0x000fe2000fffe03f */
[----:B------:R-:W-:Y:S01]  /*1390*/  MOV R205, 0x1054 ;  /* 0x0000105400cd7802 */ /* 0x000fe20000000f00 */
[----:B------:R-:W-:Y:S01]  /*13a0*/  UMOV UR5, UR9 ;  /* 0x0000000900057c82 */ /* 0x000fe20008000000 */
[----:B------:R-:W-:Y:S01]  /*13b0*/  UMOV UR7, 0x40000040 ;  /* 0x4000004000077882 */ /* 0x000fe20000000000 */
[----:B------:R-:W-:Y:S01]  /*13c0*/  UMOV UR9, 0x40000040 ;  /* 0x4000004000097882 */ /* 0x000fe20000000000 */
[----:B------:R-:W-:Y:S01]  /*13d0*/  UMOV UR8, UR4 ;  /* 0x0000000400087c82 */ /* 0x000fe20008000000 */
[----:B------:R-:W-:Y:S01]  /*13e0*/  IMAD.U32 R209, RZ, RZ, UR9 ;  /* 0x00000009ffd17e24 */ /* 0x000fe2000f8e00ff */
[----:B------:R-:W-:Y:S01]  /*13f0*/  UMOV UR4, UR8 ;  /* 0x0000000800047c82 */ /* 0x000fe20008000000 */
[----:B------:R-:W-:Y:S01]  /*1400*/  IMAD.U32 R210, RZ, RZ, UR8 ;  /* 0x00000008ffd27e24 */ /* 0x000fe2000f8e00ff */
[----:B------:R-:W-:-:S02]  /*1410*/  UIADD3 UR16, UR11, 0x206, URZ ;  /* 0x000002060b107890 */ /* 0x000fc4000fffe03f */
[----:B------:R-:W-:Y:S02]  /*1420*/  UIADD3 UR20, UR11, 0x400, URZ ;  /* 0x000004000b147890 */ /* 0x000fe4000fffe03f */
[----:B------:R-:W-:Y:S02]  /*1430*/  UIADD3 UR24, UR11, 0x402, URZ ;  /* 0x000004020b187890 */ /* 0x000fe4000fffe03f */
[----:B------:R-:W-:Y:S02]  /*1440*/  UIADD3 UR28, UR11, 0x404, URZ ;  /* 0x000004040b1c7890 */ /* 0x000fe4000fffe03f */
[----:B------:R-:W-:Y:S01]  /*1450*/  UIADD3 UR32, UR11, 0x406, URZ ;  /* 0x000004060b207890 */ /* 0x000fe2000fffe03f */
[----:B------:R-:W-:Y:S01]  /*1460*/  UMOV UR33, 0x40000040 ;  /* 0x4000004000217882 */ /* 0x000fe20000000000 */
        /* <DEDUP_REMOVED lines=8> */
[----:B------:R-:W-:-:S04]  /*14f0*/  USHF.L.U32 UR10, UR10, 0x3, URZ ;  /* 0x000000030a0a7899 */ /* 0x000fc8000800063f */
[----:B------:R-:W-:Y:S01]  /*1500*/  ULOP3.LUT UR10, UR10, 0x8, URZ, 0xc, !UPT ;  /* 0x000000080a0a7892 */ /* 0x000fe2000f8e0c3f */
[----:B------:R-:W-:Y:S02]  /*1510*/  WARPGROUP.DEPBAR.LE gsb0, 0x0 ;  /* 0x00008000000079c5 */ /* 0x000fe40000010000 */
[----:B------:R-:W-:-:S06]  /*1520*/  WARPGROUP.ARRIVE ;  /* 0x00000000000079c5 */ /* 0x000fcc0000000000 */
[----:B------:R-:W-:Y:S01]  /*1530*/  QGMMA.64x256x32.F32.E4M3.E4M3 R24, gdesc[UR4], R24, gsb0 ;  /* 0x03e00000041879f3 */ /* 0x000fe20008000818 */
[----:B------:R-:W-:Y:S02]  /*1540*/  UIADD3 UR4, UR11, 0x4, URZ ;  /* 0x000000040b047890 */ /* 0x000fe4000fffe03f */
[----:B------:R-:W-:Y:S01]  /*1550*/  UIADD3 UR6, UR61, 0x4, URZ ;  /* 0x000000043d067890 */ /* 0x000fe2000fffe03f */
[----:B------:R-:W-:Y:S01]  /*1560*/  UMOV UR5, UR9 ;  /* 0x0000000900057c82 */ /* 0x000fe20008000000 */
[----:B------:R-:W-:Y:S01]  /*1570*/  UMOV UR7, 0x40000040 ;  /* 0x4000004000077882 */ /* 0x000fe20000000000 */
[----:B------:R-:W-:Y:S02]  /*1580*/  UMOV UR9, 0x40000040 ;  /* 0x4000004000097882 */ /* 0x000fe40000000000 */
[----:B------:R-:W-:Y:S01]  /*1590*/  UMOV UR8, UR4 ;  /* 0x0000000400087c82 */ /* 0x000fe20008000000 */
[----:B------:R-:W-:Y:S01]  /*15a0*/  IMAD.U32 R207, RZ, RZ, UR9 ;  /* 0x00000009ffcf7e24 */ /* 0x000fe2000f8e00ff */
[----:B------:R-:W-:Y:S01]  /*15b0*/  UMOV UR4, UR8 ;  /* 0x0000000800047c82 */ /* 0x000fe20008000000 */
[----:B------:R-:W-:Y:S01]  /*15c0*/  IMAD.U32 R208, RZ, RZ, UR8 ;  /* 0x00000008ffd07e24 */ /* 0x000fe2000f8e00ff */
[----:B------:R-:W-:-:S02]  /*15d0*/  WARPGROUP.DEPBAR.LE gsb0, 0x0 ;  /* 0x00008000000079c5 */ /* 0x000fc40000010000 */
[----:B------:R-:W-:-:S14]  /*15e0*/  WARPGROUP.ARRIVE ;  /* 0x00000000000079c5 */ /* 0x000fdc0000000000 */
[----:B------:R-:W-:Y:S01]  /*15f0*/  QGMMA.64x256x32.F32.E4M3.E4M3 R24, gdesc[UR4], R24, gsb0 ;  /* 0x03e00000041879f3 */ /* 0x000fe20008000818 */
[----:B------:R-:W-:Y:S02]  /*1600*/  UIADD3 UR4, UR11, 0x6, URZ ;  /* 0x000000060b047890 */ /* 0x000fe4000fffe03f */
[----:B------:R-:W-:Y:S01]  /*1610*/  UIADD3 UR6, UR61, 0x6, URZ ;  /* 0x000000063d067890 */ /* 0x000fe2000fffe03f */
[----:B------:R-:W-:Y:S01]  /*1620*/  UMOV UR5, UR9 ;  /* 0x0000000900057c82 */ /* 0x000fe20008000000 */
[----:B------:R-:W-:Y:S01]  /*1630*/  UMOV UR7, 0x40000040 ;  /* 0x4000004000077882 */ /* 0x000fe20000000000 */
[----:B------:R-:W-:Y:S02]  /*1640*/  UMOV UR9, 0x40000040 ;  /* 0x4000004000097882 */ /* 0x000fe40000000000 */
[----:B------:R-:W-:Y:S02]  /*1650*/  UMOV UR8, UR4 ;  /* 0x0000000400087c82 */ /* 0x000fe40008000000 */
[----:B------:R-:W-:Y:S01]  /*1660*/  UMOV UR4, UR8 ;  /* 0x0000000800047c82 */ /* 0x000fe20008000000 */
[----:B------:R-:W-:Y:S01]  /*1670*/  MOV R206, UR8 ;  /* 0x0000000800ce7c02 */ /* 0x000fe20008000f00 */
[----:B------:R-:W-:Y:S01]  /*1680*/  UIADD3 UR8, UR11, 0x202, URZ ;  /* 0x000002020b087890 */ /* 0x000fe2000fffe03f */
[----:B------:R-:W-:-:S02]  /*1690*/  WARPGROUP.DEPBAR.LE gsb0, 0x0 ;  /* 0x00008000000079c5 */ /* 0x000fc40000010000 */
[----:B------:R-:W-:-:S13]  /*16a0*/  WARPGROUP.ARRIVE ;  /* 0x00000000000079c5 */ /* 0x000fda0000000000 */
[----:B------:R-:W-:Y:S01]  /*16b0*/  QGMMA.64x256x32.F32.E4M3.E4M3 R24, gdesc[UR4], R24, gsb0 ;  /* 0x03e00000041879f3 */ /* 0x000fe20008000818 */
[----:B------:R-:W-:Y:S01]  /*16c0*/  UIADD3 UR6, UR61, 0x802, URZ ;  /* 0x000008023d067890 */ /* 0x000fe2000fffe03f */
[----:B------:R-:W-:Y:S01]  /*16d0*/  UMOV UR4, UR8 ;  /* 0x0000000800047c82 */ /* 0x000fe20008000000 */
[----:B------:R-:W-:Y:S01]  /*16e0*/  UMOV UR5, UR9 ;  /* 0x0000000900057c82 */ /* 0x000fe20008000000 */
[----:B------:R-:W-:Y:S01]  /*16f0*/  UMOV UR7, 0x40000040 ;  /* 0x4000004000077882 */ /* 0x000fe20000000000 */
[----:B------:R-:W-:Y:S02]  /*1700*/  WARPGROUP.DEPBAR.LE gsb0, 0x0 ;  /* 0x00008000000079c5 */ /* 0x000fe40000010000 */
[----:B------:R-:W-:-:S15]  /*1710*/  WARPGROUP.ARRIVE ;  /* 0x00000000000079c5 */ /* 0x000fde0000000000 */
[----:B------:R-:W-:-:S06]  /*1720*/  NOP ;  /* 0x0000000000007918 */ /* 0x000fcc0000000000 */
[----:B------:R-:W-:Y:S03]  /*1730*/  QGMMA.64x256x32.F32.E4M3.E4M3 R24, gdesc[UR56], R24, gsb0 ;  /* 0x03e00000381879f3 */ /* 0x000fe60008000818 */
[----:B------:R-:W-:Y:S02]  /*1740*/  WARPGROUP.DEPBAR.LE gsb0, 0x0 ;  /* 0x00008000000079c5 */ /* 0x000fe40000010000 */
[----:B------:R-:W-:-:S15]  /*1750*/  WARPGROUP.ARRIVE ;  /* 0x00000000000079c5 */ /* 0x000fde0000000000 */
[----:B------:R-:W-:-:S08]  /*1760*/  NOP ;  /* 0x0000000000007918 */ /* 0x000fd00000000000 */
        /* <DEDUP_REMOVED lines=81> */
[----:B------:R-:W-:Y:S01]  /*1c80*/  ULDC UR4, c[0x0][0x28c] ;  /* 0x0000a30000047ab9 */ /* 0x000fe20000000800 */
[----:B------:R-:W-:Y:S01]  /*1c90*/  ULDC UR5, c[0x0][0x28c] ;  /* 0x0000a30000057ab9 */ /* 0x000fe20000000800 */
[----:B------:R-:W-:Y:S01]  /*1ca0*/  ISETP.GE.AND P2, PT, R3, UR4, PT ;  /* 0x0000000403007c0c */ /* 0x000fe2000bf46270 */
[----:B------:R-:W-:Y:S01]  /*1cb0*/  VIADD R3, R2, 0x9 ;  /* 0x0000000902037836 */ /* 0x000fe20000000000 */
[----:B------:R-:W-:Y:S01]  /*1cc0*/  ULDC UR4, c[0x0][0x28c] ;  /* 0x0000a30000047ab9 */ /* 0x000fe20000000800 */
[----:B------:R-:W-:Y:S01]  /*1cd0*/  ISETP.GE.AND P3, PT, R4, UR5, PT ;  /* 0x0000000504007c0c */ /* 0x000fe2000bf66270 */
[C---:B------:R-:W-:Y:S01]  /*1ce0*/  VIADD R4, R2.reuse, 0x10 ;  /* 0x0000001002047836 */ /* 0x040fe20000000000 */
[----:B------:R-:W-:Y:S01]  /*1cf0*/  ULDC UR5, c[0x0][0x28c] ;  /* 0x0000a30000057ab9 */ /* 0x000fe20000000800 */
[----:B------:R-:W-:Y:S01]  /*1d00*/  ISETP.GE.AND P4, PT, R3, UR4, PT ;  /* 0x0000000403007c0c */ /* 0x000fe2000bf86270 */
[----:B------:R-:W-:Y:S01]  /*1d10*/  ULDC UR4, c[0x0][0x28c] ;  /* 0x0000a30000047ab9 */ /* 0x000fe20000000800 */
[----:B------:R-:W-:-:S02]  /*1d20*/  IADD3 R3, R2, 0x11, RZ ;  /* 0x0000001102037810 */ /* 0x000fc40007ffe0ff */
[----:B------:R-:W-:Y:S01]  /*1d30*/  ISETP.GE.AND P5, PT, R4, UR5, PT ;  /* 0x0000000504007c0c */ /* 0x000fe2000bfa6270 */
[C---:B------:R-:W-:Y:S01]  /*1d40*/  VIADD R4, R2.reuse, 0x18 ;  /* 0x0000001802047836 */ /* 0x040fe20000000000 */
[----:B------:R-:W-:Y:S01]  /*1d50*/  ISETP.GE.AND P6, PT, R3, UR4, PT ;  /* 0x0000000403007c0c */ /* 0x000fe2000bfc6270 */
[----:B------:R-:W-:Y:S01]  /*1d60*/  VIADD R3, R2, 0x19 ;  /* 0x0000001902037836 */ /* 0x000fe20000000000 */
[----:B------:R-:W-:Y:S01]  /*1d70*/  ULDC UR4, c[0x0][0x28c] ;  /* 0x0000a30000047ab9 */ /* 0x000fe20000000800 */
[----:B------:R-:W-:Y:S02]  /*1d80*/  ULDC UR5, c[0x0][0x28c] ;  /* 0x0000a30000057ab9 */ /* 0x000fe40000000800 */
[----:B------:R-:W-:Y:S01]  /*1d90*/  ISETP.GE.AND P1, PT, R4, UR5, PT ;  /* 0x0000000504007c0c */ /* 0x000fe2000bf26270 */
[----:B------:R-:W-:Y:S01]  /*1da0*/  VIADD R4, R2, 0x40 ;  /* 0x0000004002047836 */ /* 0x000fe20000000000 */
[----:B------:R-:W-:Y:S01]  /*1db0*/  ULDC UR5, c[0x0][0x28c] ;  /* 0x0000a30000057ab9 */ /* 0x000fe20000000800 */
[----:B------:R-:W-:-:S02]  /*1dc0*/  WARPGROUP.DEPBAR.LE gsb0, 0x0 ;  /* 0x00008000000079c5 */ /* 0x000fc40000010000 */
[----:B------:R-:W-:Y:S02]  /*1dd0*/  FSEL R25, R25, -INF , !P2 ;  /* 0xff80000019197808 */ /* 0x000fe40005000000 */
[----:B------:R-:W-:Y:S01]  /*1de0*/  FSEL R154, R27, -INF , !P2 ;  /* 0xff8000001b9a7808 */ /* 0x000fe20005000000 */
[C---:B------:R-:W-:Y:S01]  /*1df0*/  VIADD R27, R2.reuse, 0xc0 ;  /* 0x000000c0021b7836 */ /* 0x040fe20000000000 */
[----:B------:R-:W-:Y:S01]  /*1e00*/  ISETP.GE.AND P2, PT, R3, UR4, PT ;  /* 0x0000000403007c0c */ /* 0x000fe2000bf46270 */
[----:B------:R-:W-:Y:S01]  /*1e10*/  ULDC UR4, c[0x0][0x28c] ;  /* 0x0000a30000047ab9 */ /* 0x000fe20000000800 */
[----:B------:R-:W-:Y:S02]  /*1e20*/  IADD3 R3, R2, 0x20, RZ ;  /* 0x0000002002037810 */ /* 0x000fe40007ffe0ff */
[----:B------:R-:W-:Y:S02]  /*1e30*/  FSEL R28, R28, -INF , !P3 ;  /* 0xff8000001c1c7808 */ /* 0x000fe40005800000 */
[----:B------:R-:W-:-:S02]  /*1e40*/  FSEL R155, R30, -INF , !P3 ;  /* 0xff8000001e9b7808 */ /* 0x000fc40005800000 */
[----:B------:R-:W-:Y:S01]  /*1e50*/  ISETP.GE.AND P3, PT, R3, UR4, PT ;  /* 0x0000000403007c0c */ /* 0x000fe2000bf66270 */
[C---:B------:R-:W-:Y:S01]  /*1e60*/  VIADD R3, R2.reuse, 0x21 ;  /* 0x0000002102037836 */ /* 0x040fe20000000000 */
[----:B------:R-:W-:Y:S01]  /*1e70*/  ULDC UR4, c[0x0][0x28c] ;  /* 0x0000a30000047ab9 */ /* 0x000fe20000000800 */
[----:B------:R-:W-:Y:S02]  /*1e80*/  FSEL R29, R29, -INF , !P4 ;  /* 0xff8000001d1d7808 */ /* 0x000fe40006000000 */
[----:B------:R-:W-:Y:S02]  /*1e90*/  FSEL R157, R31, -INF , !P4 ;  /* 0xff8000001f9d7808 */ /* 0x000fe40006000000 */
[----:B------:R-:W-:Y:S01]  /*1ea0*/  ISETP.GE.AND P4, PT, R3, UR4, PT ;  /* 0x0000000403007c0c */ /* 0x000fe2000bf86270 */
[----:B------:R-:W-:Y:S01]  /*1eb0*/  VIADD R3, R2, 0x28 ;  /* 0x0000002802037836 */ /* 0x000fe20000000000 */
[----:B------:R-:W-:Y:S01]  /*1ec0*/  ULDC UR4, c[0x0][0x28c] ;  /* 0x0000a30000047ab9 */ /* 0x000fe20000000800 */
[----:B------:R-:W-:-:S02]  /*1ed0*/  FSEL R32, R32, -INF , !P5 ;  /* 0xff80000020207808 */ /* 0x000fc40006800000 */
[----:B------:R-:W-:Y:S02]  /*1ee0*/  FSEL R159, R34, -INF , !P5 ;  /* 0xff800000229f7808 */ /* 0x000fe40006800000 */
[----:B------:R-:W-:Y:S01]  /*1ef0*/  ISETP.GE.AND P5, PT, R3, UR4, PT ;  /* 0x0000000403007c0c */ /* 0x000fe2000bfa6270 */
[----:B------:R-:W-:Y:S01]  /*1f00*/  ULDC UR4, c[0x0][0x28c] ;  /* 0x0000a30000047ab9 */ /* 0x000fe20000000800 */
[C---:B------:R-:W-:Y:S02]  /*1f10*/  IADD3 R3, R2.reuse, 0x29, RZ ;  /* 0x0000002902037810 */ /* 0x040fe40007ffe0ff */
        /* <DEDUP_REMOVED lines=8> */
[C---:B------:R-:W-:Y:S01]  /*1fa0*/  VIADD R3, R2.reuse, 0x31 ;  /* 0x0000003102037836 */ /* 0x040fe20000000000 */
[----:B------:R-:W-:Y:S01]  /*1fb0*/  ULDC UR4, c[0x0][0x28c] ;  /* 0x0000a30000047ab9 */ /* 0x000fe20000000800 */
[----:B------:R-:W-:Y:S02]  /*1fc0*/  FSEL R37, R37, -INF , !P2 ;  /* 0xff80000025257808 */ /* 0x000fe40005000000 */
[----:B------:R-:W-:Y:S02]  /*1fd0*/  FSEL R162, R39, -INF , !P2 ;  /* 0xff80000027a27808 */ /* 0x000fe40005000000 */
[----:B------:R-:W-:Y:S01]  /*1fe0*/  ISETP.GE.AND P2, PT, R3, UR4, PT ;  /* 0x0000000403007c0c */ /* 0x000fe2000bf46270 */
[----:B------:R-:W-:Y:S01]  /*1ff0*/  ULDC UR4, c[0x0][0x28c] ;  /* 0x0000a30000047ab9 */ /* 0x000fe20000000800 */
[----:B------:R-:W-:-:S02]  /*2000*/  IADD3 R3, R2, 0x38, RZ ;  /* 0x0000003802037810 */ /* 0x000fc40007ffe0ff */
[----:B------:R-:W-:Y:S02]  /*2010*/  FSEL R40, R40, -INF , !P3 ;  /* 0xff80000028287808 */ /* 0x000fe40005800000 */
[----:B------:R-:W-:Y:S02]  /*2020*/  FSEL R165, R42, -INF , !P3 ;  /* 0xff8000002aa57808 */ /* 0x000fe40005800000 */
[----:B------:R-:W-:Y:S01]  /*2030*/  ISETP.GE.AND P3, PT, R3, UR4, PT ;  /* 0x0000000403007c0c */ /* 0x000fe2000bf66270 */
[----:B------:R-:W-:Y:S01]  /*2040*/  VIADD R3, R2, 0x39 ;  /* 0x0000003902037836 */ /* 0x000fe20000000000 */
[----:B------:R-:W-:Y:S01]  /*2050*/  ULDC UR4, c[0x0][0x28c] ;  /* 0x0000a30000047ab9 */ /* 0x000fe20000000800 */
[----:B------:R-:W-:Y:S02]  /*2060*/  FSEL R41, R41, -INF , !P4 ;  /* 0xff80000029297808 */ /* 0x000fe40006000000 */
[----:B------:R-:W-:Y:S02]  /*2070*/  FSEL R166, R43, -INF , !P4 ;  /* 0xff8000002ba67808 */ /* 0x000fe40006000000 */
[----:B------:R-:W-:Y:S01]  /*2080*/  ISETP.GE.AND P4, PT, R3, UR4, PT ;  /* 0x0000000403007c0c */ /* 0x000fe2000bf86270 */
[----:B------:R-:W-:Y:S01]  /*2090*/  ULDC UR4, c[0x0][0x28c] ;  /* 0x0000a30000047ab9 */ /* 0x000fe20000000800 */
[----:B------:R-:W-:-:S02]  /*20a0*/  FSEL R3, R44, -INF , !P5 ;  /* 0xff8000002c037808 */ /* 0x000fc40006800000 */
[----:B------:R-:W-:Y:S02]  /*20b0*/  FSEL R46, R46, -INF , !P5 ;  /* 0xff8000002e2e7808 */ /* 0x000fe40006800000 */
[----:B------:R-:W-:Y:S01]  /*20c0*/  ISETP.GE.AND P5, PT, R4, UR4, PT ;  /* 0x0000000404007c0c */ /* 0x000fe2000bfa6270 */
        /* <DEDUP_REMOVED lines=100> */
[----:B------:R-:W-:Y:S01]  /*2710*/  FSEL R85, R85, -INF , !P2 ;  /* 0xff80000055557808 */ /* 0x000fe20005000000 */
[C---:B------:R-:W-:Y:S01]  /*2720*/  VIADD R5, R2.reuse, 0x91 ;  /* 0x0000009102057836 */ /* 0x040fe20000000000 */
[----:B------:R-:W-:Y:S02]  /*2730*/  FSEL R44, R87, -INF , !P2 ;  /* 0xff800000572c7808 */ /* 0x000fe40005000000 */
[----:B------:R-:W-:Y:S01]  /*2740*/  ISETP.GE.AND P2, PT, R2, UR4, PT ;  /* 0x0000000402007c0c */ /* 0x000fe2000bf46270 */
[----:B------:R-:W-:Y:S01]  /*2750*/  ULDC UR4, c[0x0][0x28c] ;  /* 0x0000a30000047ab9 */ /* 0x000fe20000000800 */
[----:B------:R-:W-:-:S02]  /*2760*/  FSEL R14, R88, -INF , !P3 ;  /* 0xff800000580e7808 */ /* 0x000fc40005800000 */
[----:B------:R-:W-:Y:S02]  /*2770*/  FSEL R24, R24, -INF , !P2 ;  /* 0xff80000018187808 */ /* 0x000fe40005000000 */
[----:B------:R-:W-:Y:S02]  /*2780*/  FSEL R90, R90, -INF , !P3 ;  /* 0xff8000005a5a7808 */ /* 0x000fe40005800000 */
[----:B------:R-:W-:Y:S01]  /*2790*/  ISETP.GE.AND P3, PT, R5, UR5, PT ;  /* 0x0000000505007c0c */ /* 0x000fe2000bf66270 */
[----:B------:R-:W-:Y:S01]  /*27a0*/  ULDC UR5, c[0x0][0x604] ;  /* 0x0001810000057ab9 */ /* 0x000fe20000000800 */
[----:B------:R-:W-:Y:S02]  /*27b0*/  FMNMX R5, R24, R25, !PT ;  /* 0x0000001918057209 */ /* 0x000fe40007800000 */
[----:B------:R-:W-:Y:S02]  /*27c0*/  FSEL R15, R89, -INF , !P4 ;  /* 0xff800000590f7808 */ /* 0x000fe40006000000 */
[----:B------:R-:W-:-:S02]  /*27d0*/  FSEL R91, R91, -INF , !P4 ;  /* 0xff8000005b5b7808 */ /* 0x000fc40006000000 */
[----:B------:R-:W-:Y:S01]  /*27e0*/  ISETP.GE.AND P4, PT, R16, UR4, PT ;  /* 0x0000000410007c0c */ /* 0x000fe2000bf86270 */
[----:B------:R-:W-:Y:S01]  /*27f0*/  ULDC UR4, c[0x0][0x28c] ;  /* 0x0000a30000047ab9 */ /* 0x000fe20000000800 */
[----:B------:R-:W-:Y:S02]  /*2800*/  FMNMX R16, R28, R5, !PT ;  /* 0x000000051c107209 */ /* 0x000fe40007800000 */
[----:B------:R-:W-:Y:S02]  /*2810*/  FSEL R92, R92, -INF , !P5 ;  /* 0xff8000005c5c7808 */ /* 0x000fe40006800000 */
[----:B------:R-:W-:Y:S02]  /*2820*/  FMNMX R5, R29, R16, !PT ;  /* 0x000000101d057209 */ /* 0x000fe40007800000 */
[----:B------:R-:W-:Y:S02]  /*2830*/  FSEL R94, R94, -INF , !P5 ;  /* 0xff8000005e5e7808 */ /* 0x000fe40006800000 */
[----:B------:R-:W-:-:S02]  /*2840*/  FMNMX R16, R32, R5, !PT ;  /* 0x0000000520107209 */ /* 0x000fc40007800000 */
[----:B------:R-:W-:Y:S01]  /*2850*/  ISETP.GE.AND P5, PT, R17, UR4, PT ;  /* 0x0000000411007c0c */ /* 0x000fe2000bfa6270 */
[----:B------:R-:W-:Y:S01]  /*2860*/  VIADD R17, R2, 0xa0 ;  /* 0x000000a002117836 */ /* 0x000fe20000000000 */
[----:B------:R-:W-:Y:S01]  /*2870*/  FMNMX R5, R33, R16, !PT ;  /* 0x0000001021057209 */ /* 0x000fe20007800000 */
[----:B------:R-:W-:Y:S01]  /*2880*/  ULDC UR4, c[0x0][0x28c] ;  /* 0x0000a30000047ab9 */ /* 0x000fe20000000800 */
[----:B------:R-:W-:Y:S02]  /*2890*/  FSEL R93, R93, -INF , !P6 ;  /* 0xff8000005d5d7808 */ /* 0x000fe40007000000 */
[----:B------:R-:W-:Y:S02]  /*28a0*/  FMNMX R18, R36, R5, !PT ;  /* 0x0000000524127209 */ /* 0x000fe40007800000 */
[----:B------:R-:W-:Y:S02]  /*28b0*/  FSEL R45, R95, -INF , !P6 ;  /* 0xff8000005f2d7808 */ /* 0x000fe40007000000 */
[----:B------:R-:W-:Y:S01]  /*28c0*/  ISETP.GE.AND P6, PT, R17, UR4, PT ;  /* 0x0000000411007c0c */ /* 0x000fe2000bfc6270 */
[----:B------:R-:W-:Y:S01]  /*28d0*/  ULDC UR4, c[0x0][0x28c] ;  /* 0x0000a30000047ab9 */ /* 0x000fe20000000800 */
[----:B------:R-:W-:-:S02]  /*28e0*/  FMNMX R5, R37, R18, !PT ;  /* 0x0000001225057209 */ /* 0x000fc40007800000 */
[----:B------:R-:W-:Y:S02]  /*28f0*/  IADD3 R17, R2, 0xa1, RZ ;  /* 0x000000a102117810 */ /* 0x000fe40007ffe0ff */
[----:B------:R-:W-:Y:S02]  /*2900*/  FSEL R16, R96, -INF , !P1 ;  /* 0xff80000060107808 */ /* 0x000fe40004800000 */
[----:B------:R-:W-:Y:S02]  /*2910*/  FSEL R48, R98, -INF , !P1 ;  /* 0xff80000062307808 */ /* 0x000fe40004800000 */
[----:B------:R-:W-:Y:S01]  /*2920*/  FMNMX R18, R40, R5, !PT ;  /* 0x0000000528127209 */ /* 0x000fe20007800000 */
[----:B------:R-:W-:Y:S01]  /*2930*/  VIADD R5, R2, 0xa9 ;  /* 0x000000a902057836 */ /* 0x000fe20000000000 */
[----:B------:R-:W-:Y:S01]  /*2940*/  ISETP.GE.AND P1, PT, R17, UR4, PT ;  /* 0x0000000411007c0c */ /* 0x000fe2000bf26270 */
[----:B------:R-:W-:Y:S01]  /*2950*/  ULDC UR4, c[0x0][0x28c] ;  /* 0x0000a30000047ab9 */ /* 0x000fe20000000800 */
[----:B------:R-:W-:-:S02]  /*2960*/  FSEL R17, R97, -INF , !P3 ;  /* 0xff80000061117808 */ /* 0x000fc40005800000 */
[----:B------:R-:W-:Y:S02]  /*2970*/  FSEL R99, R99, -INF , !P3 ;  /* 0xff80000063637808 */ /* 0x000fe40005800000 */
[----:B------:R-:W-:Y:S01]  /*2980*/  ISETP.GE.AND P3, PT, R19, UR4, PT ;  /* 0x0000000413007c0c */ /* 0x000fe2000bf66270 */
[----:B------:R-:W-:Y:S01]  /*2990*/  ULDC UR4, c[0x0][0x28c] ;  /* 0x0000a30000047ab9 */ /* 0x000fe20000000800 */
[----:B------:R-:W-:Y:S02]  /*29a0*/  FMNMX R20, R41, R18, !PT ;  /* 0x0000001229147209 */ /* 0x000fe40007800000 */
[----:B------:R-:W-:Y:S02]  /*29b0*/  FSEL R18, R100, -INF , !P4 ;  /* 0xff80000064127808 */ /* 0x000fe40006000000 */
[----:B------:R-:W-:Y:S02]  /*29c0*/  FSEL R102, R102, -INF , !P4 ;  /* 0xff80000066667808 */ /* 0x000fe40006000000 */
[----:B------:R-:W-:Y:S01]  /*29d0*/  ISETP.GE.AND P4, PT, R5, UR4, PT ;  /* 0x0000000405007c0c */ /* 0x000fe2000bf86270 */
[----:B------:R-:W-:Y:S01]  /*29e0*/  ULDC UR4, c[0x0][0x28c] ;  /* 0x0000a30000047ab9 */ /* 0x000fe20000000800 */
[----:B------:R-:W-:-:S02]  /*29f0*/  FMNMX R5, R3, R20, !PT ;  /* 0x0000001403057209 */ /* 0x000fc40007800000 */
[----:B------:R-:W-:Y:S02]  /*2a00*/  FSEL R43, R26, -INF , !P2 ;  /* 0xff8000001a2b7808 */ /* 0x000fe40005000000 */
[----:B------:R-:W-:Y:S02]  /*2a10*/  FMNMX R20, R4, R5, !PT ;  /* 0x0000000504147209 */ /* 0x000fe40007800000 */
[----:B------:R-:W-:Y:S02]  /*2a20*/  FSEL R19, R101, -INF , !P5 ;  /* 0xff80000065137808 */ /* 0x000fe40006800000 */
[----:B------:R-:W-:Y:S02]  /*2a30*/  FMNMX R5, R7, R20, !PT ;  /* 0x0000001407057209 */ /* 0x000fe40007800000 */
[----:B------:R-:W-:Y:S02]  /*2a40*/  FMNMX R20, R43, R154, !PT ;  /* 0x0000009a2b147209 */ /* 0x000fe40007800000 */
[----:B------:R-:W-:-:S02]  /*2a50*/  FSEL R49, R103, -INF , !P5 ;  /* 0xff80000067317808 */ /* 0x000fc40006800000 */
[----:B------:R-:W-:Y:S02]  /*2a60*/  FMNMX R26, R8, R5, !PT ;  /* 0x00000005081a7209 */ /* 0x000fe40007800000 */
[----:B------:R-:W-:Y:S01]  /*2a70*/  ISETP.GE.AND P5, PT, R21, UR4, PT ;  /* 0x0000000415007c0c */ /* 0x000fe2000bfa6270 */
[----:B------:R-:W-:Y:S01]  /*2a80*/  VIADD R21, R2, 0xb1 ;  /* 0x000000b102157836 */ /* 0x000fe20000000000 */
[----:B------:R-:W-:Y:S01]  /*2a90*/  FMNMX R22, R155, R20, !PT ;  /* 0x000000149b167209 */ /* 0x000fe20007800000 */
[----:B------:R-:W-:Y:S01]  /*2aa0*/  ULDC UR4, c[0x0][0x28c] ;  /* 0x0000a30000047ab9 */ /* 0x000fe20000000800 */
[----:B------:R-:W-:Y:S02]  /*2ab0*/  FMNMX R5, R9, R26, !PT ;  /* 0x0000001a09057209 */ /* 0x000fe40007800000 */
[----:B------:R-:W-:Y:S01]  /*2ac0*/  ISETP.GE.AND P2, PT, R21, UR4, PT ;  /* 0x0000000415007c0c */ /* 0x000fe2000bf46270 */
[----:B------:R-:W-:Y:S01]  /*2ad0*/  ULDC UR4, c[0x0][0x28c] ;  /* 0x0000a30000047ab9 */ /* 0x000fe20000000800 */
[----:B------:R-:W-:-:S02]  /*2ae0*/  FMNMX R22, R157, R22, !PT ;  /* 0x000000169d167209 */ /* 0x000fc40007800000 */
[----:B------:R-:W-:Y:S02]  /*2af0*/  FMNMX R21, R10, R5, !PT ;  /* 0x000000050a157209 */ /* 0x000fe40007800000 */
[----:B------:R-:W-:Y:S02]  /*2b00*/  FMNMX R5, R159, R22, !PT ;  /* 0x000000169f057209 */ /* 0x000fe40007800000 */
[----:B------:R-:W-:Y:S02]  /*2b10*/  FMNMX R26, R56, R21, !PT ;  /* 0x00000015381a7209 */ /* 0x000fe40007800000 */
[----:B------:R-:W-:Y:S02]  /*2b20*/  FMNMX R22, R160, R5, !PT ;  /* 0x00000005a0167209 */ /* 0x000fe40007800000 */
[----:B------:R-:W-:Y:S02]  /*2b30*/  FMNMX R21, R57, R26, !PT ;  /* 0x0000001a39157209 */ /* 0x000fe40007800000 */
[----:B------:R-:W-:-:S02]  /*2b40*/  FSEL R20, R104, -INF , !P6 ;  /* 0xff80000068147808 */ /* 0x000fc40007000000 */
[----:B------:R-:W-:Y:S02]  /*2b50*/  FSEL R106, R106, -INF , !P6 ;  /* 0xff8000006a6a7808 */ /* 0x000fe40007000000 */
[----:B------:R-:W-:Y:S01]  /*2b60*/  ISETP.GE.AND P6, PT, R23, UR4, PT ;  /* 0x0000000417007c0c */ /* 0x000fe2000bfc6270 */
[----:B------:R-:W-:Y:S01]  /*2b70*/  ULDC UR4, c[0x0][0x28c] ;  /* 0x0000a30000047ab9 */ /* 0x000fe20000000800 */
[----:B------:R-:W-:Y:S02]  /*2b80*/  IADD3 R23, R2, 0xb9, RZ ;  /* 0x000000b902177810 */ /* 0x000fe40007ffe0ff */
[----:B------:R-:W-:Y:S02]  /*2b90*/  FMNMX R5, R161, R22, !PT ;  /* 0x00000016a1057209 */ /* 0x000fe40007800000 */
[----:B------:R-:W-:Y:S02]  /*2ba0*/  FMNMX R26, R60, R21, !PT ;  /* 0x000000153c1a7209 */ /* 0x000fe40007800000 */
[----:B------:R-:W-:-:S02]  /*2bb0*/  FSEL R105, R105, -INF , !P1 ;  /* 0xff80000069697808 */ /* 0x000fc40004800000 */
[----:B------:R-:W-:Y:S02]  /*2bc0*/  FSEL R107, R107, -INF , !P1 ;  /* 0xff8000006b6b7808 */ /* 0x000fe40004800000 */
[----:B------:R-:W-:Y:S01]  /*2bd0*/  ISETP.GE.AND P1, PT, R23, UR4, PT ;  /* 0x0000000417007c0c */ /* 0x000fe2000bf26270 */
[----:B------:R-:W-:Y:S01]  /*2be0*/  ULDC UR4, c[0x0][0x28c] ;  /* 0x0000a30000047ab9 */ /* 0x000fe20000000800 */
[----:B------:R-:W-:Y:S02]  /*2bf0*/  FMNMX R22, R162, R5, !PT ;  /* 0x00000005a2167209 */ /* 0x000fe40007800000 */
[----:B------:R-:W-:Y:S02]  /*2c00*/  FMNMX R23, R61, R26, !PT ;  /* 0x0000001a3d177209 */ /* 0x000fe40007800000 */
[----:B------:R-:W-:Y:S02]  /*2c10*/  FMNMX R5, R165, R22, !PT ;  /* 0x00000016a5057209 */ /* 0x000fe40007800000 */
[----:B------:R-:W-:-:S02]  /*2c20*/  FMNMX R22, R64, R23, !PT ;  /* 0x0000001740167209 */ /* 0x000fc40007800000 */
[----:B------:R-:W-:Y:S02]  /*2c30*/  FMNMX R5, R166, R5, !PT ;  /* 0x00000005a6057209 */ /* 0x000fe40007800000 */
[----:B------:R-:W-:Y:S02]  /*2c40*/  FMNMX R23, R65, R22, !PT ;  /* 0x0000001641177209 */ /* 0x000fe40007800000 */
        /* <DEDUP_REMOVED lines=20> */
[----:B------:R-:W-:Y:S02]  /*2d90*/  FSEL R21, R108, -INF , !P3 ;  /* 0xff8000006c157808 */ /* 0x000fe40005800000 */
[----:B------:R-:W-:-:S02]  /*2da0*/  FSEL R110, R110, -INF , !P3 ;  /* 0xff8000006e6e7808 */ /* 0x000fc40005800000 */
[----:B------:R-:W-:Y:S02]  /*2db0*/  FMNMX R26, R14, R23, !PT ;  /* 0x000000170e1a7209 */ /* 0x000fe40007800000 */
[----:B------:R-:W-:Y:S01]  /*2dc0*/  ISETP.GE.AND P3, PT, R27, UR4, PT ;  /* 0x000000041b007c0c */ /* 0x000fe2000bf66270 */
[----:B------:R-:W-:Y:S01]  /*2dd0*/  VIADD R27, R2, 0xc1 ;  /* 0x000000c1021b7836 */ /* 0x000fe20000000000 */
[----:B------:R-:W-:Y:S01]  /*2de0*/  FMNMX R22, R66, R5, !PT ;  /* 0x0000000542167209 */ /* 0x000fe20007800000 */
[----:B------:R-:W-:Y:S01]  /*2df0*/  ULDC UR4, c[0x0][0x28c] ;  /* 0x0000a30000047ab9 */ /* 0x000fe20000000800 */
[----:B------:R-:W-:Y:S02]  /*2e00*/  FMNMX R23, R15, R26, !PT ;  /* 0x0000001a0f177209 */ /* 0x000fe40007800000 */
[----:B------:R-:W-:Y:S02]  /*2e10*/  FSEL R109, R109, -INF , !P4 ;  /* 0xff8000006d6d7808 */ /* 0x000fe40006000000 */
[----:B------:R-:W-:-:S02]  /*2e20*/  FSEL R111, R111, -INF , !P4 ;  /* 0xff8000006f6f7808 */ /* 0x000fc40006000000 */
[----:B------:R-:W-:Y:S02]  /*2e30*/  FMNMX R5, R67, R22, !PT ;  /* 0x0000001643057209 */ /* 0x000fe40007800000 */
        /* <DEDUP_REMOVED lines=8> */
[----:B------:R-:W-:Y:S01]  /*2ec0*/  VIADD R27, R2, 0xc9 ;  /* 0x000000c9021b7836 */ /* 0x000fe20000000000 */
[----:B------:R-:W-:Y:S01]  /*2ed0*/  FMNMX R23, R93, R30, !PT ;  /* 0x0000001e5d177209 */ /* 0x000fe20007800000 */
[----:B------:R-:W-:Y:S01]  /*2ee0*/  ULDC UR4, c[0x0][0x28c] ;  /* 0x0000a30000047ab9 */ /* 0x000fe20000000800 */
        /* <DEDUP_REMOVED lines=13> */
[----:B------:R-:W-:Y:S01]  /*2fc0*/  ULDC UR4, c[0x0][0x28c] ;  /* 0x0000a30000047ab9 */ /* 0x000fe20000000800 */
[----:B------:R-:W-:Y:S02]  /*2fd0*/  FMNMX R30, R18, R23, !PT ;  /* 0x00000017121e7209 */ /* 0x000fe40007800000 */
[----:B------:R-:W-:Y:S02]  /*2fe0*/  IADD3 R27, R2, 0xd1, RZ ;  /* 0x000000d1021b7810 */ /* 0x000fe40007ffe0ff */
[----:B------:R-:W-:Y:S02]  /*2ff0*/  FMNMX R26, R78, R5, !PT ;  /* 0x000000054e1a7209 */ /* 0x000fe40007800000 */
[----:B------:R-:W-:-:S02]  /*3000*/  FSEL R117, R117, -INF , !P1 ;  /* 0xff80000075757808 */ /* 0x000fc40004800000 */
[----:B------:R-:W-:Y:S02]  /*3010*/  FSEL R119, R119, -INF , !P1 ;  /* 0xff80000077777808 */ /* 0x000fe40004800000 */
[----:B------:R-:W-:Y:S02]  /*3020*/  FMNMX R23, R19, R30, !PT ;  /* 0x0000001e13177209 */ /* 0x000fe40007800000 */
[----:B------:R-:W-:Y:S01]  /*3030*/  ISETP.GE.AND P1, PT, R27, UR4, PT ;  /* 0x000000041b007c0c */ /* 0x000fe2000bf26270 */
[----:B------:R-:W-:Y:S01]  /*3040*/  VIADD R27, R2, 0xd8 ;  /* 0x000000d8021b7836 */ /* 0x000fe20000000000 */
[----:B------:R-:W-:Y:S01]  /*3050*/  FMNMX R5, R79, R26, !PT ;  /* 0x0000001a4f057209 */ /* 0x000fe20007800000 */
[----:B------:R-:W-:Y:S01]  /*3060*/  ULDC UR4, c[0x0][0x28c] ;  /* 0x0000a30000047ab9 */ /* 0x000fe20000000800 */
[----:B------:R-:W-:Y:S02]  /*3070*/  FMNMX R30, R20, R23, !PT ;  /* 0x00000017141e7209 */ /* 0x000fe40007800000 */
[----:B------:R-:W-:-:S02]  /*3080*/  FSEL R22, R120, -INF , !P3 ;  /* 0xff80000078167808 */ /* 0x000fc40005800000 */
[----:B------:R-:W-:Y:S02]  /*3090*/  FSEL R122, R122, -INF , !P3 ;  /* 0xff8000007a7a7808 */ /* 0x000fe40005800000 */
[----:B------:R-:W-:Y:S02]  /*30a0*/  FMNMX R26, R82, R5, !PT ;  /* 0x00000005521a7209 */ /* 0x000fe40007800000 */
[----:B------:R-:W-:Y:S01]  /*30b0*/  ISETP.GE.AND P3, PT, R27, UR4, PT ;  /* 0x000000041b007c0c */ /* 0x000fe2000bf66270 */
[C---:B------:R-:W-:Y:S01]  /*30c0*/  VIADD R27, R2.reuse, 0xd9 ;  /* 0x000000d9021b7836 */ /* 0x040fe20000000000 */
[----:B------:R-:W-:Y:S01]  /*30d0*/  FMNMX R30, R105, R30, !PT ;  /* 0x0000001e691e7209 */ /* 0x000fe20007800000 */
[----:B------:R-:W-:Y:S01]  /*30e0*/  ULDC UR4, c[0x0][0x28c] ;  /* 0x0000a30000047ab9 */ /* 0x000fe20000000800 */
[----:B------:R-:W-:Y:S01]  /*30f0*/  FMNMX R5, R83, R26, !PT ;  /* 0x0000001a53057209 */ /* 0x000fe20007800000 */
[----:B------:R-:W-:Y:S01]  /*3100*/  VIADD R26, R2, 0xe1 ;  /* 0x000000e1021a7836 */ /* 0x000fe20000000000 */
[----:B------:R-:W-:-:S02]  /*3110*/  FSEL R121, R121, -INF , !P4 ;  /* 0xff80000079797808 */ /* 0x000fc40006000000 */
[----:B------:R-:W-:Y:S02]  /*3120*/  FSEL R123, R123, -INF , !P4 ;  /* 0xff8000007b7b7808 */ /* 0x000fe40006000000 */
[----:B------:R-:W-:Y:S02]  /*3130*/  FMNMX R30, R21, R30, !PT ;  /* 0x0000001e151e7209 */ /* 0x000fe40007800000 */
[----:B------:R-:W-:Y:S01]  /*3140*/  ISETP.GE.AND P4, PT, R27, UR4, PT ;  /* 0x000000041b007c0c */ /* 0x000fe2000bf86270 */
[----:B------:R-:W-:Y:S01]  /*3150*/  ULDC UR4, c[0x0][0x28c] ;  /* 0x0000a30000047ab9 */ /* 0x000fe20000000800 */
[----:B------:R-:W-:Y:S02]  /*3160*/  IADD3 R27, R2, 0xe0, RZ ;  /* 0x000000e0021b7810 */ /* 0x000fe40007ffe0ff */
[----:B------:R-:W-:Y:S02]  /*3170*/  FMNMX R5, R86, R5, !PT ;  /* 0x0000000556057209 */ /* 0x000fe40007800000 */
[----:B------:R-:W-:-:S02]  /*3180*/  FMNMX R23, R109, R30, !PT ;  /* 0x0000001e6d177209 */ /* 0x000fc40007800000 */
[----:B------:R-:W-:Y:S02]  /*3190*/  FSEL R124, R124, -INF , !P5 ;  /* 0xff8000007c7c7808 */ /* 0x000fe40006800000 */
[----:B------:R-:W-:Y:S02]  /*31a0*/  FSEL R126, R126, -INF , !P5 ;  /* 0xff8000007e7e7808 */ /* 0x000fe40006800000 */
[----:B------:R-:W-:Y:S01]  /*31b0*/  ISETP.GE.AND P5, PT, R27, UR4, PT ;  /* 0x000000041b007c0c */ /* 0x000fe2000bfa6270 */
[----:B------:R-:W-:Y:S01]  /*31c0*/  ULDC UR4, c[0x0][0x28c] ;  /* 0x0000a30000047ab9 */ /* 0x000fe20000000800 */
[----:B------:R-:W-:Y:S01]  /*31d0*/  FMNMX R5, R44, R5, !PT ;  /* 0x000000052c057209 */ /* 0x000fe20007800000 */
[----:B------:R-:W-:Y:S01]  /*31e0*/  VIADD R27, R2, 0xe8 ;  /* 0x000000e8021b7836 */ /* 0x000fe20000000000 */
[----:B------:R-:W-:Y:S02]  /*31f0*/  FSEL R125, R125, -INF , !P2 ;  /* 0xff8000007d7d7808 */ /* 0x000fe40005000000 */
[----:B------:R-:W-:-:S02]  /*3200*/  FSEL R127, R127, -INF , !P2 ;  /* 0xff8000007f7f7808 */ /* 0x000fc40005000000 */
[----:B------:R-:W-:Y:S02]  /*3210*/  FMNMX R30, R112, R23, !PT ;  /* 0x00000017701e7209 */ /* 0x000fe40007800000 */
        /* <DEDUP_REMOVED lines=15> */
[----:B------:R-:W-:Y:S02]  /*3310*/  FSEL R128, R128, -INF , !P6 ;  /* 0xff80000080807808 */ /* 0x000fe40007000000 */
[----:B------:R-:W-:Y:S02]  /*3320*/  FMNMX R23, R125, R34, !PT ;  /* 0x000000227d177209 */ /* 0x000fe40007800000 */
[----:B------:R-:W-:-:S02]  /*3330*/  FSEL R52, R130, -INF , !P6 ;  /* 0xff80000082347808 */ /* 0x000fc40007000000 */
[----:B------:R-:W-:Y:S01]  /*3340*/  ISETP.GE.AND P6, PT, R27, UR4, PT ;  /* 0x000000041b007c0c */ /* 0x000fe2000bfc6270 */
[----:B------:R-:W-:Y:S01]  /*3350*/  ULDC UR4, c[0x0][0x28c] ;  /* 0x0000a30000047ab9 */ /* 0x000fe20000000800 */
[----:B------:R-:W-:Y:S02]  /*3360*/  FMNMX R5, R49, R30, !PT ;  /* 0x0000001e31057209 */ /* 0x000fe40007800000 */
[----:B------:R-:W-:Y:S02]  /*3370*/  IADD3 R27, R2, 0xe9, RZ ;  /* 0x000000e9021b7810 */ /* 0x000fe40007ffe0ff */
[----:B------:R-:W-:Y:S02]  /*3380*/  FSEL R129, R129, -INF , !P1 ;  /* 0xff80000081817808 */ /* 0x000fe40004800000 */
[----:B------:R-:W-:Y:S02]  /*3390*/  FMNMX R34, R128, R23, !PT ;  /* 0x0000001780227209 */ /* 0x000fe40007800000 */
[----:B------:R-:W-:-:S02]  /*33a0*/  FSEL R131, R131, -INF , !P1 ;  /* 0xff80000083837808 */ /* 0x000fc40004800000 */
[----:B------:R-:W-:Y:S02]  /*33b0*/  FMNMX R30, R106, R5, !PT ;  /* 0x000000056a1e7209 */ /* 0x000fe40007800000 */
[----:B------:R-:W-:Y:S01]  /*33c0*/  ISETP.GE.AND P1, PT, R27, UR4, PT ;  /* 0x000000041b007c0c */ /* 0x000fe2000bf26270 */
[----:B------:R-:W-:Y:S01]  /*33d0*/  VIADD R27, R2, 0xf0 ;  /* 0x000000f0021b7836 */ /* 0x000fe20000000000 */
[----:B------:R-:W-:Y:S01]  /*33e0*/  FSEL R26, R132, -INF , !P3 ;  /* 0xff800000841a7808 */ /* 0x000fe20005800000 */
[----:B------:R-:W-:Y:S01]  /*33f0*/  ULDC UR4, c[0x0][0x28c] ;  /* 0x0000a30000047ab9 */ /* 0x000fe20000000800 */
[----:B------:R-:W-:Y:S02]  /*3400*/  FMNMX R23, R129, R34, !PT ;  /* 0x0000002281177209 */ /* 0x000fe40007800000 */
        /* <DEDUP_REMOVED lines=8> */
[----:B------:R-:W1:Y:S01]  /*3490*/  LDC R5, c[0x0][0x28c] ;  /* 0x0000a300ff057b82 */ /* 0x000e620000000800 */
[----:B------:R-:W-:Y:S02]  /*34a0*/  FSEL R136, R136, -INF , !P5 ;  /* 0xff80000088887808 */ /* 0x000fe40006800000 */
[----:B------:R-:W-:-:S02]  /*34b0*/  FMNMX R31, R133, R34, !PT ;  /* 0x00000022851f7209 */ /* 0x000fc40007800000 */
[----:B------:R-:W-:Y:S02]  /*34c0*/  FSEL R135, R135, -INF , !P4 ;  /* 0xff80000087877808 */ /* 0x000fe40006000000 */
[----:B------:R-:W-:Y:S01]  /*34d0*/  ISETP.GE.AND P4, PT, R27, UR4, PT ;  /* 0x000000041b007c0c */ /* 0x000fe2000bf86270 */
[----:B------:R-:W-:Y:S01]  /*34e0*/  ULDC UR4, c[0x0][0x28c] ;  /* 0x0000a30000047ab9 */ /* 0x000fe20000000800 */
[----:B------:R-:W-:Y:S02]  /*34f0*/  FMNMX R23, R111, R30, !PT ;  /* 0x0000001e6f177209 */ /* 0x000fe40007800000 */
[----:B------:R-:W-:Y:S02]  /*3500*/  FSEL R27, R137, -INF , !P2 ;  /* 0xff800000891b7808 */ /* 0x000fe40005000000 */
[----:B------:R-:W-:Y:S02]  /*3510*/  FMNMX R34, R136, R31, !PT ;  /* 0x0000001f88227209 */ /* 0x000fe40007800000 */
[----:B------:R-:W-:-:S02]  /*3520*/  FMNMX R30, R114, R23, !PT ;  /* 0x00000017721e7209 */ /* 0x000fc40007800000 */
[----:B------:R-:W-:Y:S02]  /*3530*/  FSEL R140, R140, -INF , !P6 ;  /* 0xff8000008c8c7808 */ /* 0x000fe40007000000 */
[----:B------:R-:W-:Y:S02]  /*3540*/  FMNMX R31, R27, R34, !PT ;  /* 0x000000221b1f7209 */ /* 0x000fe40007800000 */
[----:B------:R-:W-:Y:S01]  /*3550*/  FMNMX R23, R115, R30, !PT ;  /* 0x0000001e73177209 */ /* 0x000fe20007800000 */
[----:B------:R-:W-:Y:S01]  /*3560*/  VIADD R30, R2, 0xf9 ;  /* 0x000000f9021e7836 */ /* 0x000fe20000000000 */
[----:B------:R-:W-:Y:S02]  /*3570*/  FSEL R95, R141, -INF , !P1 ;  /* 0xff8000008d5f7808 */ /* 0x000fe40004800000 */
[----:B------:R-:W-:Y:S02]  /*3580*/  FMNMX R38, R140, R31, !PT ;  /* 0x0000001f8c267209 */ /* 0x000fe40007800000 */
[----:B------:R-:W-:-:S02]  /*3590*/  FMNMX R34, R118, R23, !PT ;  /* 0x0000001776227209 */ /* 0x000fc40007800000 */
[----:B------:R-:W-:Y:S02]  /*35a0*/  IADD3 R35, R2, 0xf8, RZ ;  /* 0x000000f802237810 */ /* 0x000fe40007ffe0ff */
[----:B------:R-:W-:Y:S02]  /*35b0*/  FSEL R144, R144, -INF , !P3 ;  /* 0xff80000090907808 */ /* 0x000fe40005800000 */
[----:B------:R-:W-:Y:S02]  /*35c0*/  FMNMX R31, R95, R38, !PT ;  /* 0x000000265f1f7209 */ /* 0x000fe40007800000 */
[----:B------:R-:W-:Y:S02]  /*35d0*/  FSEL R138, R138, -INF , !P5 ;  /* 0xff8000008a8a7808 */ /* 0x000fe40006800000 */
[----:B------:R-:W-:Y:S02]  /*35e0*/  FMNMX R23, R119, R34, !PT ;  /* 0x0000002277177209 */ /* 0x000fe40007800000 */
[----:B------:R-:W-:Y:S01]  /*35f0*/  ISETP.GE.AND P5, PT, R35, UR4, PT ;  /* 0x0000000423007c0c */ /* 0x000fe2000bfa6270 */
[----:B------:R-:W-:Y:S01]  /*3600*/  ULDC UR4, c[0x0][0x604] ;  /* 0x0001810000047ab9 */ /* 0x000fe20000000800 */
[----:B------:R-:W-:-:S02]  /*3610*/  FSEL R103, R145, -INF , !P4 ;  /* 0xff80000091677808 */ /* 0x000fc40006000000 */
[----:B------:R-:W-:Y:S02]  /*3620*/  FMNMX R38, R144, R31, !PT ;  /* 0x0000001f90267209 */ /* 0x000fe40007800000 */
[----:B------:R-:W-:Y:S02]  /*3630*/  FSEL R53, R139, -INF , !P2 ;  /* 0xff8000008b357808 */ /* 0x000fe40005000000 */
[----:B------:R-:W-:Y:S02]  /*3640*/  FMNMX R34, R122, R23, !PT ;  /* 0x000000177a227209 */ /* 0x000fe40007800000 */
[----:B-1----:R-:W-:Y:S02]  /*3650*/  ISETP.GE.AND P2, PT, R30, R5, PT ;  /* 0x000000051e00720c */ /* 0x002fe40003f46270 */
[----:B------:R-:W-:Y:S02]  /*3660*/  FSEL R148, R148, -INF , !P5 ;  /* 0xff80000094947808 */ /* 0x000fe40006800000 */
[----:B------:R-:W-:-:S02]  /*3670*/  FMNMX R31, R103, R38, !PT ;  /* 0x00000026671f7209 */ /* 0x000fc40007800000 */
[----:B------:R-:W-:Y:S02]  /*3680*/  FMNMX R23, R123, R34, !PT ;  /* 0x000000227b177209 */ /* 0x000fe40007800000 */
[----:B------:R-:W-:Y:S02]  /*3690*/  FSEL R149, R149, -INF , !P2 ;  /* 0xff80000095957808 */ /* 0x000fe40005000000 */
[----:B------:R-:W-:Y:S02]  /*36a0*/  FMNMX R34, R148, R31, !PT ;  /* 0x0000001f94227209 */ /* 0x000fe40007800000 */
[----:B------:R-:W-:Y:S02]  /*36b0*/  FMNMX R30, R126, R23, !PT ;  /* 0x000000177e1e7209 */ /* 0x000fe40007800000 */
[----:B------:R-:W-:Y:S02]  /*36c0*/  FMNMX R34, R149, R34, !PT ;  /* 0x0000002295227209 */ /* 0x000fe40007800000 */
[----:B------:R-:W-:-:S02]  /*36d0*/  FMNMX R23, R127, R30, !PT ;  /* 0x0000001e7f177209 */ /* 0x000fc40007800000 */
[----:B------:R-:W-:Y:S01]  /*36e0*/  FSEL R143, R143, -INF , !P1 ;  /* 0xff8000008f8f7808 */ /* 0x000fe20004800000 */
[----:B------:R-:W1:Y:S01]  /*36f0*/  SHFL.BFLY PT, R31, R34, 0x1, 0x1f ;  /* 0x0c201f00221f7f89 */ /* 0x000e6200000e0000 */
[----:B------:R-:W-:Y:S02]  /*3700*/  FMNMX R30, R52, R23, !PT ;  /* 0x00000017341e7209 */ /* 0x000fe40007800000 */
[----:B------:R-:W-:Y:S02]  /*3710*/  FSEL R142, R142, -INF , !P6 ;  /* 0xff8000008e8e7808 */ /* 0x000fe40007000000 */
[----:B------:R-:W-:Y:S02]  /*3720*/  FMNMX R23, R131, R30, !PT ;  /* 0x0000001e83177209 */ /* 0x000fe40007800000 */
[----:B------:R-:W-:Y:S02]  /*3730*/  FSEL R146, R146, -INF , !P3 ;  /* 0xff80000092927808 */ /* 0x000fe40005800000 */
[----:B------:R-:W-:-:S02]  /*3740*/  FMNMX R30, R134, R23, !PT ;  /* 0x00000017861e7209 */ /* 0x000fc40007800000 */
[----:B------:R-:W-:Y:S02]  /*3750*/  FSEL R101, R147, -INF , !P4 ;  /* 0xff80000093657808 */ /* 0x000fe40006000000 */
[----:B------:R-:W-:Y:S02]  /*3760*/  FMNMX R23, R135, R30, !PT ;  /* 0x0000001e87177209 */ /* 0x000fe40007800000 */
[----:B------:R-:W-:Y:S02]  /*3770*/  FSEL R150, R150, -INF , !P5 ;  /* 0xff80000096967808 */ /* 0x000fe40006800000 */
[----:B------:R-:W-:Y:S02]  /*3780*/  FMNMX R30, R138, R23, !PT ;  /* 0x000000178a1e7209 */ /* 0x000fe40007800000 */
[----:B------:R-:W-:Y:S02]  /*3790*/  FSEL R108, R151, -INF , !P2 ;  /* 0xff800000976c7808 */ /* 0x000fe40005000000 */
[----:B------:R-:W-:-:S02]  /*37a0*/  FMNMX R23, R53, R30, !PT ;  /* 0x0000001e35177209 */ /* 0x000fc40007800000 */
[----:B-1----:R-:W-:Y:S02]  /*37b0*/  FMNMX R31, R34, R31, !PT ;  /* 0x0000001f221f7209 */ /* 0x002fe40007800000 */
[----:B------:R-:W-:-:S03]  /*37c0*/  FMNMX R30, R142, R23, !PT ;  /* 0x000000178e1e7209 */ /* 0x000fc60007800000 */
[----:B------:R-:W1:Y:S01]  /*37d0*/  SHFL.BFLY PT, R34, R31, 0x2, 0x1f ;  /* 0x0c401f001f227f89 */ /* 0x000e6200000e0000 */
[----:B------:R-:W-:-:S04]  /*37e0*/  FMNMX R23, R143, R30, !PT ;  /* 0x0000001e8f177209 */ /* 0x000fc80007800000 */
[----:B------:R-:W-:-:S04]  /*37f0*/  FMNMX R30, R146, R23, !PT ;  /* 0x00000017921e7209 */ /* 0x000fc80007800000 */
[----:B------:R-:W-:-:S04]  /*3800*/  FMNMX R23, R101, R30, !PT ;  /* 0x0000001e65177209 */ /* 0x000fc80007800000 */
[----:B------:R-:W-:-:S04]  /*3810*/  FMNMX R23, R150, R23, !PT ;  /* 0x0000001796177209 */ /* 0x000fc80007800000 */
[----:B------:R-:W-:-:S05]  /*3820*/  FMNMX R23, R108, R23, !PT ;  /* 0x000000176c177209 */ /* 0x000fca0007800000 */
[----:B------:R-:W2:Y:S01]  /*3830*/  SHFL.BFLY PT, R30, R23, 0x1, 0x1f ;  /* 0x0c201f00171e7f89 */ /* 0x000ea200000e0000 */
[----:B-1----:R-:W-:-:S04]  /*3840*/  FMNMX R153, R31, R34, !PT ;  /* 0x000000221f997209 */ /* 0x002fc80007800000 */
[----:B------:R-:W-:-:S04]  /*3850*/  FSETP.NEU.AND P1, PT, R153, -INF , PT ;  /* 0xff8000009900780b */ /* 0x000fc80003f2d000 */
[----:B------:R-:W-:-:S05]  /*3860*/  FSEL R168, R153, RZ, P1 ;  /* 0x000000ff99a87208 */ /* 0x000fca0000800000 */
[----:B------:R-:W-:Y:S01]  /*3870*/  FMUL R168, R168, UR4 ;  /* 0x00000004a8a87c20 */ /* 0x000fe20008400000 */
[----:B------:R-:W-:-:S03]  /*3880*/  ULDC UR4, c[0x0][0x604] ;  /* 0x0001810000047ab9 */ /* 0x000fc60000000800 */
[--C-:B------:R-:W-:Y:S01]  /*3890*/  FFMA R24, R24, UR4, -R168.reuse ;  /* 0x0000000418187c23 */ /* 0x100fe200080008a8 */
[----:B------:R-:W-:Y:S02]  /*38a0*/  ULDC UR4, c[0x0][0x604] ;  /* 0x0001810000047ab9 */ /* 0x000fe40000000800 */
[--C-:B------:R-:W-:Y:S01]  /*38b0*/  FFMA R25, R25, UR4, -R168.reuse ;  /* 0x0000000419197c23 */ /* 0x100fe200080008a8 */
[----:B------:R-:W-:Y:S01]  /*38c0*/  ULDC UR4, c[0x0][0x604] ;  /* 0x0001810000047ab9 */ /* 0x000fe20000000800 */
[----:B------:R-:W-:Y:S01]  /*38d0*/  FSETP.GEU.AND P5, PT, R24, -126, PT ;  /* 0xc2fc00001800780b */ /* 0x000fe20003fae000 */
        /* <DEDUP_REMOVED lines=14> */
[----:B--2---:R-:W-:Y:S01]  /*39c0*/  FMNMX R30, R23, R30, !PT ;  /* 0x0000001e171e7209 */ /* 0x004fe20007800000 */
[--C-:B------:R-:W-:Y:S01]  /*39d0*/  FFMA R37, R37, UR4, -R168.reuse ;  /* 0x0000000425257c23 */ /* 0x100fe200080008a8 */
[----:B------:R-:W-:Y:S01]  /*39e0*/  ULDC UR4, c[0x0][0x604] ;  /* 0x0001810000047ab9 */ /* 0x000fe20000000800 */
[----:B------:R-:W-:Y:S01]  /*39f0*/  @!P6 FMUL R25, R25, 0.5 ;  /* 0x3f0000001919e820 */ /* 0x000fe20000400000 */
[----:B------:R-:W-:Y:S01]  /*3a00*/  @!P1 FMUL R28, R28, 0.5 ;  /* 0x3f0000001c1c9820 */ /* 0x000fe20000400000 */
[----:B------:R-:W-:Y:S01]  /*3a10*/  FFMA R40, R40, UR4, -R168 ;  /* 0x0000000428287c23 */ /* 0x000fe200080008a8 */
[----:B------:R-:W1:Y:S01]  /*3a20*/  SHFL.BFLY PT, R23, R30, 0x2, 0x1f ;  /* 0x0c401f001e177f89 */ /* 0x000e6200000e0000 */
[----:B------:R-:W-:Y:S01]  /*3a30*/  @!P2 FMUL R29, R29, 0.5 ;  /* 0x3f0000001d1da820 */ /* 0x000fe20000400000 */
[----:B------:R-:W2:Y:S01]  /*3a40*/  MUFU.EX2 R89, R28 ;  /* 0x0000001c00597308 */ /* 0x000ea20000000800 */
[----:B------:R-:W-:Y:S01]  /*3a50*/  @!P5 FMUL R24, R24, 0.5 ;  /* 0x3f0000001818d820 */ /* 0x000fe20000400000 */
[----:B------:R-:W-:Y:S01]  /*3a60*/  @!P3 FMUL R32, R32, 0.5 ;  /* 0x3f0000002020b820 */ /* 0x000fe20000400000 */
[----:B------:R-:W-:-:S02]  /*3a70*/  ULDC UR4, c[0x0][0x604] ;  /* 0x0001810000047ab9 */ /* 0x000fc40000000800 */
[--C-:B------:R-:W-:Y:S01]  /*3a80*/  FFMA R41, R41, UR4, -R168.reuse ;  /* 0x0000000429297c23 */ /* 0x100fe200080008a8 */
[----:B------:R-:W-:Y:S02]  /*3a90*/  ULDC UR4, c[0x0][0x604] ;  /* 0x0001810000047ab9 */ /* 0x000fe40000000800 */
[----:B------:R-:W3:Y:S01]  /*3aa0*/  MUFU.EX2 R96, R32 ;  /* 0x0000002000607308 */ /* 0x000ee20000000800 */
[--C-:B------:R-:W-:Y:S01]  /*3ab0*/  FFMA R3, R3, UR4, -R168.reuse ;  /* 0x0000000403037c23 */ /* 0x100fe200080008a8 */
[----:B------:R-:W-:Y:S02]  /*3ac0*/  ULDC UR4, c[0x0][0x604] ;  /* 0x0001810000047ab9 */ /* 0x000fe40000000800 */
[--C-:B------:R-:W-:Y:S01]  /*3ad0*/  FFMA R4, R4, UR4, -R168.reuse ;  /* 0x0000000404047c23 */ /* 0x100fe200080008a8 */
[----:B------:R-:W-:Y:S02]  /*3ae0*/  ULDC UR4, c[0x0][0x604] ;  /* 0x0001810000047ab9 */ /* 0x000fe40000000800 */
[----:B------:R-:W-:Y:S01]  /*3af0*/  FFMA R7, R7, UR4, -R168 ;  /* 0x0000000407077c23 */ /* 0x000fe200080008a8 */
[----:B------:R-:W4:Y:S01]  /*3b00*/  MUFU.EX2 R97, R25 ;  /* 0x0000001900617308 */ /* 0x000f220000000800 */
[----:B--2---:R-:W-:Y:S01]  /*3b10*/  @!P1 FMUL R89, R89, R89 ;  /* 0x0000005959599220 */ /* 0x004fe20000400000 */
[----:B------:R-:W-:Y:S01]  /*3b20*/  FSETP.GEU.AND P1, PT, R40, -126, PT ;  /* 0xc2fc00002800780b */ /* 0x000fe20003f2e000 */
[----:B------:R-:W-:-:S02]  /*3b30*/  ULDC UR4, c[0x0][0x604] ;  /* 0x0001810000047ab9 */ /* 0x000fc40000000800 */
[--C-:B------:R-:W-:Y:S01]  /*3b40*/  FFMA R8, R8, UR4, -R168.reuse ;  /* 0x0000000408087c23 */ /* 0x100fe200080008a8 */
[----:B-1----:R-:W-:Y:S01]  /*3b50*/  FMNMX R152, R30, R23, !PT ;  /* 0x000000171e987209 */ /* 0x002fe20007800000 */
[----:B------:R-:W-:Y:S01]  /*3b60*/  ULDC UR4, c[0x0][0x604] ;  /* 0x0001810000047ab9 */ /* 0x000fe20000000800 */
[----:B------:R-:W1:Y:S01]  /*3b70*/  MUFU.EX2 R100, R29 ;  /* 0x0000001d00647308 */ /* 0x000e620000000800 */
[----:B---3--:R-:W-:Y:S01]  /*3b80*/  @!P3 FMUL R96, R96, R96 ;  /* 0x000000606060b220 */ /* 0x008fe20000400000 */
[----:B------:R-:W-:Y:S01]  /*3b90*/  FSETP.GEU.AND P3, PT, R3, -126, PT ;  /* 0xc2fc00000300780b */ /* 0x000fe20003f6e000 */
[--C-:B------:R-:W-:Y:S01]  /*3ba0*/  FFMA R9, R9, UR4, -R168.reuse ;  /* 0x0000000409097c23 */ /* 0x100fe200080008a8 */
[----:B------:R-:W-:Y:S01]  /*3bb0*/  FSETP.NEU.AND P4, PT, R152, -INF , PT ;  /* 0xff8000009800780b */ /* 0x000fe20003f8d000 */
[----:B------:R-:W-:Y:S02]  /*3bc0*/  ULDC UR4, c[0x0][0x604] ;  /* 0x0001810000047ab9 */ /* 0x000fe40000000800 */
[----:B------:R-:W-:Y:S01]  /*3bd0*/  @!P1 FMUL R40, R40, 0.5 ;  /* 0x3f00000028289820 */ /* 0x000fe20000400000 */
[----:B------:R-:W2:Y:S01]  /*3be0*/  MUFU.EX2 R104, R24 ;  /* 0x0000001800687308 */ /* 0x000ea20000000800 */
[----:B----4-:R-:W-:Y:S01]  /*3bf0*/  @!P6 FMUL R97, R97, R97 ;  /* 0x000000616161e220 */ /* 0x010fe20000400000 */
[----:B------:R-:W-:Y:S01]  /*3c00*/  FSETP.GEU.AND P6, PT, R37, -126, PT ;  /* 0xc2fc00002500780b */ /* 0x000fe20003fce000 */
[--C-:B------:R-:W-:Y:S01]  /*3c10*/  FFMA R10, R10, UR4, -R168.reuse ;  /* 0x000000040a0a7c23 */ /* 0x100fe200080008a8 */
[----:B------:R-:W-:Y:S01]  /*3c20*/  FSEL R25, R152, RZ, P4 ;  /* 0x000000ff98197208 */ /* 0x000fe20002000000 */
[----:B------:R-:W-:Y:S01]  /*3c30*/  ULDC UR4, c[0x0][0x604] ;  /* 0x0001810000047ab9 */ /* 0x000fe20000000800 */
[----:B------:R-:W-:Y:S01]  /*3c40*/  FSETP.GEU.AND P4, PT, R33, -126, PT ;  /* 0xc2fc00002100780b */ /* 0x000fe20003f8e000 */
[----:B------:R-:W-:Y:S01]  /*3c50*/  @!P3 FMUL R3, R3, 0.5 ;  /* 0x3f0000000303b820 */ /* 0x000fe20000400000 */
[----:B------:R-:W3:Y:S01]  /*3c60*/  MUFU.EX2 R88, R40 ;  /* 0x0000002800587308 */ /* 0x000ee20000000800 */
[----:B-1----:R-:W-:Y:S01]  /*3c70*/  @!P2 FMUL R100, R100, R100 ;  /* 0x000000646464a220 */ /* 0x002fe20000400000 */
[----:B------:R-:W-:Y:S01]  /*3c80*/  FSETP.GEU.AND P2, PT, R41, -126, PT ;  /* 0xc2fc00002900780b */ /* 0x000fe20003f4e000 */
[----:B------:R-:W-:Y:S01]  /*3c90*/  FFMA R56, R56, UR4, -R168 ;  /* 0x0000000438387c23 */ /* 0x000fe200080008a8 */
[----:B------:R-:W-:-:S02]  /*3ca0*/  ULDC UR4, c[0x0][0x604] ;  /* 0x0001810000047ab9 */ /* 0x000fc40000000800 */
[--C-:B------:R-:W-:Y:S01]  /*3cb0*/  FFMA R57, R57, UR4, -R168.reuse ;  /* 0x0000000439397c23 */ /* 0x100fe200080008a8 */
[----:B------:R-:W-:Y:S01]  /*3cc0*/  @!P6 FMUL R37, R37, 0.5 ;  /* 0x3f0000002525e820 */ /* 0x000fe20000400000 */
[----:B------:R-:W1:Y:S01]  /*3cd0*/  MUFU.EX2 R98, R3 ;  /* 0x0000000300627308 */ /* 0x000e620000000800 */
[----:B--2---:R-:W-:Y:S01]  /*3ce0*/  @!P5 FMUL R104, R104, R104 ;  /* 0x000000686868d220 */ /* 0x004fe20000400000 */
[----:B------:R-:W-:Y:S01]  /*3cf0*/  FSETP.GEU.AND P5, PT, R36, -126, PT ;  /* 0xc2fc00002400780b */ /* 0x000fe20003fae000 */
[----:B------:R-:W-:Y:S01]  /*3d00*/  @!P4 FMUL R33, R33, 0.5 ;  /* 0x3f0000002121c820 */ /* 0x000fe20000400000 */
[----:B------:R-:W-:Y:S02]  /*3d10*/  ULDC UR4, c[0x0][0x604] ;  /* 0x0001810000047ab9 */ /* 0x000fe40000000800 */
[----:B------:R-:W-:Y:S01]  /*3d20*/  FFMA R60, R60, UR4, -R168 ;  /* 0x000000043c3c7c23 */ /* 0x000fe200080008a8 */
[----:B------:R-:W-:Y:S01]  /*3d30*/  @!P2 FMUL R41, R41, 0.5 ;  /* 0x3f0000002929a820 */ /* 0x000fe20000400000 */
[----:B------:R-:W2:Y:S01]  /*3d40*/  MUFU.EX2 R72, R37 ;  /* 0x0000002500487308 */ /* 0x000ea20000000800 */
[----:B---3--:R-:W-:Y:S01]  /*3d50*/  @!P1 FMUL R88, R88, R88 ;  /* 0x0000005858589220 */ /* 0x008fe20000400000 */
[----:B------:R-:W-:Y:S01]  /*3d60*/  FSETP.GEU.AND P1, PT, R9, -126, PT ;  /* 0xc2fc00000900780b */ /* 0x000fe20003f2e000 */
[----:B------:R-:W-:-:S02]  /*3d70*/  ULDC UR4, c[0x0][0x604] ;  /* 0x0001810000047ab9 */ /* 0x000fc40000000800 */
[--C-:B------:R-:W-:Y:S01]  /*3d80*/  FFMA R61, R61, UR4, -R168.reuse ;  /* 0x000000043d3d7c23 */ /* 0x100fe200080008a8 */
[----:B------:R-:W-:Y:S01]  /*3d90*/  ULDC UR4, c[0x0][0x604] ;  /* 0x0001810000047ab9 */ /* 0x000fe20000000800 */
[----:B------:R-:W-:Y:S01]  /*3da0*/  @!P5 FMUL R36, R36, 0.5 ;  /* 0x3f0000002424d820 */ /* 0x000fe20000400000 */
[----:B------:R-:W3:Y:S01]  /*3db0*/  MUFU.EX2 R120, R41 ;  /* 0x0000002900787308 */ /* 0x000ee20000000800 */
[----:B-1----:R-:W-:Y:S01]  /*3dc0*/  @!P3 FMUL R98, R98, R98 ;  /* 0x000000626262b220 */ /* 0x002fe20000400000 */
[----:B------:R-:W-:Y:S01]  /*3dd0*/  FSETP.GEU.AND P3, PT, R56, -126, PT ;  /* 0xc2fc00003800780b */ /* 0x000fe20003f6e000 */
[--C-:B------:R-:W-:Y:S01]  /*3de0*/  FFMA R64, R64, UR4, -R168.reuse ;  /* 0x0000000440407c23 */ /* 0x100fe200080008a8 */
[----:B------:R-:W-:Y:S02]  /*3df0*/  ULDC UR4, c[0x0][0x604] ;  /* 0x0001810000047ab9 */ /* 0x000fe40000000800 */
[----:B------:R-:W-:Y:S01]  /*3e00*/  FFMA R65, R65, UR4, -R168 ;  /* 0x0000000441417c23 */ /* 0x000fe200080008a8 */
[----:B------:R-:W-:Y:S01]  /*3e10*/  @!P1 FMUL R9, R9, 0.5 ;  /* 0x3f00000009099820 */ /* 0x000fe20000400000 */
[----:B------:R-:W1:Y:S01]  /*3e20*/  MUFU.EX2 R69, R36 ;  /* 0x0000002400457308 */ /* 0x000e620000000800 */
[----:B--2---:R-:W-:Y:S01]  /*3e30*/  @!P6 FMUL R72, R72, R72 ;  /* 0x000000484848e220 */ /* 0x004fe20000400000 */
[----:B------:R-:W-:Y:S01]  /*3e40*/  FSETP.GEU.AND P6, PT, R8, -126, PT ;  /* 0xc2fc00000800780b */ /* 0x000fe20003fce000 */
[----:B------:R-:W-:-:S02]  /*3e50*/  ULDC UR4, c[0x0][0x604] ;  /* 0x0001810000047ab9 */ /* 0x000fc40000000800 */
[--C-:B------:R-:W-:Y:S01]  /*3e60*/  FFMA R68, R68, UR4, -R168.reuse ;  /* 0x0000000444447c23 */ /* 0x100fe200080008a8 */
[----:B------:R-:W-:Y:S01]  /*3e70*/  ULDC UR4, c[0x0][0x604] ;  /* 0x0001810000047ab9 */ /* 0x000fe20000000800 */
[----:B------:R-:W-:Y:S01]  /*3e80*/  @!P3 FMUL R56, R56, 0.5 ;  /* 0x3f0000003838b820 */ /* 0x000fe20000400000 */
[----:B------:R-:W2:Y:S01]  /*3e90*/  MUFU.EX2 R73, R33 ;  /* 0x0000002100497308 */ /* 0x000ea20000000800 */
[----:B---3--:R-:W-:Y:S01]  /*3ea0*/  @!P2 FMUL R120, R120, R120 ;  /* 0x000000787878a220 */ /* 0x008fe20000400000 */
[----:B------:R-:W-:Y:S01]  /*3eb0*/  FSETP.GEU.AND P2, PT, R10, -126, PT ;  /* 0xc2fc00000a00780b */ /* 0x000fe20003f4e000 */
[--C-:B------:R-:W-:Y:S01]  /*3ec0*/  FFMA R11, R11, UR4, -R168.reuse ;  /* 0x000000040b0b7c23 */ /* 0x100fe200080008a8 */
[----:B------:R-:W-:Y:S02]  /*3ed0*/  ULDC UR4, c[0x0][0x604] ;  /* 0x0001810000047ab9 */ /* 0x000fe40000000800 */
[----:B------:R-:W-:Y:S01]  /*3ee0*/  FFMA R12, R12, UR4, -R168 ;  /* 0x000000040c0c7c23 */ /* 0x000fe200080008a8 */
[----:B------:R-:W-:Y:S01]  /*3ef0*/  @!P6 FMUL R8, R8, 0.5 ;  /* 0x3f0000000808e820 */ /* 0x000fe20000400000 */
[----:B------:R-:W3:Y:S01]  /*3f00*/  MUFU.EX2 R137, R9 ;  /* 0x0000000900897308 */ /* 0x000ee20000000800 */
[----:B-1----:R-:W-:Y:S01]  /*3f10*/  @!P5 FMUL R69, R69, R69 ;  /* 0x000000454545d220 */ /* 0x002fe20000400000 */
[----:B------:R-:W-:Y:S01]  /*3f20*/  FSETP.GEU.AND P5, PT, R7, -126, PT ;  /* 0xc2fc00000700780b */ /* 0x000fe20003fae000 */
[----:B------:R-:W-:-:S02]  /*3f30*/  ULDC UR4, c[0x0][0x604] ;  /* 0x0001810000047ab9 */ /* 0x000fc40000000800 */
[--C-:B------:R-:W-:Y:S01]  /*3f40*/  FFMA R13, R13, UR4, -R168.reuse ;  /* 0x000000040d0d7c23 */ /* 0x100fe200080008a8 */
[----:B------:R-:W-:Y:S01]  /*3f50*/  ULDC UR4, c[0x0][0x604] ;  /* 0x0001810000047ab9 */ /* 0x000fe20000000800 */
[----:B------:R-:W-:Y:S01]  /*3f60*/  @!P2 FMUL R10, R10, 0.5 ;  /* 0x3f0000000a0aa820 */ /* 0x000fe20000400000 */
[----:B------:R-:W1:Y:S01]  /*3f70*/  MUFU.EX2 R145, R56 ;  /* 0x0000003800917308 */ /* 0x000e620000000800 */
[----:B--2---:R-:W-:Y:S01]  /*3f80*/  @!P4 FMUL R73, R73, R73 ;  /* 0x000000494949c220 */ /* 0x004fe20000400000 */
[----:B------:R-:W-:Y:S01]  /*3f90*/  FSETP.GEU.AND P4, PT, R4, -126, PT ;  /* 0xc2fc00000400780b */ /* 0x000fe20003f8e000 */
[--C-:B------:R-:W-:Y:S01]  /*3fa0*/  FFMA R40, R76, UR4, -R168.reuse ;  /* 0x000000044c287c23 */ /* 0x100fe200080008a8 */
        /* <DEDUP_REMOVED lines=69> */
[----:B------:R-:W-:Y:S01]  /*4400*/  FFMA R23, R105, UR4, -R168 ;  /* 0x0000000469177c23 */ /* 0x000fe200080008a8 */
[----:B------:R-:W-:-:S03]  /*4410*/  ULDC UR4, c[0x0][0x604] ;  /* 0x0001810000047ab9 */ /* 0x000fc60000000800 */
[----:B------:R-:W-:Y:S01]  /*4420*/  @!P6 FMUL R13, R13, 0.5 ;  /* 0x3f0000000d0de820 */ /* 0x000fe20000400000 */
[----:B------:R-:W3:Y:S01]  /*4430*/  MUFU.EX2 R40, R40 ;  /* 0x0000002800287308 */ /* 0x000ee20000000800 */
[----:B-1----:R-:W-:Y:S01]  /*4440*/  @!P5 FMUL R156, R156, R156 ;  /* 0x0000009c9c9cd220 */ /* 0x002fe20000400000 */
[----:B------:R-:W-:-:S05]  /*4450*/  FSETP.GEU.AND P5, PT, R12, -126, PT ;  /* 0xc2fc00000c00780b */ /* 0x000fca0003fae000 */
[----:B------:R-:W-:Y:S01]  /*4460*/  @!P2 FMUL R41, R41, 0.5 ;  /* 0x3f0000002929a820 */ /* 0x000fe20000400000 */
[----:B------:R-:W1:Y:S01]  /*4470*/  MUFU.EX2 R39, R39 ;  /* 0x0000002700277308 */ /* 0x000e620000000800 */
[----:B--2---:R-:W-:Y:S01]  /*4480*/  @!P4 FMUL R147, R147, R147 ;  /* 0x000000939393c220 */ /* 0x004fe20000400000 */
[----:B------:R-:W-:-:S05]  /*4490*/  FSETP.GEU.AND P4, PT, R11, -126, PT ;  /* 0xc2fc00000b00780b */ /* 0x000fca0003f8e000 */
[----:B------:R-:W-:Y:S01]  /*44a0*/  @!P5 FMUL R12, R12, 0.5 ;  /* 0x3f0000000c0cd820 */ /* 0x000fe20000400000 */
[----:B------:R-:W2:Y:S01]  /*44b0*/  MUFU.EX2 R42, R13 ;  /* 0x0000000d002a7308 */ /* 0x000ea20000000800 */
[----:B---3--:R-:W-:Y:S01]  /*44c0*/  @!P1 FMUL R40, R40, R40 ;  /* 0x0000002828289220 */ /* 0x008fe20000400000 */
[----:B------:R-:W-:-:S05]  /*44d0*/  FSETP.GEU.AND P1, PT, R3, -126, PT ;  /* 0xc2fc00000300780b */ /* 0x000fca0003f2e000 */
        /* <DEDUP_REMOVED lines=9> */
[----:B------:R2:W4:Y:S01]  /*4570*/  MUFU.EX2 R172, R11 ;  /* 0x0000000b00ac7308 */ /* 0x0005220000000800 */
[----:B---3--:R-:W-:Y:S01]  /*4580*/  @!P2 FMUL R41, R41, R41 ;  /* 0x000000292929a220 */ /* 0x008fe20000400000 */
[----:B------:R-:W-:-:S05]  /*4590*/  FSETP.GEU.AND P2, PT, R15, -126, PT ;  /* 0xc2fc00000f00780b */ /* 0x000fca0003f4e000 */
[----:B------:R-:W-:Y:S01]  /*45a0*/  @!P6 FMUL R36, R36, 0.5 ;  /* 0x3f0000002424e820 */ /* 0x000fe20000400000 */
[----:B------:R-:W3:Y:S01]  /*45b0*/  MUFU.EX2 R3, R3 ;  /* 0x0000000300037308 */ /* 0x000ee20000000800 */
[----:B-1----:R-:W-:Y:S01]  /*45c0*/  @!P5 FMUL R177, R177, R177 ;  /* 0x000000b1b1b1d220 */ /* 0x002fe20000400000 */
[----:B------:R-:W-:Y:S01]  /*45d0*/  FSETP.GEU.AND P5, PT, R37, -126, PT ;  /* 0xc2fc00002500780b */ /* 0x000fe20003fae000 */
[--C-:B--2---:R-:W-:Y:S01]  /*45e0*/  FFMA R11, R21, UR4, -R168.reuse ;  /* 0x00000004150b7c23 */ /* 0x104fe200080008a8 */
[----:B------:R-:W-:Y:S02]  /*45f0*/  ULDC UR4, c[0x0][0x604] ;  /* 0x0001810000047ab9 */ /* 0x000fe40000000800 */
[----:B------:R-:W-:Y:S01]  /*4600*/  FFMA R32, R109, UR4, -R168 ;  /* 0x000000046d207c23 */ /* 0x000fe200080008a8 */
[----:B------:R-:W-:Y:S01]  /*4610*/  @!P2 FMUL R15, R15, 0.5 ;  /* 0x3f0000000f0fa820 */ /* 0x000fe20000400000 */
[----:B------:R-:W1:Y:S01]  /*4620*/  MUFU.EX2 R8, R8 ;  /* 0x0000000800087308 */ /* 0x000e620000000800 */
[----:B----4-:R-:W-:Y:S01]  /*4630*/  @!P4 FMUL R172, R172, R172 ;  /* 0x000000acacacc220 */ /* 0x010fe20000400000 */
        /* <DEDUP_REMOVED lines=36> */
[----:B------:R-:W-:Y:S01]  /*4880*/  FFMA R29, R125, UR4, -R168 ;  /* 0x000000047d1d7c23 */ /* 0x000fe200080008a8 */
[----:B------:R-:W-:-:S03]  /*4890*/  ULDC UR4, c[0x0][0x604] ;  /* 0x0001810000047ab9 */ /* 0x000fc60000000800 */
        /* <DEDUP_REMOVED lines=62> */
[----:B------:R-:W-:Y:S01]  /*4c80*/  FFMA R149, R149, UR4, -R168 ;  /* 0x0000000495957c23 */ /* 0x000fe200080008a8 */
[----:B------:R-:W-:Y:S01]  /*4c90*/  ULDC UR4, c[0x0][0x604] ;  /* 0x0001810000047ab9 */ /* 0x000fe20000000800 */
[----:B------:R-:W-:Y:S01]  /*4ca0*/  @!P3 FMUL R17, R17, 0.5 ;  /* 0x3f0000001111b820 */ /* 0x000fe20000400000 */
[----:B------:R-:W2:Y:S01]  /*4cb0*/  MUFU.EX2 R23, R23 ;  /* 0x0000001700177308 */ /* 0x000ea20000000800 */
[----:B---3--:R-:W-:Y:S01]  /*4cc0*/  @!P2 FMUL R31, R31, R31 ;  /* 0x0000001f1f1fa220 */ /* 0x008fe20000400000 */
[----:B------:R-:W-:Y:S01]  /*4cd0*/  FSETP.GEU.AND P2, PT, R29, -126, PT ;  /* 0xc2fc00001d00780b */ /* 0x000fe20003f4e000 */
[----:B------:R-:W-:Y:S01]  /*4ce0*/  FMUL R125, R25, UR4 ;  /* 0x00000004197d7c20 */ /* 0x000fe20008400000 */
[----:B------:R-:W-:-:S03]  /*4cf0*/  ULDC UR4, c[0x0][0x604] ;  /* 0x0001810000047ab9 */ /* 0x000fc60000000800 */
[----:B------:R-:W-:Y:S01]  /*4d00*/  @!P6 FMUL R22, R22, 0.5 ;  /* 0x3f0000001616e820 */ /* 0x000fe20000400000 */
[----:B------:R-:W3:Y:S01]  /*4d10*/  MUFU.EX2 R15, R15 ;  /* 0x0000000f000f7308 */ /* 0x000ee20000000800 */
[----:B-1----:R-:W-:Y:S01]  /*4d20*/  @!P5 FMUL R11, R11, R11 ;  /* 0x0000000b0b0bd220 */ /* 0x002fe20000400000 */
[----:B------:R-:W-:Y:S01]  /*4d30*/  FSETP.GEU.AND P5, PT, R12, -126, PT ;  /* 0xc2fc00000c00780b */ /* 0x000fe20003fae000 */
[--C-:B------:R-:W-:Y:S01]  /*4d40*/  FFMA R112, R43, UR4, -R125.reuse ;  /* 0x000000042b707c23 */ /* 0x100fe2000800087d */
[----:B------:R-:W-:Y:S01]  /*4d50*/  ULDC UR4, c[0x0][0x604] ;  /* 0x0001810000047ab9 */ /* 0x000fe20000000800 */
[--C-:B------:R-:W-:Y:S01]  /*4d60*/  FFMA R53, R53, UR5, -R125.reuse ;  /* 0x0000000535357c23 */ /* 0x100fe2000800087d */
[--C-:B------:R-:W-:Y:S01]  /*4d70*/  FFMA R121, R154, UR4, -R125.reuse ;  /* 0x000000049a797c23 */ /* 0x100fe2000800087d */
[----:B------:R-:W-:Y:S01]  /*4d80*/  @!P2 FMUL R29, R29, 0.5 ;  /* 0x3f0000001d1da820 */ /* 0x000fe20000400000 */
[----:B------:R-:W1:Y:S01]  /*4d90*/  MUFU.EX2 R17, R17 ;  /* 0x0000001100117308 */ /* 0x000e620000000800 */
[----:B--2---:R-:W-:Y:S01]  /*4da0*/  @!P4 FMUL R23, R23, R23 ;  /* 0x000000171717c220 */ /* 0x004fe20000400000 */
[----:B------:R-:W-:Y:S01]  /*4db0*/  FSETP.GEU.AND P4, PT, R30, -126, PT ;  /* 0xc2fc00001e00780b */ /* 0x000fe20003f8e000 */
[----:B------:R-:W-:Y:S01]  /*4dc0*/  ULDC UR4, c[0x0][0x604] ;  /* 0x0001810000047ab9 */ /* 0x000fe20000000800 */
[----:B------:R-:W-:Y:S01]  /*4dd0*/  ULDC UR5, c[0x0][0x604] ;  /* 0x0001810000057ab9 */ /* 0x000fe20000000800 */
[--C-:B------:R-:W-:Y:S01]  /*4de0*/  FFMA R155, R155, UR4, -R125.reuse ;  /* 0x000000049b9b7c23 */ /* 0x100fe2000800087d */
[----:B------:R-:W-:Y:S01]  /*4df0*/  ULDC UR4, c[0x0][0x604] ;  /* 0x0001810000047ab9 */ /* 0x000fe20000000800 */
[----:B------:R-:W-:Y:S01]  /*4e00*/  @!P5 FMUL R12, R12, 0.5 ;  /* 0x3f0000000c0cd820 */ /* 0x000fe20000400000 */
[----:B------:R-:W2:Y:S01]  /*4e10*/  MUFU.EX2 R22, R22 ;  /* 0x0000001600167308 */ /* 0x000ea20000000800 */
[----:B---3--:R-:W-:Y:S01]  /*4e20*/  @!P1 FMUL R15, R15, R15 ;  /* 0x0000000f0f0f9220 */ /* 0x008fe20000400000 */
[----:B------:R-:W-:Y:S01]  /*4e30*/  FSETP.GEU.AND P1, PT, R16, -126, PT ;  /* 0xc2fc00001000780b */ /* 0x000fe20003f2e000 */
[----:B------:R-:W-:Y:S01]  /*4e40*/  FFMA R157, R157, UR4, -R125 ;  /* 0x000000049d9d7c23 */ /* 0x000fe2000800087d */
[----:B------:R-:W-:-:S02]  /*4e50*/  ULDC UR4, c[0x0][0x604] ;  /* 0x0001810000047ab9 */ /* 0x000fc40000000800 */
[--C-:B------:R-:W-:Y:S01]  /*4e60*/  FFMA R117, R159, UR4, -R125.reuse ;  /* 0x000000049f757c23 */ /* 0x100fe2000800087d */
[----:B------:R-:W-:Y:S01]  /*4e70*/  @!P4 FMUL R30, R30, 0.5 ;  /* 0x3f0000001e1ec820 */ /* 0x000fe20000400000 */
[----:B------:R-:W3:Y:S01]  /*4e80*/  MUFU.EX2 R29, R29 ;  /* 0x0000001d001d7308 */ /* 0x000ee20000000800 */
[----:B-1----:R-:W-:Y:S01]  /*4e90*/  @!P3 FMUL R17, R17, R17 ;  /* 0x000000111111b220 */ /* 0x002fe20000400000 */
[----:B------:R-:W-:Y:S01]  /*4ea0*/  FSETP.GEU.AND P3, PT, R19, -126, PT ;  /* 0xc2fc00001300780b */ /* 0x000fe20003f6e000 */
[----:B------:R-:W-:Y:S02]  /*4eb0*/  ULDC UR4, c[0x0][0x604] ;  /* 0x0001810000047ab9 */ /* 0x000fe40000000800 */
[--C-:B------:R-:W-:Y:S01]  /*4ec0*/  FFMA R154, R160, UR4, -R125.reuse ;  /* 0x00000004a09a7c23 */ /* 0x100fe2000800087d */
[----:B------:R-:W-:Y:S01]  /*4ed0*/  ULDC UR4, c[0x0][0x604] ;  /* 0x0001810000047ab9 */ /* 0x000fe20000000800 */
[----:B------:R-:W-:Y:S01]  /*4ee0*/  @!P1 FMUL R16, R16, 0.5 ;  /* 0x3f00000010109820 */ /* 0x000fe20000400000 */
[----:B------:R-:W1:Y:S01]  /*4ef0*/  MUFU.EX2 R12, R12 ;  /* 0x0000000c000c7308 */ /* 0x000e620000000800 */
[----:B--2---:R-:W-:Y:S01]  /*4f00*/  @!P6 FMUL R22, R22, R22 ;  /* 0x000000161616e220 */ /* 0x004fe20000400000 */
[----:B------:R-:W-:Y:S01]  /*4f10*/  FSETP.GEU.AND P6, PT, R133, -126, PT ;  /* 0xc2fc00008500780b */ /* 0x000fe20003fce000 */
[----:B------:R-:W-:Y:S01]  /*4f20*/  FFMA R124, R161, UR4, -R125 ;  /* 0x00000004a17c7c23 */ /* 0x000fe2000800087d */
[----:B------:R-:W-:Y:S01]  /*4f30*/  ULDC UR4, c[0x0][0x604] ;  /* 0x0001810000047ab9 */ /* 0x000fe20000000800 */
[----:B------:R-:W-:-:S02]  /*4f40*/  F2FP.SATFINITE.E4M3.F32.PACK_AB_MERGE_C R161, R198, R164, RZ ;  /* 0x000000a4c6a1723e */ /* 0x000fc400048070ff */
        /* <DEDUP_REMOVED lines=9> */
[----:B------:R1:W4:Y:S01]  /*4fe0*/  MUFU.EX2 R27, R133 ;  /* 0x00000085001b7308 */ /* 0x0003220000000800 */
[----:B--2---:R-:W-:Y:S01]  /*4ff0*/  @!P4 FMUL R30, R30, R30 ;  /* 0x0000001e1e1ec220 */ /* 0x004fe20000400000 */
[----:B------:R-:W-:-:S05]  /*5000*/  FSETP.GEU.AND P4, PT, R28, -126, PT ;  /* 0xc2fc00001c00780b */ /* 0x000fca0003f8e000 */
[----:B------:R-:W-:Y:S01]  /*5010*/  @!P5 FMUL R18, R18, 0.5 ;  /* 0x3f0000001212d820 */ /* 0x000fe20000400000 */
[----:B------:R-:W2:Y:S01]  /*5020*/  MUFU.EX2 R19, R19 ;  /* 0x0000001300137308 */ /* 0x000ea20000000800 */
[----:B---3--:R-:W-:Y:S01]  /*5030*/  @!P1 FMUL R16, R16, R16 ;  /* 0x0000001010109220 */ /* 0x008fe20000400000 */
[----:B------:R-:W-:Y:S01]  /*5040*/  FSETP.GEU.AND P1, PT, R4, -126, PT ;  /* 0xc2fc00000400780b */ /* 0x000fe20003f2e000 */
[--C-:B-1----:R-:W-:Y:S01]  /*5050*/  FFMA R133, R162, UR4, -R125.reuse ;  /* 0x00000004a2857c23 */ /* 0x102fe2000800087d */
[----:B------:R-:W-:Y:S01]  /*5060*/  ULDC UR4, c[0x0][0x604] ;  /* 0x0001810000047ab9 */ /* 0x000fe20000000800 */
[----:B------:R-:W-:Y:S01]  /*5070*/  FADD R187, R177, R16 ;  /* 0x00000010b1bb7221 */ /* 0x000fe20000000000 */
[--C-:B------:R-:W-:Y:S01]  /*5080*/  FFMA R113, R165, UR4, -R125.reuse ;  /* 0x00000004a5717c23 */ /* 0x100fe2000800087d */
[----:B------:R-:W-:Y:S01]  /*5090*/  @!P4 FMUL R28, R28, 0.5 ;  /* 0x3f0000001c1cc820 */ /* 0x000fe20000400000 */
[----:B------:R-:W1:Y:S01]  /*50a0*/  MUFU.EX2 R21, R21 ;  /* 0x0000001500157308 */ /* 0x000e620000000800 */
[----:B----4-:R-:W-:Y:S01]  /*50b0*/  @!P6 FMUL R27, R27, R27 ;  /* 0x0000001b1b1be220 */ /* 0x010fe20000400000 */
[----:B------:R-:W-:Y:S01]  /*50c0*/  FSETP.GEU.AND P6, PT, R103, -126, PT ;  /* 0xc2fc00006700780b */ /* 0x000fe20003fce000 */
[----:B------:R-:W-:Y:S01]  /*50d0*/  ULDC UR4, c[0x0][0x604] ;  /* 0x0001810000047ab9 */ /* 0x000fe20000000800 */
[----:B------:R-:W-:Y:S01]  /*50e0*/  F2FP.SATFINITE.E4M3.F32.PACK_AB_MERGE_C R16, R198, R16, RZ ;  /* 0x00000010c610723e */ /* 0x000fe200048070ff */
[--C-:B------:R-:W-:Y:S01]  /*50f0*/  FFMA R129, R166, UR4, -R125.reuse ;  /* 0x00000004a6817c23 */ /* 0x100fe2000800087d */
[----:B------:R-:W-:Y:S01]  /*5100*/  ULDC UR4, c[0x0][0x604] ;  /* 0x0001810000047ab9 */ /* 0x000fe20000000800 */
[----:B------:R-:W-:Y:S01]  /*5110*/  @!P1 FMUL R4, R4, 0.5 ;  /* 0x3f00000004049820 */ /* 0x000fe20000400000 */
[----:B------:R-:W3:Y:S01]  /*5120*/  MUFU.EX2 R18, R18 ;  /* 0x0000001200127308 */ /* 0x000ee20000000800 */
[----:B--2---:R-:W-:Y:S01]  /*5130*/  @!P3 FMUL R19, R19, R19 ;  /* 0x000000131313b220 */ /* 0x004fe20000400000 */
[----:B------:R-:W-:Y:S01]  /*5140*/  FSETP.GEU.AND P3, PT, R112, -126, PT ;  /* 0xc2fc00007000780b */ /* 0x000fe20003f6e000 */
[--C-:B------:R-:W-:Y:S01]  /*5150*/  FFMA R46, R46, UR4, -R125.reuse ;  /* 0x000000042e2e7c23 */ /* 0x100fe2000800087d */
[----:B------:R-:W-:Y:S01]  /*5160*/  ULDC UR4, c[0x0][0x604] ;  /* 0x0001810000047ab9 */ /* 0x000fe20000000800 */
[----:B------:R-:W-:Y:S01]  /*5170*/  LOP3.LUT R16, R16, 0xff, RZ, 0xc0, !PT ;  /* 0x000000ff10107812 */ /* 0x000fe200078ec0ff */
[----:B------:R-:W-:Y:S01]  /*5180*/  FFMA R47, R47, UR4, -R125 ;  /* 0x000000042f2f7c23 */ /* 0x000fe2000800087d */
[----:B------:R-:W-:Y:S01]  /*5190*/  @!P6 FMUL R103, R103, 0.5 ;  /* 0x3f0000006767e820 */ /* 0x000fe20000400000 */
[----:B------:R-:W2:Y:S01]  /*51a0*/  MUFU.EX2 R28, R28 ;  /* 0x0000001c001c7308 */ /* 0x000ea20000000800 */
[----:B-1----:R-:W-:Y:S01]  /*51b0*/  @!P2 FMUL R21, R21, R21 ;  /* 0x000000151515a220 */ /* 0x002fe20000400000 */
[----:B------:R-:W-:Y:S01]  /*51c0*/  FSETP.GEU.AND P2, PT, R149, -126, PT ;  /* 0xc2fc00009500780b */ /* 0x000fe20003f4e000 */
[----:B------:R-:W-:Y:S01]  /*51d0*/  ULDC UR4, c[0x0][0x604] ;  /* 0x0001810000047ab9 */ /* 0x000fe20000000800 */
[----:B------:R-:W-:Y:S01]  /*51e0*/  FADD R191, R40, R19 ;  /* 0x0000001328bf7221 */ /* 0x000fe20000000000 */
[--C-:B------:R-:W-:Y:S01]  /*51f0*/  FFMA R50, R50, UR4, -R125.reuse ;  /* 0x0000000432327c23 */ /* 0x100fe2000800087d */
[----:B------:R-:W-:Y:S01]  /*5200*/  ULDC UR4, c[0x0][0x604] ;  /* 0x0001810000047ab9 */ /* 0x000fe20000000800 */
[----:B------:R-:W-:Y:S01]  /*5210*/  @!P3 FMUL R112, R112, 0.5 ;  /* 0x3f0000007070b820 */ /* 0x000fe20000400000 */
[----:B------:R-:W1:Y:S01]  /*5220*/  MUFU.EX2 R4, R4 ;  /* 0x0000000400047308 */ /* 0x000e620000000800 */
[----:B---3--:R-:W-:Y:S01]  /*5230*/  @!P5 FMUL R18, R18, R18 ;  /* 0x000000121212d220 */ /* 0x008fe20000400000 */
[----:B------:R-:W-:Y:S01]  /*5240*/  FSETP.GEU.AND P5, PT, R20, -126, PT ;  /* 0xc2fc00001400780b */ /* 0x000fe20003fae000 */
[----:B------:R-:W-:Y:S01]  /*5250*/  FFMA R51, R51, UR4, -R125 ;  /* 0x0000000433337c23 */ /* 0x000fe2000800087d */
[----:B------:R-:W-:Y:S01]  /*5260*/  ULDC UR4, c[0x0][0x604] ;  /* 0x0001810000047ab9 */ /* 0x000fe20000000800 */
[----:B------:R-:W-:Y:S01]  /*5270*/  FADD R189, R42, R21 ;  /* 0x000000152abd7221 */ /* 0x000fe20000000000 */
[--C-:B------:R-:W-:Y:S01]  /*5280*/  FFMA R54, R54, UR4, -R125.reuse ;  /* 0x0000000436367c23 */ /* 0x100fe2000800087d */
[----:B------:R-:W-:Y:S01]  /*5290*/  @!P2 FMUL R149, R149, 0.5 ;  /* 0x3f0000009595a820 */ /* 0x000fe20000400000 */
[----:B------:R-:W3:Y:S01]  /*52a0*/  MUFU.EX2 R25, R103 ;  /* 0x0000006700197308 */ /* 0x000ee20000000800 */
[----:B--2---:R-:W-:Y:S01]  /*52b0*/  @!P4 FMUL R28, R28, R28 ;  /* 0x0000001c1c1cc220 */ /* 0x004fe20000400000 */
[----:B------:R-:W-:Y:S01]  /*52c0*/  FSETP.GEU.AND P4, PT, R26, -126, PT ;  /* 0xc2fc00001a00780b */ /* 0x000fe20003f8e000 */
[----:B------:R-:W-:Y:S01]  /*52d0*/  ULDC UR4, c[0x0][0x604] ;  /* 0x0001810000047ab9 */ /* 0x000fe20000000800 */
[----:B------:R-:W-:Y:S01]  /*52e0*/  F2FP.SATFINITE.E4M3.F32.PACK_AB_MERGE_C R21, R198, R21, RZ ;  /* 0x00000015c615723e */ /* 0x000fe200048070ff */
[--C-:B------:R-:W-:Y:S01]  /*52f0*/  FFMA R55, R55, UR4, -R125.reuse ;  /* 0x0000000437377c23 */ /* 0x100fe2000800087d */
[----:B------:R-:W-:Y:S01]  /*5300*/  ULDC UR4, c[0x0][0x604] ;  /* 0x0001810000047ab9 */ /* 0x000fe20000000800 */
[----:B------:R-:W-:Y:S01]  /*5310*/  @!P5 FMUL R20, R20, 0.5 ;  /* 0x3f0000001414d820 */ /* 0x000fe20000400000 */
[----:B------:R-:W2:Y:S01]  /*5320*/  MUFU.EX2 R43, R149 ;  /* 0x00000095002b7308 */ /* 0x000ea20000000800 */
[----:B-1----:R-:W-:Y:S01]  /*5330*/  @!P1 FMUL R4, R4, R4 ;  /* 0x0000000404049220 */ /* 0x002fe20000400000 */
[----:B------:R-:W-:Y:S01]  /*5340*/  FSETP.GEU.AND P1, PT, R117, -126, PT ;  /* 0xc2fc00007500780b */ /* 0x000fe20003f2e000 */
[--C-:B------:R-:W-:Y:S01]  /*5350*/  FFMA R58, R58, UR4, -R125.reuse ;  /* 0x000000043a3a7c23 */ /* 0x100fe2000800087d */
[----:B------:R-:W-:Y:S01]  /*5360*/  ULDC UR4, c[0x0][0x604] ;  /* 0x0001810000047ab9 */ /* 0x000fe20000000800 */
[----:B------:R-:W-:Y:S01]  /*5370*/  FADD R192, R37, R4 ;  /* 0x0000000425c07221 */ /* 0x000fe20000000000 */
[--C-:B------:R-:W-:Y:S01]  /*5380*/  FFMA R59, R59, UR4, -R125.reuse ;  /* 0x000000043b3b7c23 */ /* 0x100fe2000800087d */
[----:B------:R-:W-:Y:S01]  /*5390*/  @!P4 FMUL R26, R26, 0.5 ;  /* 0x3f0000001a1ac820 */ /* 0x000fe20000400000 */
[----:B------:R-:W1:Y:S01]  /*53a0*/  MUFU.EX2 R112, R112 ;  /* 0x0000007000707308 */ /* 0x000e620000000800 */
[----:B---3--:R-:W-:Y:S01]  /*53b0*/  @!P6 FMUL R25, R25, R25 ;  /* 0x000000191919e220 */ /* 0x008fe20000400000 */
        /* <DEDUP_REMOVED lines=9> */
[----:B------:R-:W-:Y:S01]  /*5450*/  FFMA R63, R63, UR4, -R125 ;  /* 0x000000043f3f7c23 */ /* 0x000fe2000800087d */
[----:B------:R-:W-:Y:S01]  /*5460*/  ULDC UR4, c[0x0][0x604] ;  /* 0x0001810000047ab9 */ /* 0x000fe20000000800 */
[----:B------:R-:W-:Y:S01]  /*5470*/  FADD R188, R38, R25 ;  /* 0x0000001926bc7221 */ /* 0x000fe20000000000 */
[--C-:B------:R-:W-:Y:S01]  /*5480*/  FFMA R66, R66, UR4, -R125.reuse ;  /* 0x0000000442427c23 */ /* 0x100fe2000800087d */
[----:B------:R-:W-:Y:S01]  /*5490*/  @!P6 FMUL R157, R157, 0.5 ;  /* 0x3f0000009d9de820 */ /* 0x000fe20000400000 */
[----:B------:R-:W2:Y:S01]  /*54a0*/  MUFU.EX2 R26, R26 ;  /* 0x0000001a001a7308 */ /* 0x000ea20000000800 */
[----:B-1----:R-:W-:Y:S01]  /*54b0*/  @!P3 FMUL R112, R112, R112 ;  /* 0x000000707070b220 */ /* 0x002fe20000400000 */
[----:B------:R-:W-:Y:S01]  /*54c0*/  FSETP.GEU.AND P3, PT, R124, -126, PT ;  /* 0xc2fc00007c00780b */ /* 0x000fe20003f6e000 */
[----:B------:R-:W-:Y:S01]  /*54d0*/  ULDC UR4, c[0x0][0x604] ;  /* 0x0001810000047ab9 */ /* 0x000fe20000000800 */
[----:B------:R-:W-:Y:S01]  /*54e0*/  F2FP.SATFINITE.E4M3.F32.PACK_AB_MERGE_C R38, R198, R38, RZ ;  /* 0x00000026c626723e */ /* 0x000fe200048070ff */
[--C-:B------:R-:W-:Y:S01]  /*54f0*/  FFMA R67, R67, UR4, -R125.reuse ;  /* 0x0000000443437c23 */ /* 0x100fe2000800087d */
[----:B------:R-:W-:Y:S01]  /*5500*/  ULDC UR4, c[0x0][0x604] ;  /* 0x0001810000047ab9 */ /* 0x000fe20000000800 */
[----:B------:R-:W-:Y:S01]  /*5510*/  @!P2 FMUL R154, R154, 0.5 ;  /* 0x3f0000009a9aa820 */ /* 0x000fe20000400000 */
[----:B------:R-:W1:Y:S01]  /*5520*/  MUFU.EX2 R117, R117 ;  /* 0x0000007500757308 */ /* 0x000e620000000800 */
[----:B---3--:R-:W-:Y:S01]  /*5530*/  @!P5 FMUL R20, R20, R20 ;  /* 0x000000141414d220 */ /* 0x008fe20000400000 */
[----:B------:R-:W-:Y:S01]  /*5540*/  FSETP.GEU.AND P5, PT, R155, -126, PT ;  /* 0xc2fc00009b00780b */ /* 0x000fe20003fae000 */
[--C-:B------:R-:W-:Y:S01]  /*5550*/  FFMA R70, R70, UR4, -R125.reuse ;  /* 0x0000000446467c23 */ /* 0x100fe2000800087d */
        /* <DEDUP_REMOVED lines=17> */
[----:B------:R-:W-:Y:S01]  /*5670*/  LOP3.LUT R39, R39, 0xff, RZ, 0xc0, !PT ;  /* 0x000000ff27277812 */ /* 0x000fe200078ec0ff */
[--C-:B------:R-:W-:Y:S01]  /*5680*/  FFMA R78, R78, UR4, -R125.reuse ;  /* 0x000000044e4e7c23 */ /* 0x100fe2000800087d */
[----:B------:R-:W-:Y:S01]  /*5690*/  @!P4 FMUL R121, R121, 0.5 ;  /* 0x3f0000007979c820 */ /* 0x000fe20000400000 */
[----:B------:R-:W1:Y:S01]  /*56a0*/  MUFU.EX2 R124, R124 ;  /* 0x0000007c007c7308 */ /* 0x000e620000000800 */
[----:B---3--:R-:W-:Y:S01]  /*56b0*/  @!P6 FMUL R168, R168, R168 ;  /* 0x000000a8a8a8e220 */ /* 0x008fe20000400000 */
[----:B------:R-:W-:Y:S01]  /*56c0*/  FSETP.GEU.AND P6, PT, R129, -126, PT ;  /* 0xc2fc00008100780b */ /* 0x000fe20003fce000 */
[----:B------:R-:W-:Y:S01]  /*56d0*/  ULDC UR4, c[0x0][0x604] ;  /* 0x0001810000047ab9 */ /* 0x000fe20000000800 */
[----:B------:R-:W-:Y:S01]  /*56e0*/  LOP3.LUT R38, R38, 0xffff, RZ, 0xc0, !PT ;  /* 0x0000ffff26267812 */ /* 0x000fe200078ec0ff */
[--C-:B------:R-:W-:Y:S01]  /*56f0*/  FFMA R79, R79, UR4, -R125.reuse ;  /* 0x000000044f4f7c23 */ /* 0x100fe2000800087d */
[----:B------:R-:W-:Y:S01]  /*5700*/  ULDC UR4, c[0x0][0x604] ;  /* 0x0001810000047ab9 */ /* 0x000fe20000000800 */
[----:B------:R-:W-:Y:S01]  /*5710*/  @!P1 FMUL R46, R46, 0.5 ;  /* 0x3f0000002e2e9820 */ /* 0x000fe20000400000 */
[----:B------:R3:W4:Y:S01]  /*5720*/  MUFU.EX2 R180, R155 ;  /* 0x0000009b00b47308 */ /* 0x0007220000000800 */
[----:B--2---:R-:W-:Y:S01]  /*5730*/  @!P2 FMUL R154, R154, R154 ;  /* 0x0000009a9a9aa220 */ /* 0x004fe20000400000 */
[----:B------:R-:W-:Y:S01]  /*5740*/  FSETP.GEU.AND P2, PT, R47, -126, PT ;  /* 0xc2fc00002f00780b */ /* 0x000fe20003f4e000 */
[----:B------:R-:W-:Y:S01]  /*5750*/  FFMA R82, R82, UR4, -R125 ;  /* 0x0000000452527c23 */ /* 0x000fe2000800087d */
[----:B------:R-:W-:Y:S01]  /*5760*/  ULDC UR4, c[0x0][0x604] ;  /* 0x0001810000047ab9 */ /* 0x000fe20000000800 */
[----:B------:R-:W-:Y:S01]  /*5770*/  PRMT R38, R38, 0x7604, R39 ;  /* 0x0000760426267816 */ /* 0x000fe20000000027 */
[--C-:B------:R-:W-:Y:S01]  /*5780*/  FFMA R83, R83, UR4, -R125.reuse ;  /* 0x0000000453537c23 */ /* 0x100fe2000800087d */
[----:B------:R-:W-:Y:S01]  /*5790*/  @!P6 FMUL R129, R129, 0.5 ;  /* 0x3f0000008181e820 */ /* 0x000fe20000400000 */
[----:B------:R-:W2:Y:S01]  /*57a0*/  MUFU.EX2 R121, R121 ;  /* 0x0000007900797308 */ /* 0x000ea20000000800 */
[----:B-1----:R-:W-:Y:S01]  /*57b0*/  @!P3 FMUL R124, R124, R124 ;  /* 0x0000007c7c7cb220 */ /* 0x002fe20000400000 */
[----:B------:R-:W-:Y:S01]  /*57c0*/  FSETP.GEU.AND P3, PT, R50, -126, PT ;  /* 0xc2fc00003200780b */ /* 0x000fe20003f6e000 */
[----:B------:R-:W-:Y:S01]  /*57d0*/  ULDC UR4, c[0x0][0x604] ;  /* 0x0001810000047ab9 */ /* 0x000fe20000000800 */
[----:B---3--:R-:W-:Y:S01]  /*57e0*/  F2FP.SATFINITE.E4M3.F32.PACK_AB_MERGE_C R155, R198, R158, RZ ;  /* 0x0000009ec69b723e */ /* 0x008fe200048070ff */
[--C-:B------:R-:W-:Y:S01]  /*57f0*/  FFMA R86, R86, UR4, -R125.reuse ;  /* 0x0000000456567c23 */ /* 0x100fe2000800087d */
[----:B------:R-:W-:Y:S01]  /*5800*/  ULDC UR4, c[0x0][0x604] ;  /* 0x0001810000047ab9 */ /* 0x000fe20000000800 */
[----:B------:R-:W-:Y:S01]  /*5810*/  @!P2 FMUL R47, R47, 0.5 ;  /* 0x3f0000002f2fa820 */ /* 0x000fe20000400000 */
[----:B------:R1:W3:Y:S01]  /*5820*/  MUFU.EX2 R109, R46 ;  /* 0x0000002e006d7308 */ /* 0x0002e20000000800 */
[----:B----4-:R-:W-:Y:S01]  /*5830*/  @!P5 FMUL R180, R180, R180 ;  /* 0x000000b4b4b4d220 */ /* 0x010fe20000400000 */
[----:B------:R-:W-:Y:S01]  /*5840*/  FSETP.GEU.AND P5, PT, R113, -126, PT ;  /* 0xc2fc00007100780b */ /* 0x000fe20003fae000 */
[--C-:B------:R-:W-:Y:S01]  /*5850*/  FFMA R44, R44, UR4, -R125.reuse ;  /* 0x000000042c2c7c23 */ /* 0x100fe2000800087d */
[----:B------:R-:W-:Y:S01]  /*5860*/  ULDC UR4, c[0x0][0x604] ;  /* 0x0001810000047ab9 */ /* 0x000fe20000000800 */
[----:B------:R-:W-:Y:S01]  /*5870*/  LOP3.LUT R155, R155, 0xffff, RZ, 0xc0, !PT ;  /* 0x0000ffff9b9b7812 */ /* 0x000fe200078ec0ff */
[--C-:B------:R-:W-:Y:S01]  /*5880*/  FFMA R90, R90, UR4, -R125.reuse ;  /* 0x000000045a5a7c23 */ /* 0x100fe2000800087d */
[----:B------:R-:W-:Y:S01]  /*5890*/  @!P3 FMUL R50, R50, 0.5 ;  /* 0x3f0000003232b820 */ /* 0x000fe20000400000 */
[----:B------:R-:W4:Y:S01]  /*58a0*/  MUFU.EX2 R129, R129 ;  /* 0x0000008100817308 */ /* 0x000f220000000800 */
[----:B--2---:R-:W-:Y:S01]  /*58b0*/  @!P4 FMUL R121, R121, R121 ;  /* 0x000000797979c220 */ /* 0x004fe20000400000 */
[----:B------:R-:W-:Y:S01]  /*58c0*/  FSETP.GEU.AND P4, PT, R133, -126, PT ;  /* 0xc2fc00008500780b */ /* 0x000fe20003f8e000 */
[----:B------:R-:W-:Y:S01]  /*58d0*/  ULDC UR4, c[0x0][0x604] ;  /* 0x0001810000047ab9 */ /* 0x000fe20000000800 */
[----:B-1----:R-:W-:Y:S01]  /*58e0*/  F2FP.SATFINITE.E4M3.F32.PACK_AB_MERGE_C R46, R198, R104, RZ ;  /* 0x00000068c62e723e */ /* 0x002fe200048070ff */
[--C-:B------:R-:W-:Y:S01]  /*58f0*/  FFMA R68, R91, UR4, -R125.reuse ;  /* 0x000000045b447c23 */ /* 0x100fe2000800087d */
[----:B------:R-:W-:Y:S01]  /*5900*/  ULDC UR4, c[0x0][0x604] ;  /* 0x0001810000047ab9 */ /* 0x000fe20000000800 */
[----:B------:R-:W-:Y:S01]  /*5910*/  @!P5 FMUL R113, R113, 0.5 ;  /* 0x3f0000007171d820 */ /* 0x000fe20000400000 */
[----:B------:R1:W2:Y:S01]  /*5920*/  MUFU.EX2 R144, R47 ;  /* 0x0000002f00907308 */ /* 0x0002a20000000800 */
[----:B---3--:R-:W-:Y:S01]  /*5930*/  @!P1 FMUL R109, R109, R109 ;  /* 0x0000006d6d6d9220 */ /* 0x008fe20000400000 */
[----:B------:R-:W-:Y:S01]  /*5940*/  FSETP.GEU.AND P1, PT, R58, -126, PT ;  /* 0xc2fc00003a00780b */ /* 0x000fe20003f2e000 */
[--C-:B------:R-:W-:Y:S01]  /*5950*/  FFMA R85, R94, UR4, -R125.reuse ;  /* 0x000000045e557c23 */ /* 0x100fe2000800087d */
[----:B------:R-:W-:Y:S01]  /*5960*/  ULDC UR4, c[0x0][0x604] ;  /* 0x0001810000047ab9 */ /* 0x000fe20000000800 */
[----:B------:R-:W-:Y:S01]  /*5970*/  LOP3.LUT R46, R46, 0xff, RZ, 0xc0, !PT ;  /* 0x000000ff2e2e7812 */ /* 0x000fe200078ec0ff */
[--C-:B------:R-:W-:Y:S01]  /*5980*/  FFMA R45, R45, UR4, -R125.reuse ;  /* 0x000000042d2d7c23 */ /* 0x100fe2000800087d */
[----:B------:R-:W-:Y:S01]  /*5990*/  @!P4 FMUL R133, R133, 0.5 ;  /* 0x3f0000008585c820 */ /* 0x000fe20000400000 */
[----:B------:R3:W5:Y:S01]  /*59a0*/  MUFU.EX2 R140, R50 ;  /* 0x00000032008c7308 */ /* 0x0007620000000800 */
[----:B----4-:R-:W-:Y:S01]  /*59b0*/  @!P6 FMUL R129, R129, R129 ;  /* 0x000000818181e220 */ /* 0x010fe20000400000 */
[----:B------:R-:W-:Y:S01]  /*59c0*/  FSETP.GEU.AND P6, PT, R55, -126, PT ;  /* 0xc2fc00003700780b */ /* 0x000fe20003fce000 */
[----:B------:R-:W-:Y:S01]  /*59d0*/  ULDC UR4, c[0x0][0x604] ;  /* 0x0001810000047ab9 */ /* 0x000fe20000000800 */
[----:B-1----:R-:W-:Y:S01]  /*59e0*/  FADD R47, R97, R24 ;  /* 0x00000018612f7221 */ /* 0x002fe20000000000 */
[----:B------:R-:W-:Y:S01]  /*59f0*/  FFMA R48, R48, UR4, -R125 ;  /* 0x0000000430307c23 */ /* 0x000fe2000800087d */
[----:B------:R-:W-:Y:S01]  /*5a00*/  ULDC UR4, c[0x0][0x604] ;  /* 0x0001810000047ab9 */ /* 0x000fe20000000800 */
[----:B------:R-:W-:Y:S01]  /*5a10*/  @!P1 FMUL R58, R58, 0.5 ;  /* 0x3f0000003a3a9820 */ /* 0x000fe20000400000 */
[----:B------:R-:W1:Y:S01]  /*5a20*/  MUFU.EX2 R113, R113 ;  /* 0x0000007100717308 */ /* 0x000e620000000800 */
[----:B--2---:R-:W-:Y:S01]  /*5a30*/  @!P2 FMUL R144, R144, R144 ;  /* 0x000000909090a220 */ /* 0x004fe20000400000 */
[----:B------:R-:W-:Y:S01]  /*5a40*/  FSETP.GEU.AND P2, PT, R59, -126, PT ;  /* 0xc2fc00003b00780b */ /* 0x000fe20003f4e000 */
[----:B------:R-:W-:Y:S01]  /*5a50*/  FADD R194, R36, R43 ;  /* 0x0000002b24c27221 */ /* 0x000fe20000000000 */
[C---:B---3--:R-:W-:Y:S01]  /*5a60*/  F2FP.SATFINITE.E4M3.F32.PACK_AB_MERGE_C R50, R198.reuse, R168, RZ ;  /* 0x000000a8c632723e */ /* 0x048fe200048070ff */
[----:B------:R-:W-:Y:S01]  /*5a70*/  FADD R169, R171, R18 ;  /* 0x00000012aba97221 */ /* 0x000fe20000000000 */
[----:B------:R-:W-:Y:S01]  /*5a80*/  F2FP.SATFINITE.E4M3.F32.PACK_AB_MERGE_C R91, R198, R100, RZ ;  /* 0x00000064c65b723e */ /* 0x000fe200048070ff */
[----:B------:R-:W-:Y:S01]  /*5a90*/  @!P6 FMUL R55, R55, 0.5 ;  /* 0x3f0000003737e820 */ /* 0x000fe20000400000 */
[----:B------:R-:W2:Y:S01]  /*5aa0*/  MUFU.EX2 R133, R133 ;  /* 0x0000008500857308 */ /* 0x000ea20000000800 */
[----:B-----5:R-:W-:Y:S01]  /*5ab0*/  @!P3 FMUL R140, R140, R140 ;  /* 0x0000008c8c8cb220 */ /* 0x020fe20000400000 */
[----:B------:R-:W-:Y:S01]  /*5ac0*/  FSETP.GEU.AND P3, PT, R62, -126, PT ;  /* 0xc2fc00003e00780b */ /* 0x000fe20003f6e000 */
[----:B------:R-:W-:Y:S01]  /*5ad0*/  FADD R193, R41, R26 ;  /* 0x0000001a29c17221 */ /* 0x000fe20000000000 */
[----:B------:R-:W-:-:S02]  /*5ae0*/  LOP3.LUT R91, R91, 0xffff, RZ, 0xc0, !PT ;  /* 0x0000ffff5b5b7812 */ /* 0x000fc400078ec0ff */
[----:B------:R-:W-:Y:S01]  /*5af0*/  F2FP.SATFINITE.E4M3.F32.PACK_AB_MERGE_C R24, R198, R24, RZ ;  /* 0x00000018c618723e */ /* 0x000fe200048070ff */
[----:B------:R-:W-:Y:S01]  /*5b00*/  @!P2 FMUL R59, R59, 0.5 ;  /* 0x3f0000003b3ba820 */ /* 0x000fe20000400000 */
[----:B------:R-:W3:Y:S01]  /*5b10*/  MUFU.EX2 R148, R58 ;  /* 0x0000003a00947308 */ /* 0x000ee20000000800 */
[----:B-1----:R-:W-:Y:S01]  /*5b20*/  @!P5 FMUL R113, R113, R113 ;  /* 0x000000717171d220 */ /* 0x002fe20000400000 */
[----:B------:R-:W-:Y:S02]  /*5b30*/  FSETP.GEU.AND P5, PT, R54, -126, PT ;  /* 0xc2fc00003600780b */ /* 0x000fe40003fae000 */
[----:B------:R-:W-:Y:S02]  /*5b40*/  LOP3.LUT R24, R24, 0xffff, RZ, 0xc0, !PT ;  /* 0x0000ffff18187812 */ /* 0x000fe400078ec0ff */
[----:B------:R-:W-:Y:S01]  /*5b50*/  F2FP.SATFINITE.E4M3.F32.PACK_AB_MERGE_C R43, R198, R43, RZ ;  /* 0x0000002bc62b723e */ /* 0x000fe200048070ff */
[----:B------:R-:W-:Y:S01]  /*5b60*/  @!P3 FMUL R62, R62, 0.5 ;  /* 0x3f0000003e3eb820 */ /* 0x000fe20000400000 */
[----:B------:R-:W1:Y:S01]  /*5b70*/  MUFU.EX2 R139, R55 ;  /* 0x00000037008b7308 */ /* 0x000e620000000800 */
[----:B--2---:R-:W-:Y:S01]  /*5b80*/  @!P4 FMUL R133, R133, R133 ;  /* 0x000000858585c220 */ /* 0x004fe20000400000 */
[----:B------:R-:W-:-:S02]  /*5b90*/  FSETP.GEU.AND P4, PT, R51, -126, PT ;  /* 0xc2fc00003300780b */ /* 0x000fc40003f8e000 */
[----:B------:R-:W-:Y:S02]  /*5ba0*/  LOP3.LUT R21, R21, 0xffff, RZ, 0xc0, !PT ;  /* 0x0000ffff15157812 */ /* 0x000fe400078ec0ff */
[----:B------:R-:W-:Y:S01]  /*5bb0*/  F2FP.SATFINITE.E4M3.F32.PACK_AB_MERGE_C R18, R198, R18, RZ ;  /* 0x00000012c612723e */ /* 0x000fe200048070ff */
[----:B------:R-:W-:Y:S01]  /*5bc0*/  @!P5 FMUL R54, R54, 0.5 ;  /* 0x3f0000003636d820 */ /* 0x000fe20000400000 */
[----:B------:R-:W2:Y:S01]  /*5bd0*/  MUFU.EX2 R151, R59 ;  /* 0x0000003b00977308 */ /* 0x000ea20000000800 */
[----:B---3--:R-:W-:Y:S01]  /*5be0*/  @!P1 FMUL R148, R148, R148 ;  /* 0x0000009494949220 */ /* 0x008fe20000400000 */
[----:B------:R-:W-:Y:S02]  /*5bf0*/  FSETP.GEU.AND P1, PT, R70, -126, PT ;  /* 0xc2fc00004600780b */ /* 0x000fe40003f2e000 */
[C---:B------:R-:W-:Y:S02]  /*5c00*/  F2FP.SATFINITE.E4M3.F32.PACK_AB_MERGE_C R19, R198.reuse, R19, RZ ;  /* 0x00000013c613723e */ /* 0x040fe400048070ff */
[----:B------:R-:W-:Y:S01]  /*5c10*/  F2FP.SATFINITE.E4M3.F32.PACK_AB_MERGE_C R26, R198, R26, RZ ;  /* 0x0000001ac61a723e */ /* 0x000fe200048070ff */
[----:B------:R-:W-:Y:S01]  /*5c20*/  @!P4 FMUL R51, R51, 0.5 ;  /* 0x3f0000003333c820 */ /* 0x000fe20000400000 */
[----:B------:R-:W3:Y:S01]  /*5c30*/  MUFU.EX2 R162, R62 ;  /* 0x0000003e00a27308 */ /* 0x000ee20000000800 */
[----:B-1----:R-:W-:Y:S01]  /*5c40*/  @!P6 FMUL R139, R139, R139 ;  /* 0x0000008b8b8be220 */ /* 0x002fe20000400000 */
[----:B------:R-:W-:-:S02]  /*5c50*/  FSETP.GEU.AND P6, PT, R67, -126, PT ;  /* 0xc2fc00004300780b */ /* 0x000fc40003fce000 */
[----:B------:R-:W-:Y:S02]  /*5c60*/  LOP3.LUT R4, R4, 0xff, RZ, 0xc0, !PT ;  /* 0x000000ff04047812 */ /* 0x000fe400078ec0ff */
[----:B------:R-:W-:Y:S01]  /*5c70*/  LOP3.LUT R43, R43, 0xffff, RZ, 0xc0, !PT ;  /* 0x0000ffff2b2b7812 */ /* 0x000fe200078ec0ff */
[----:B------:R-:W-:Y:S01]  /*5c80*/  @!P1 FMUL R70, R70, 0.5 ;  /* 0x3f00000046469820 */ /* 0x000fe20000400000 */
[----:B------:R-:W1:Y:S01]  /*5c90*/  MUFU.EX2 R149, R54 ;  /* 0x0000003600957308 */ /* 0x000e620000000800 */
[----:B--2---:R-:W-:Y:S01]  /*5ca0*/  @!P2 FMUL R151, R151, R151 ;  /* 0x000000979797a220 */ /* 0x004fe20000400000 */
[----:B------:R-:W-:Y:S02]  /*5cb0*/  FSETP.GEU.AND P2, PT, R71, -126, PT ;  /* 0xc2fc00004700780b */ /* 0x000fe40003f4e000 */
[----:B------:R-:W-:Y:S02]  /*5cc0*/  PRMT R21, R21, 0x7604, R16 ;  /* 0x0000760415157816 */ /* 0x000fe40000000010 */
[----:B------:R-:W-:Y:S01]  /*5cd0*/  LOP3.LUT R18, R18, 0xff, RZ, 0xc0, !PT ;  /* 0x000000ff12127812 */ /* 0x000fe200078ec0ff */
[----:B------:R-:W-:Y:S01]  /*5ce0*/  @!P6 FMUL R67, R67, 0.5 ;  /* 0x3f0000004343e820 */ /* 0x000fe20000400000 */
[----:B------:R2:W4:Y:S01]  /*5cf0*/  MUFU.EX2 R136, R51 ;  /* 0x0000003300887308 */ /* 0x0005220000000800 */
[----:B---3--:R-:W-:Y:S01]  /*5d00*/  @!P3 FMUL R162, R162, R162 ;  /* 0x000000a2a2a2b220 */ /* 0x008fe20000400000 */
[----:B------:R-:W-:-:S02]  /*5d10*/  FSETP.GEU.AND P3, PT, R74, -126, PT ;  /* 0xc2fc00004a00780b */ /* 0x000fc40003f6e000 */
[----:B------:R-:W-:Y:S02]  /*5d20*/  LOP3.LUT R50, R50, 0xffff, RZ, 0xc0, !PT ;  /* 0x0000ffff32327812 */ /* 0x000fe400078ec0ff */
[----:B------:R-:W-:Y:S01]  /*5d30*/  F2FP.SATFINITE.E4M3.F32.PACK_AB_MERGE_C R171, R198, R171, RZ ;  /* 0x000000abc6ab723e */ /* 0x000fe200048070ff */
[----:B------:R-:W-:Y:S01]  /*5d40*/  @!P2 FMUL R71, R71, 0.5 ;  /* 0x3f0000004747a820 */ /* 0x000fe20000400000 */
[----:B------:R3:W5:Y:S01]  /*5d50*/  MUFU.EX2 R174, R70 ;  /* 0x0000004600ae7308 */ /* 0x0007620000000800 */
[----:B-1----:R-:W-:Y:S01]  /*5d60*/  @!P5 FMUL R149, R149, R149 ;  /* 0x000000959595d220 */ /* 0x002fe20000400000 */
[----:B------:R-:W-:Y:S02]  /*5d70*/  FSETP.GEU.AND P5, PT, R66, -126, PT ;  /* 0xc2fc00004200780b */ /* 0x000fe40003fae000 */
[----:B--2---:R-:W-:Y:S02]  /*5d80*/  F2FP.SATFINITE.E4M3.F32.PACK_AB_MERGE_C R51, R198, R154, RZ ;  /* 0x0000009ac633723e */ /* 0x004fe400048070ff */
[----:B------:R-:W-:Y:S01]  /*5d90*/  LOP3.LUT R19, R19, 0xff, RZ, 0xc0, !PT ;  /* 0x000000ff13137812 */ /* 0x000fe200078ec0ff */
[----:B------:R-:W-:Y:S01]  /*5da0*/  @!P3 FMUL R74, R74, 0.5 ;  /* 0x3f0000004a4ab820 */ /* 0x000fe20000400000 */
[----:B------:R1:W2:Y:S01]  /*5db0*/  MUFU.EX2 R170, R67 ;  /* 0x0000004300aa7308 */ /* 0x0002a20000000800 */
[----:B----4-:R-:W-:Y:S01]  /*5dc0*/  @!P4 FMUL R136, R136, R136 ;  /* 0x000000888888c220 */ /* 0x010fe20000400000 */
[----:B------:R-:W-:-:S02]  /*5dd0*/  FSETP.GEU.AND P4, PT, R63, -126, PT ;  /* 0xc2fc00003f00780b */ /* 0x000fc40003f8e000 */
[----:B---3--:R-:W-:Y:S02]  /*5de0*/  F2FP.SATFINITE.E4M3.F32.PACK_AB_MERGE_C R70, R198, R113, RZ ;  /* 0x00000071c646723e */ /* 0x008fe400048070ff */
[----:B------:R-:W-:Y:S01]  /*5df0*/  LOP3.LUT R26, R26, 0xffff, RZ, 0xc0, !PT ;  /* 0x0000ffff1a1a7812 */ /* 0x000fe200078ec0ff */
[----:B------:R-:W-:Y:S01]  /*5e00*/  @!P5 FMUL R66, R66, 0.5 ;  /* 0x3f0000004242d820 */ /* 0x000fe20000400000 */
[----:B------:R-:W3:Y:S01]  /*5e10*/  MUFU.EX2 R185, R71 ;  /* 0x0000004700b97308 */ /* 0x000ee20000000800 */
[----:B-----5:R-:W-:Y:S01]  /*5e20*/  @!P1 FMUL R174, R174, R174 ;  /* 0x000000aeaeae9220 */ /* 0x020fe20000400000 */
[----:B------:R-:W-:Y:S01]  /*5e30*/  FSETP.GEU.AND P1, PT, R82, -126, PT ;  /* 0xc2fc00005200780b */ /* 0x000fe20003f2e000 */
[----:B-1----:R-:W-:Y:S01]  /*5e40*/  FFMA R67, R99, UR4, -R125 ;  /* 0x0000000463437c23 */ /* 0x002fe2000800087d */
[----:B------:R-:W-:Y:S01]  /*5e50*/  ULDC UR4, c[0x0][0x604] ;  /* 0x0001810000047ab9 */ /* 0x000fe20000000800 */
[----:B------:R-:W-:Y:S02]  /*5e60*/  F2FP.SATFINITE.E4M3.F32.PACK_AB_MERGE_C R99, R198, R97, RZ ;  /* 0x00000061c663723e */ /* 0x000fe400048070ff */
[----:B------:R-:W-:Y:S01]  /*5e70*/  @!P4 FMUL R63, R63, 0.5 ;  /* 0x3f0000003f3fc820 */ /* 0x000fe20000400000 */
[----:B------:R1:W4:Y:S01]  /*5e80*/  MUFU.EX2 R183, R74 ;  /* 0x0000004a00b77308 */ /* 0x0003220000000800 */
[----:B--2---:R-:W-:Y:S01]  /*5e90*/  @!P6 FMUL R170, R170, R170 ;  /* 0x000000aaaaaae220 */ /* 0x004fe20000400000 */
[----:B------:R-:W-:-:S02]  /*5ea0*/  FSETP.GEU.AND P6, PT, R79, -126, PT ;  /* 0xc2fc00004f00780b */ /* 0x000fc40003fce000 */
[----:B------:R-:W-:Y:S02]  /*5eb0*/  F2FP.SATFINITE.E4M3.F32.PACK_AB_MERGE_C R97, R198, R120, RZ ;  /* 0x00000078c661723e */ /* 0x000fe400048070ff */
[----:B------:R-:W-:Y:S01]  /*5ec0*/  LOP3.LUT R99, R99, 0xffff, RZ, 0xc0, !PT ;  /* 0x0000ffff63637812 */ /* 0x000fe200078ec0ff */
[----:B------:R-:W-:Y:S01]  /*5ed0*/  @!P1 FMUL R82, R82, 0.5 ;  /* 0x3f00000052529820 */ /* 0x000fe20000400000 */
[----:B------:R-:W2:Y:S01]  /*5ee0*/  MUFU.EX2 R167, R66 ;  /* 0x0000004200a77308 */ /* 0x000ea20000000800 */
[----:B---3--:R-:W-:Y:S01]  /*5ef0*/  @!P2 FMUL R185, R185, R185 ;  /* 0x000000b9b9b9a220 */ /* 0x008fe20000400000 */
[----:B------:R-:W-:Y:S01]  /*5f00*/  FSETP.GEU.AND P2, PT, R83, -126, PT ;  /* 0xc2fc00005300780b */ /* 0x000fe20003f4e000 */
[----:B-1----:R-:W-:Y:S01]  /*5f10*/  FFMA R74, R150, UR5, -R125 ;  /* 0x00000005964a7c23 */ /* 0x002fe2000800087d */
[----:B------:R-:W-:Y:S02]  /*5f20*/  F2FP.SATFINITE.E4M3.F32.PACK_AB_MERGE_C R150, R198, R151, RZ ;  /* 0x00000097c696723e */ /* 0x000fe400048070ff */
[----:B------:R-:W-:Y:S01]  /*5f30*/  PRMT R46, R99, 0x7604, R46 ;  /* 0x00007604632e7816 */ /* 0x000fe2000000002e */
[----:B------:R-:W-:Y:S01]  /*5f40*/  @!P6 FMUL R79, R79, 0.5 ;  /* 0x3f0000004f4fe820 */ /* 0x000fe20000400000 */
[----:B------:R-:W1:Y:S01]  /*5f50*/  MUFU.EX2 R160, R63 ;  /* 0x0000003f00a07308 */ /* 0x000e620000000800 */
[----:B----4-:R-:W-:Y:S01]  /*5f60*/  @!P3 FMUL R183, R183, R183 ;  /* 0x000000b7b7b7b220 */ /* 0x010fe20000400000 */
[----:B------:R-:W-:-:S02]  /*5f70*/  FSETP.GEU.AND P3, PT, R86, -126, PT ;  /* 0xc2fc00005600780b */ /* 0x000fc40003f6e000 */
[----:B------:R-:W-:Y:S02]  /*5f80*/  LOP3.LUT R97, R97, 0xffff, RZ, 0xc0, !PT ;  /* 0x0000ffff61617812 */ /* 0x000fe400078ec0ff */
[----:B------:R-:W-:Y:S01]  /*5f90*/  F2FP.SATFINITE.E4M3.F32.PACK_AB_MERGE_C R71, R198, R180, RZ ;  /* 0x000000b4c647723e */ /* 0x000fe200048070ff */
[----:B------:R-:W-:Y:S01]  /*5fa0*/  @!P2 FMUL R83, R83, 0.5 ;  /* 0x3f0000005353a820 */ /* 0x000fe20000400000 */
[----:B------:R-:W3:Y:S01]  /*5fb0*/  MUFU.EX2 R176, R82 ;  /* 0x0000005200b07308 */ /* 0x000ee20000000800 */
[----:B--2---:R-:W-:Y:S01]  /*5fc0*/  @!P5 FMUL R167, R167, R167 ;  /* 0x000000a7a7a7d220 */ /* 0x004fe20000400000 */
[----:B------:R-:W-:Y:S02]  /*5fd0*/  FSETP.GEU.AND P5, PT, R78, -126, PT ;  /* 0xc2fc00004e00780b */ /* 0x000fe40003fae000 */
[----:B------:R-:W-:Y:S02]  /*5fe0*/  PRMT R43, R43, 0x7604, R4 ;  /* 0x000076042b2b7816 */ /* 0x000fe40000000004 */
[----:B------:R-:W-:Y:S01]  /*5ff0*/  F2FP.SATFINITE.E4M3.F32.PACK_AB_MERGE_C R166, R198, R167, RZ ;  /* 0x000000a7c6a6723e */ /* 0x000fe200048070ff */
[----:B------:R-:W-:Y:S01]  /*6000*/  @!P3 FMUL R86, R86, 0.5 ;  /* 0x3f0000005656b820 */ /* 0x000fe20000400000 */
[----:B------:R-:W2:Y:S01]  /*6010*/  MUFU.EX2 R178, R79 ;  /* 0x0000004f00b27308 */ /* 0x000ea20000000800 */
[----:B-1----:R-:W-:Y:S01]  /*6020*/  @!P4 FMUL R160, R160, R160 ;  /* 0x000000a0a0a0c220 */ /* 0x002fe20000400000 */
[----:B------:R-:W-:-:S02]  /*6030*/  FSETP.GEU.AND P4, PT, R75, -126, PT ;  /* 0xc2fc00004b00780b */ /* 0x000fc40003f8e000 */
[----:B------:R-:W-:Y:S02]  /*6040*/  SHF.L.U32 R4, R71, 0x10, RZ ;  /* 0x0000001047047819 */ /* 0x000fe400000006ff */
[----:B------:R-:W-:Y:S01]  /*6050*/  LOP3.LUT R171, R171, 0xff, RZ, 0xc0, !PT ;  /* 0x000000ffabab7812 */ /* 0x000fe200078ec0ff */
[----:B------:R-:W-:Y:S01]  /*6060*/  @!P5 FMUL R78, R78, 0.5 ;  /* 0x3f0000004e4ed820 */ /* 0x000fe20000400000 */
[----:B------:R1:W4:Y:S01]  /*6070*/  MUFU.EX2 R128, R83 ;  /* 0x0000005300807308 */ /* 0x0003220000000800 */
[----:B---3--:R-:W-:Y:S01]  /*6080*/  @!P1 FMUL R176, R176, R176 ;  /* 0x000000b0b0b09220 */ /* 0x008fe20000400000 */
[----:B------:R-:W-:Y:S02]  /*6090*/  FSETP.GEU.AND P1, PT, R85, -126, PT ;  /* 0xc2fc00005500780b */ /* 0x000fe40003f2e000 */
[----:B------:R-:W-:Y:S02]  /*60a0*/  PRMT R19, R26, 0x7604, R19 ;  /* 0x000076041a137816 */ /* 0x000fe40000000013 */
[----:B------:R-:W-:Y:S01]  /*60b0*/  LOP3.LUT R51, R51, 0xffff, RZ, 0xc0, !PT ;  /* 0x0000ffff33337812 */ /* 0x000fe200078ec0ff */
[----:B------:R-:W-:Y:S01]  /*60c0*/  @!P4 FMUL R75, R75, 0.5 ;  /* 0x3f0000004b4bc820 */ /* 0x000fe20000400000 */
[----:B------:R3:W5:Y:S01]  /*60d0*/  MUFU.EX2 R105, R86 ;  /* 0x0000005600697308 */ /* 0x0007620000000800 */
[----:B--2---:R-:W-:Y:S01]  /*60e0*/  @!P6 FMUL R178, R178, R178 ;  /* 0x000000b2b2b2e220 */ /* 0x004fe20000400000 */
[----:B------:R-:W-:Y:S01]  /*60f0*/  FSETP.GEU.AND P6, PT, R68, -126, PT ;  /* 0xc2fc00004400780b */ /* 0x000fe20003fce000 */
[--C-:B-1----:R-:W-:Y:S01]  /*6100*/  FFMA R83, R102, UR4, -R125.reuse ;  /* 0x0000000466537c23 */ /* 0x102fe2000800087d */
[----:B------:R-:W-:Y:S01]  /*6110*/  ULDC UR4, c[0x0][0x604] ;  /* 0x0001810000047ab9 */ /* 0x000fe20000000800 */
[----:B------:R-:W-:Y:S01]  /*6120*/  F2FP.SATFINITE.E4M3.F32.PACK_AB_MERGE_C R102, R198, R89, RZ ;  /* 0x00000059c666723e */ /* 0x000fe200048070ff */
[----:B------:R-:W-:Y:S01]  /*6130*/  FFMA R49, R49, UR4, -R125 ;  /* 0x0000000431317c23 */ /* 0x000fe2000800087d */
[----:B------:R-:W-:Y:S01]  /*6140*/  @!P1 FMUL R85, R85, 0.5 ;  /* 0x3f00000055559820 */ /* 0x000fe20000400000 */
[----:B------:R-:W1:Y:S01]  /*6150*/  MUFU.EX2 R179, R78 ;  /* 0x0000004e00b37308 */ /* 0x000e620000000800 */
[----:B----4-:R-:W-:Y:S01]  /*6160*/  @!P2 FMUL R128, R128, R128 ;  /* 0x000000808080a220 */ /* 0x010fe20000400000 */
[----:B------:R-:W-:Y:S01]  /*6170*/  FSETP.GEU.AND P2, PT, R45, -126, PT ;  /* 0xc2fc00002d00780b */ /* 0x000fe20003f4e000 */
[----:B------:R-:W-:Y:S01]  /*6180*/  ULDC UR4, c[0x0][0x604] ;  /* 0x0001810000047ab9 */ /* 0x000fe20000000800 */
[----:B---3--:R-:W-:Y:S01]  /*6190*/  FADD R86, R104, R3 ;  /* 0x0000000368567221 */ /* 0x008fe20000000000 */
[--C-:B------:R-:W-:Y:S01]  /*61a0*/  FFMA R94, R106, UR4, -R125.reuse ;  /* 0x000000046a5e7c23 */ /* 0x100fe2000800087d */
[----:B------:R-:W-:Y:S01]  /*61b0*/  ULDC UR4, c[0x0][0x604] ;  /* 0x0001810000047ab9 */ /* 0x000fe20000000800 */
[----:B------:R-:W-:Y:S01]  /*61c0*/  @!P6 FMUL R68, R68, 0.5 ;  /* 0x3f0000004444e820 */ /* 0x000fe20000400000 */
[----:B------:R-:W2:Y:S01]  /*61d0*/  MUFU.EX2 R181, R75 ;  /* 0x0000004b00b57308 */ /* 0x000ea20000000800 */
[----:B-----5:R-:W-:Y:S01]  /*61e0*/  @!P3 FMUL R105, R105, R105 ;  /* 0x000000696969b220 */ /* 0x020fe20000400000 */
[----:B------:R-:W-:Y:S01]  /*61f0*/  FSETP.GEU.AND P3, PT, R48, -126, PT ;  /* 0xc2fc00003000780b */ /* 0x000fe20003f6e000 */
[--C-:B------:R-:W-:Y:S01]  /*6200*/  FFMA R64, R107, UR4, -R125.reuse ;  /* 0x000000046b407c23 */ /* 0x100fe2000800087d */
[----:B------:R-:W-:Y:S01]  /*6210*/  ULDC UR4, c[0x0][0x604] ;  /* 0x0001810000047ab9 */ /* 0x000fe20000000800 */
[----:B------:R-:W-:Y:S01]  /*6220*/  LOP3.LUT R102, R102, 0xff, RZ, 0xc0, !PT ;  /* 0x000000ff66667812 */ /* 0x000fe200078ec0ff */
[--C-:B------:R-:W-:Y:S01]  /*6230*/  FFMA R82, R110, UR4, -R125.reuse ;  /* 0x000000046e527c23 */ /* 0x100fe2000800087d */
[----:B------:R-:W-:Y:S01]  /*6240*/  @!P2 FMUL R45, R45, 0.5 ;  /* 0x3f0000002d2da820 */ /* 0x000fe20000400000 */
[----:B------:R-:W3:Y:S01]  /*6250*/  MUFU.EX2 R85, R85 ;  /* 0x0000005500557308 */ /* 0x000ee20000000800 */
        /* <DEDUP_REMOVED lines=8> */
[----:B--2---:R-:W-:Y:S01]  /*62e0*/  @!P4 FMUL R181, R181, R181 ;  /* 0x000000b5b5b5c220 */ /* 0x004fe20000400000 */
[----:B------:R-:W-:Y:S01]  /*62f0*/  FSETP.GEU.AND P4, PT, R44, -126, PT ;  /* 0xc2fc00002c00780b */ /* 0x000fe20003f8e000 */
[--C-:B------:R-:W-:Y:S01]  /*6300*/  FFMA R81, R114, UR4, -R125.reuse ;  /* 0x0000000472517c23 */ /* 0x100fe2000800087d */
[----:B------:R-:W-:Y:S01]  /*6310*/  ULDC UR4, c[0x0][0x604] ;  /* 0x0001810000047ab9 */ /* 0x000fe20000000800 */
[----:B------:R-:W-:Y:S01]  /*6320*/  LOP3.LUT R3, R3, 0xff, RZ, 0xc0, !PT ;  /* 0x000000ff03037812 */ /* 0x000fe200078ec0ff */
[----:B------:R-:W-:Y:S01]  /*6330*/  FFMA R63, R115, UR4, -R125 ;  /* 0x00000004733f7c23 */ /* 0x000fe2000800087d */
[----:B------:R-:W-:Y:S01]  /*6340*/  @!P5 FMUL R90, R90, 0.5 ;  /* 0x3f0000005a5ad820 */ /* 0x000fe20000400000 */
[----:B------:R2:W4:Y:S01]  /*6350*/  MUFU.EX2 R65, R45 ;  /* 0x0000002d00417308 */ /* 0x0005220000000800 */
[----:B---3--:R-:W-:Y:S01]  /*6360*/  @!P1 FMUL R85, R85, R85 ;  /* 0x0000005555559220 */ /* 0x008fe20000400000 */
[----:B------:R-:W-:Y:S01]  /*6370*/  FSETP.GEU.AND P1, PT, R94, -126, PT ;  /* 0xc2fc00005e00780b */ /* 0x000fe20003f2e000 */
[----:B------:R-:W-:Y:S01]  /*6380*/  ULDC UR4, c[0x0][0x604] ;  /* 0x0001810000047ab9 */ /* 0x000fe20000000800 */
[----:B------:R-:W-:Y:S01]  /*6390*/  PRMT R24, R24, 0x7604, R3 ;  /* 0x0000760418187816 */ /* 0x000fe20000000003 */
[--C-:B------:R-:W-:Y:S01]  /*63a0*/  FFMA R80, R118, UR4, -R125.reuse ;  /* 0x0000000476507c23 */ /* 0x100fe2000800087d */
[----:B------:R-:W-:Y:S01]  /*63b0*/  ULDC UR4, c[0x0][0x604] ;  /* 0x0001810000047ab9 */ /* 0x000fe20000000800 */
[----:B------:R-:W-:Y:S01]  /*63c0*/  @!P4 FMUL R44, R44, 0.5 ;  /* 0x3f0000002c2cc820 */ /* 0x000fe20000400000 */
[----:B------:R-:W3:Y:S01]  /*63d0*/  MUFU.EX2 R84, R48 ;  /* 0x0000003000547308 */ /* 0x000ee20000000800 */
[----:B-1----:R-:W-:Y:S01]  /*63e0*/  @!P6 FMUL R68, R68, R68 ;  /* 0x000000444444e220 */ /* 0x002fe20000400000 */
[----:B------:R-:W-:Y:S01]  /*63f0*/  FSETP.GEU.AND P6, PT, R49, -126, PT ;  /* 0xc2fc00003100780b */ /* 0x000fe20003fce000 */
[--C-:B------:R-:W-:Y:S01]  /*6400*/  FFMA R62, R119, UR4, -R125.reuse ;  /* 0x00000004773e7c23 */ /* 0x100fe2000800087d */
[----:B------:R-:W-:Y:S01]  /*6410*/  ULDC UR4, c[0x0][0x604] ;  /* 0x0001810000047ab9 */ /* 0x000fe20000000800 */
[----:B--2---:R-:W-:Y:S01]  /*6420*/  MOV R45, UR10 ;  /* 0x0000000a002d7c02 */ /* 0x004fe20008000f00 */
[--C-:B------:R-:W-:Y:S01]  /*6430*/  FFMA R93, R122, UR4, -R125.reuse ;  /* 0x000000047a5d7c23 */ /* 0x100fe2000800087d */
[----:B------:R-:W-:Y:S01]  /*6440*/  @!P1 FMUL R94, R94, 0.5 ;  /* 0x3f0000005e5e9820 */ /* 0x000fe20000400000 */
[----:B------:R-:W1:Y:S01]  /*6450*/  MUFU.EX2 R95, R90 ;  /* 0x0000005a005f7308 */ /* 0x000e620000000800 */
[----:B----4-:R-:W-:Y:S01]  /*6460*/  @!P2 FMUL R65, R65, R65 ;  /* 0x000000414141a220 */ /* 0x010fe20000400000 */
[----:B------:R-:W-:Y:S01]  /*6470*/  FSETP.GEU.AND P2, PT, R64, -126, PT ;  /* 0xc2fc00004000780b */ /* 0x000fe20003f4e000 */
[----:B------:R-:W-:Y:S01]  /*6480*/  ULDC UR4, c[0x0][0x604] ;  /* 0x0001810000047ab9 */ /* 0x000fe20000000800 */
[----:B------:R-:W-:Y:S01]  /*6490*/  FADD R114, R121, R68 ;  /* 0x0000004479727221 */ /* 0x000fe20000000000 */
[--C-:B------:R-:W-:Y:S01]  /*64a0*/  FFMA R60, R123, UR4, -R125.reuse ;  /* 0x000000047b3c7c23 */ /* 0x100fe2000800087d */
[----:B------:R-:W-:Y:S01]  /*64b0*/  ULDC UR4, c[0x0][0x604] ;  /* 0x0001810000047ab9 */ /* 0x000fe20000000800 */
[----:B------:R-:W-:Y:S01]  /*64c0*/  @!P6 FMUL R49, R49, 0.5 ;  /* 0x3f0000003131e820 */ /* 0x000fe20000400000 */
[----:B------:R2:W4:Y:S01]  /*64d0*/  MUFU.EX2 R103, R44 ;  /* 0x0000002c00677308 */ /* 0x0005220000000800 */
        /* <DEDUP_REMOVED lines=8> */
[----:B-1----:R-:W-:Y:S01]  /*6560*/  @!P5 FMUL R95, R95, R95 ;  /* 0x0000005f5f5fd220 */ /* 0x002fe20000400000 */
[----:B------:R-:W-:Y:S01]  /*6570*/  FSETP.GEU.AND P5, PT, R83, -126, PT ;  /* 0xc2fc00005300780b */ /* 0x000fe20003fae000 */
[----:B------:R-:W-:Y:S01]  /*6580*/  ULDC UR4, c[0x0][0x604] ;  /* 0x0001810000047ab9 */ /* 0x000fe20000000800 */
[----:B--2---:R-:W-:Y:S01]  /*6590*/  LOP3.LUT R44, R0, 0x3, RZ, 0xc0, !PT ;  /* 0x00000003002c7812 */ /* 0x004fe200078ec0ff */
[--C-:B------:R-:W-:Y:S01]  /*65a0*/  FFMA R52, R52, UR4, -R125.reuse ;  /* 0x0000000434347c23 */ /* 0x100fe2000800087d */
[----:B------:R-:W-:Y:S01]  /*65b0*/  ULDC UR4, c[0x0][0x604] ;  /* 0x0001810000047ab9 */ /* 0x000fe20000000800 */
[----:B------:R-:W-:Y:S01]  /*65c0*/  @!P3 FMUL R82, R82, 0.5 ;  /* 0x3f0000005252b820 */ /* 0x000fe20000400000 */
[----:B------:R-:W1:Y:S01]  /*65d0*/  MUFU.EX2 R66, R49 ;  /* 0x0000003100427308 */ /* 0x000e620000000800 */
[----:B----4-:R-:W-:Y:S01]  /*65e0*/  @!P4 FMUL R103, R103, R103 ;  /* 0x000000676767c220 */ /* 0x010fe20000400000 */
[----:B------:R-:W-:Y:S01]  /*65f0*/  FSETP.GEU.AND P4, PT, R67, -126, PT ;  /* 0xc2fc00004300780b */ /* 0x000fe20003f8e000 */
[----:B------:R-:W-:Y:S01]  /*6600*/  FFMA R59, R131, UR4, -R125 ;  /* 0x00000004833b7c23 */ /* 0x000fe2000800087d */
[----:B------:R-:W-:Y:S01]  /*6610*/  ULDC UR4, c[0x0][0x604] ;  /* 0x0001810000047ab9 */ /* 0x000fe20000000800 */
[----:B------:R-:W-:-:S02]  /*6620*/  VIADD R44, R44, 0xffffffff ;  /* 0xffffffff2c2c7836 */ /* 0x000fc40000000000 */
[--C-:B------:R-:W-:Y:S01]  /*6630*/  FFMA R77, R134, UR4, -R125.reuse ;  /* 0x00000004864d7c23 */ /* 0x100fe2000800087d */
[----:B------:R-:W-:Y:S01]  /*6640*/  @!P5 FMUL R83, R83, 0.5 ;  /* 0x3f0000005353d820 */ /* 0x000fe20000400000 */
[----:B------:R-:W2:Y:S01]  /*6650*/  MUFU.EX2 R64, R64 ;  /* 0x0000004000407308 */ /* 0x000ea20000000800 */
        /* <DEDUP_REMOVED lines=12> */
[----:B------:R1:W-:Y:S01]  /*6720*/  SYNCS.ARRIVE.TRANS64.A1T0 RZ, [R45+UR15], RZ ;  /* 0x000000ff2dff79a7 */ /* 0x0003e2000810000f */
[--C-:B------:R-:W-:Y:S01]  /*6730*/  FFMA R76, R142, UR4, -R125.reuse ;  /* 0x000000048e4c7c23 */ /* 0x100fe2000800087d */
[----:B------:R-:W-:Y:S01]  /*6740*/  @!P1 FMUL R80, R80, 0.5 ;  /* 0x3f00000050509820 */ /* 0x000fe20000400000 */
[----:B------:R-:W4:Y:S01]  /*6750*/  MUFU.EX2 R83, R83 ;  /* 0x0000005300537308 */ /* 0x000f220000000800 */
        /* <DEDUP_REMOVED lines=16> */
[----:B----4-:R-:W-:Y:S01]  /*6860*/  @!P5 FMUL R83, R83, R83 ;  /* 0x000000535353d220 */ /* 0x010fe20000400000 */
[----:B------:R-:W-:Y:S01]  /*6870*/  FSETP.GEU.AND P5, PT, R81, -126, PT ;  /* 0xc2fc00005100780b */ /* 0x000fe20003fae000 */
[----:B------:R-:W-:Y:S01]  /*6880*/  ULDC UR4, c[0x0][0x604] ;  /* 0x0001810000047ab9 */ /* 0x000fe20000000800 */
[----:B------:R-:W-:Y:S01]  /*6890*/  F2FP.SATFINITE.E4M3.F32.PACK_AB_MERGE_C R34, R198, R34, RZ ;  /* 0x00000022c622723e */ /* 0x000fe200048070ff */
[----:B------:R-:W-:Y:S01]  /*68a0*/  FFMA R54, R108, UR4, -R125 ;  /* 0x000000046c367c23 */ /* 0x000fe2000800087d */
[----:B------:R-:W-:Y:S01]  /*68b0*/  FADD R125, R89, R8 ;  /* 0x00000008597d7221 */ /* 0x000fe20000000000 */
[----:B------:R-:W-:Y:S01]  /*68c0*/  @!P3 FMUL R93, R93, 0.5 ;  /* 0x3f0000005d5db820 */ /* 0x000fe20000400000 */
[----:B------:R-:W4:Y:S01]  /*68d0*/  MUFU.EX2 R63, R63 ;  /* 0x0000003f003f7308 */ /* 0x000f220000000800 */
[----:B--2---:R-:W-:Y:S01]  /*68e0*/  @!P4 FMUL R67, R67, R67 ;  /* 0x000000434343c220 */ /* 0x004fe20000400000 */
[----:B------:R-:W-:Y:S01]  /*68f0*/  FSETP.GEU.AND P4, PT, R61, -126, PT ;  /* 0xc2fc00003d00780b */ /* 0x000fe20003f8e000 */
[----:B------:R-:W-:Y:S01]  /*6900*/  FADD R108, R117, R84 ;  /* 0x00000054756c7221 */ /* 0x000fe20000000000 */
[----:B------:R-:W-:Y:S01]  /*6910*/  F2FP.SATFINITE.E4M3.F32.PACK_AB_MERGE_C R73, R198, R117, RZ ;  /* 0x00000075c649723e */ /* 0x000fe200048070ff */
[----:B------:R-:W-:Y:S01]  /*6920*/  FADD R107, R154, R67 ;  /* 0x000000439a6b7221 */ /* 0x000fe20000000000 */
[----:B------:R-:W-:Y:S01]  /*6930*/  FADD R154, R156, R15 ;  /* 0x0000000f9c9a7221 */ /* 0x000fe20000000000 */
[----:B------:R-:W-:Y:S01]  /*6940*/  @!P5 FMUL R81, R81, 0.5 ;  /* 0x3f0000005151d820 */ /* 0x000fe20000400000 */
[----:B------:R-:W2:Y:S01]  /*6950*/  MUFU.EX2 R62, R62 ;  /* 0x0000003e003e7308 */ /* 0x000ea20000000800 */
[----:B---3--:R-:W-:Y:S01]  /*6960*/  @!P1 FMUL R80, R80, R80 ;  /* 0x0000005050509220 */ /* 0x008fe20000400000 */
[----:B------:R-:W-:Y:S01]  /*6970*/  FSETP.GEU.AND P1, PT, R52, -126, PT ;  /* 0xc2fc00003400780b */ /* 0x000fe20003f2e000 */
[----:B------:R-:W-:Y:S01]  /*6980*/  FADD R104, R133, R66 ;  /* 0x0000004285687221 */ /* 0x000fe20000000000 */
[----:B-1----:R-:W-:Y:S01]  /*6990*/  F2FP.SATFINITE.E4M3.F32.PACK_AB_MERGE_C R45, R198, R133, RZ ;  /* 0x00000085c62d723e */ /* 0x002fe200048070ff */
[----:B------:R-:W-:Y:S01]  /*69a0*/  FADD R120, R130, R13 ;  /* 0x0000000d82787221 */ /* 0x000fe20000000000 */
[----:B------:R-:W-:Y:S01]  /*69b0*/  F2FP.SATFINITE.E4M3.F32.PACK_AB_MERGE_C R127, R198, R130, RZ ;  /* 0x00000082c67f723e */ /* 0x000fe200048070ff */
[----:B------:R-:W-:Y:S01]  /*69c0*/  @!P4 FMUL R61, R61, 0.5 ;  /* 0x3f0000003d3dc820 */ /* 0x000fe20000400000 */
[----:B------:R-:W1:Y:S01]  /*69d0*/  MUFU.EX2 R93, R93 ;  /* 0x0000005d005d7308 */ /* 0x000e620000000800 */
[----:B----4-:R-:W-:Y:S01]  /*69e0*/  @!P6 FMUL R63, R63, R63 ;  /* 0x0000003f3f3fe220 */ /* 0x010fe20000400000 */
[----:B------:R-:W-:Y:S01]  /*69f0*/  FSETP.GEU.AND P6, PT, R57, -126, PT ;  /* 0xc2fc00003900780b */ /* 0x000fe20003fce000 */
[----:B------:R-:W-:Y:S01]  /*6a00*/  FADD R117, R72, R33 ;  /* 0x0000002148757221 */ /* 0x000fe20000000000 */
[----:B------:R-:W-:Y:S01]  /*6a10*/  F2FP.SATFINITE.E4M3.F32.PACK_AB_MERGE_C R101, R198, R96, RZ ;  /* 0x00000060c665723e */ /* 0x000fe200048070ff */
[----:B------:R-:W-:Y:S01]  /*6a20*/  FADD R133, R136, R63 ;  /* 0x0000003f88857221 */ /* 0x000fe20000000000 */
[----:B------:R-:W-:Y:S01]  /*6a30*/  F2FP.SATFINITE.E4M3.F32.PACK_AB_MERGE_C R89, R198, R72, RZ ;  /* 0x00000048c659723e */ /* 0x000fe200048070ff */
[----:B------:R-:W-:Y:S01]  /*6a40*/  @!P1 FMUL R52, R52, 0.5 ;  /* 0x3f00000034349820 */ /* 0x000fe20000400000 */
[----:B------:R-:W3:Y:S01]  /*6a50*/  MUFU.EX2 R81, R81 ;  /* 0x0000005100517308 */ /* 0x000ee20000000800 */
[----:B--2---:R-:W-:Y:S01]  /*6a60*/  @!P2 FMUL R62, R62, R62 ;  /* 0x0000003e3e3ea220 */ /* 0x004fe20000400000 */
[----:B------:R-:W-:Y:S01]  /*6a70*/  FSETP.GEU.AND P2, PT, R59, -126, PT ;  /* 0xc2fc00003b00780b */ /* 0x000fe20003f4e000 */
[----:B------:R-:W-:Y:S01]  /*6a80*/  FADD R106, R124, R83 ;  /* 0x000000537c6a7221 */ /* 0x000fe20000000000 */
[C---:B------:R-:W-:Y:S01]  /*6a90*/  F2FP.SATFINITE.E4M3.F32.PACK_AB_MERGE_C R130, R198.reuse, R136, RZ ;  /* 0x00000088c682723e */ /* 0x040fe200048070ff */
[----:B------:R-:W-:Y:S01]  /*6aa0*/  FADD R135, R137, R14 ;  /* 0x0000000e89877221 */ /* 0x000fe20000000000 */
[----:B------:R-:W-:Y:S01]  /*6ab0*/  F2FP.SATFINITE.E4M3.F32.PACK_AB_MERGE_C R72, R198, R124, RZ ;  /* 0x0000007cc648723e */ /* 0x000fe200048070ff */
[----:B------:R-:W-:Y:S01]  /*6ac0*/  @!P6 FMUL R57, R57, 0.5 ;  /* 0x3f0000003939e820 */ /* 0x000fe20000400000 */
[----:B------:R-:W2:Y:S01]  /*6ad0*/  MUFU.EX2 R61, R61 ;  /* 0x0000003d003d7308 */ /* 0x000ea20000000800 */
[----:B-1----:R-:W-:Y:S01]  /*6ae0*/  @!P3 FMUL R93, R93, R93 ;  /* 0x0000005d5d5db220 */ /* 0x002fe20000400000 */
[----:B------:R-:W-:Y:S01]  /*6af0*/  FSETP.GEU.AND P3, PT, R77, -126, PT ;  /* 0xc2fc00004d00780b */ /* 0x000fe20003f6e000 */
[----:B------:R-:W-:Y:S01]  /*6b00*/  FADD R110, R168, R65 ;  /* 0x00000041a86e7221 */ /* 0x000fe20000000000 */
[----:B------:R-:W-:Y:S01]  /*6b10*/  F2FP.SATFINITE.E4M3.F32.PACK_AB_MERGE_C R136, R198, R137, RZ ;  /* 0x00000089c688723e */ /* 0x000fe200048070ff */
[----:B------:R-:W-:Y:S01]  /*6b20*/  FADD R124, R98, R11 ;  /* 0x0000000b627c7221 */ /* 0x000fe20000000000 */
[----:B------:R-:W-:Y:S01]  /*6b30*/  FADD R122, R87, R32 ;  /* 0x00000020577a7221 */ /* 0x000fe20000000000 */
[----:B------:R-:W-:Y:S01]  /*6b40*/  @!P2 FMUL R59, R59, 0.5 ;  /* 0x3f0000003b3ba820 */ /* 0x000fe20000400000 */
[----:B------:R-:W1:Y:S01]  /*6b50*/  MUFU.EX2 R78, R52 ;  /* 0x00000034004e7308 */ /* 0x000e620000000800 */
[----:B---3--:R-:W-:Y:S01]  /*6b60*/  @!P5 FMUL R81, R81, R81 ;  /* 0x000000515151d220 */ /* 0x008fe20000400000 */
[----:B------:R-:W-:Y:S01]  /*6b70*/  FSETP.GEU.AND P5, PT, R79, -126, PT ;  /* 0xc2fc00004f00780b */ /* 0x000fe20003fae000 */
[----:B------:R-:W-:Y:S01]  /*6b80*/  FADD R137, R141, R30 ;  /* 0x0000001e8d897221 */ /* 0x000fe20000000000 */
[----:B------:R-:W-:Y:S01]  /*6b90*/  LOP3.LUT R34, R34, 0xffff, RZ, 0xc0, !PT ;  /* 0x0000ffff22227812 */ /* 0x000fe200078ec0ff */
[----:B------:R-:W-:Y:S01]  /*6ba0*/  FADD R134, R140, R81 ;  /* 0x000000518c867221 */ /* 0x000fe20000000000 */
[----:B------:R-:W-:Y:S01]  /*6bb0*/  F2FP.SATFINITE.E4M3.F32.PACK_AB_MERGE_C R140, R198, R149, RZ ;  /* 0x00000095c68c723e */ /* 0x000fe200048070ff */
[----:B------:R-:W-:Y:S01]  /*6bc0*/  @!P3 FMUL R77, R77, 0.5 ;  /* 0x3f0000004d4db820 */ /* 0x000fe20000400000 */
[----:B------:R-:W3:Y:S01]  /*6bd0*/  MUFU.EX2 R57, R57 ;  /* 0x0000003900397308 */ /* 0x000ee20000000800 */
[----:B--2---:R-:W-:Y:S01]  /*6be0*/  @!P4 FMUL R61, R61, R61 ;  /* 0x0000003d3d3dc220 */ /* 0x004fe20000400000 */
[----:B------:R-:W-:Y:S01]  /*6bf0*/  FSETP.GEU.AND P4, PT, R60, -126, PT ;  /* 0xc2fc00003c00780b */ /* 0x000fe20003f8e000 */
[----:B------:R-:W-:Y:S01]  /*6c00*/  FADD R123, R100, R35 ;  /* 0x00000023647b7221 */ /* 0x000fe20000000000 */
[----:B------:R-:W-:Y:S01]  /*6c10*/  F2FP.SATFINITE.E4M3.F32.PACK_AB_MERGE_C R98, R198, R98, RZ ;  /* 0x00000062c662723e */ /* 0x000fe200048070ff */
[----:B------:R-:W-:Y:S01]  /*6c20*/  FADD R120, R120, R195 ;  /* 0x000000c378787221 */ /* 0x000fe20000000000 */
[----:B------:R-:W-:Y:S01]  /*6c30*/  F2FP.SATFINITE.E4M3.F32.PACK_AB_MERGE_C R87, R198, R87, RZ ;  /* 0x00000057c657723e */ /* 0x000fe200048070ff */
[----:B------:R-:W-:Y:S01]  /*6c40*/  @!P5 FMUL R79, R79, 0.5 ;  /* 0x3f0000004f4fd820 */ /* 0x000fe20000400000 */
[----:B------:R-:W2:Y:S01]  /*6c50*/  MUFU.EX2 R59, R59 ;  /* 0x0000003b003b7308 */ /* 0x000ea20000000800 */
[----:B-1----:R-:W-:Y:S01]  /*6c60*/  @!P1 FMUL R78, R78, R78 ;  /* 0x0000004e4e4e9220 */ /* 0x002fe20000400000 */
[----:B------:R-:W-:Y:S01]  /*6c70*/  FSETP.GEU.AND P1, PT, R76, -126, PT ;  /* 0xc2fc00004c00780b */ /* 0x000fe20003f2e000 */
[----:B------:R-:W-:Y:S01]  /*6c80*/  FADD R115, R113, R94 ;  /* 0x0000005e71737221 */ /* 0x000fe20000000000 */
[C---:B------:R-:W-:Y:S01]  /*6c90*/  F2FP.SATFINITE.E4M3.F32.PACK_AB_MERGE_C R14, R198.reuse, R14, RZ ;  /* 0x0000000ec60e723e */ /* 0x040fe200048070ff */
[----:B------:R-:W-:Y:S01]  /*6ca0*/  FADD R113, R129, R64 ;  /* 0x0000004081717221 */ /* 0x000fe20000000000 */
[----:B------:R-:W-:Y:S01]  /*6cb0*/  F2FP.SATFINITE.E4M3.F32.PACK_AB_MERGE_C R30, R198, R30, RZ ;  /* 0x0000001ec61e723e */ /* 0x000fe200048070ff */
[----:B------:R-:W-:Y:S01]  /*6cc0*/  @!P4 FMUL R60, R60, 0.5 ;  /* 0x3f0000003c3cc820 */ /* 0x000fe20000400000 */
[----:B------:R-:W1:Y:S01]  /*6cd0*/  MUFU.EX2 R77, R77 ;  /* 0x0000004d004d7308 */ /* 0x000e620000000800 */
[----:B---3--:R-:W-:Y:S01]  /*6ce0*/  @!P6 FMUL R57, R57, R57 ;  /* 0x000000393939e220 */ /* 0x008fe20000400000 */
[----:B------:R-:W-:Y:S01]  /*6cf0*/  FSETP.GEU.AND P6, PT, R53, -126, PT ;  /* 0xc2fc00003500780b */ /* 0x000fe20003fce000 */
[----:B------:R-:W-:Y:S01]  /*6d00*/  FADD R118, R69, R10 ;  /* 0x0000000a45767221 */ /* 0x000fe20000000000 */
[C---:B------:R-:W-:Y:S01]  /*6d10*/  F2FP.SATFINITE.E4M3.F32.PACK_AB_MERGE_C R141, R198.reuse, R141, RZ ;  /* 0x0000008dc68d723e */ /* 0x040fe200048070ff */
        /* <DEDUP_REMOVED lines=15> */
[----:B------:R-:W-:Y:S01]  /*6e10*/  LOP3.LUT R98, R98, 0xff, RZ, 0xc0, !PT ;  /* 0x000000ff62627812 */ /* 0x000fe200078ec0ff */
[----:B------:R-:W-:Y:S01]  /*6e20*/  FADD R165, R167, R78 ;  /* 0x0000004ea7a57221 */ /* 0x000fe20000000000 */
[----:B------:R-:W-:Y:S01]  /*6e30*/  LOP3.LUT R99, R87, 0xffff, RZ, 0xc0, !PT ;  /* 0x0000ffff57637812 */ /* 0x000fe200078ec0ff */
[----:B------:R-:W-:Y:S01]  /*6e40*/  @!P2 FMUL R143, R143, 0.5 ;  /* 0x3f0000008f8fa820 */ /* 0x000fe20000400000 */
[----:B------:R-:W1:Y:S01]  /*6e50*/  MUFU.EX2 R76, R76 ;  /* 0x0000004c004c7308 */ /* 0x000e620000000800 */
[----:B---3--:R-:W-:Y:S01]  /*6e60*/  @!P5 FMUL R79, R79, R79 ;  /* 0x0000004f4f4fd220 */ /* 0x008fe20000400000 */
[----:B------:R-:W-:Y:S01]  /*6e70*/  FSETP.GEU.AND P5, PT, R92, -126, PT ;  /* 0xc2fc00005c00780b */ /* 0x000fe20003fae000 */
[----:B------:R-:W-:Y:S01]  /*6e80*/  FADD R142, R139, R62 ;  /* 0x0000003e8b8e7221 */ /* 0x000fe20000000000 */
[----:B------:R-:W-:Y:S01]  /*6e90*/  LOP3.LUT R14, R14, 0xff, RZ, 0xc0, !PT ;  /* 0x000000ff0e0e7812 */ /* 0x000fe200078ec0ff */
[----:B------:R-:W-:Y:S01]  /*6ea0*/  FADD R157, R162, R79 ;  /* 0x0000004fa29d7221 */ /* 0x000fe20000000000 */
[----:B------:R-:W-:Y:S01]  /*6eb0*/  LOP3.LUT R136, R136, 0xff, RZ, 0xc0, !PT ;  /* 0x000000ff88887812 */ /* 0x000fe200078ec0ff */
[----:B------:R-:W-:Y:S01]  /*6ec0*/  @!P3 FMUL R75, R75, 0.5 ;  /* 0x3f0000004b4bb820 */ /* 0x000fe20000400000 */
[----:B------:R-:W3:Y:S01]  /*6ed0*/  MUFU.EX2 R56, R53 ;  /* 0x0000003500387308 */ /* 0x000ee20000000800 */
[----:B--2---:R-:W-:Y:S01]  /*6ee0*/  @!P4 FMUL R60, R60, R60 ;  /* 0x0000003c3c3cc220 */ /* 0x004fe20000400000 */
[----:B------:R-:W-:Y:S01]  /*6ef0*/  FSETP.GEU.AND P4, PT, R58, -126, PT ;  /* 0xc2fc00003a00780b */ /* 0x000fe20003f8e000 */
[----:B------:R-:W-:Y:S01]  /*6f00*/  FADD R159, R160, R57 ;  /* 0x00000039a09f7221 */ /* 0x000fe20000000000 */
[----:B------:R-:W-:Y:S01]  /*6f10*/  LOP3.LUT R141, R141, 0xffff, RZ, 0xc0, !PT ;  /* 0x0000ffff8d8d7812 */ /* 0x000fe200078ec0ff */
[----:B------:R-:W-:Y:S01]  /*6f20*/  FADD R173, R174, R77 ;  /* 0x0000004daead7221 */ /* 0x000fe20000000000 */
[----:B------:R-:W-:Y:S01]  /*6f30*/  LOP3.LUT R100, R100, 0xff, RZ, 0xc0, !PT ;  /* 0x000000ff64647812 */ /* 0x000fe200078ec0ff */
[----:B------:R-:W-:Y:S01]  /*6f40*/  @!P5 FMUL R92, R92, 0.5 ;  /* 0x3f0000005c5cd820 */ /* 0x000fe20000400000 */
[----:B------:R2:W-:Y:S01]  /*6f50*/  MUFU.EX2 R53, R143 ;  /* 0x0000008f00357308 */ /* 0x0005e20000000800 */
[----:B-1----:R-:W-:Y:S01]  /*6f60*/  @!P1 FMUL R76, R76, R76 ;  /* 0x0000004c4c4c9220 */ /* 0x002fe20000400000 */
[----:B------:R-:W-:Y:S01]  /*6f70*/  ISETP.GT.U32.AND P1, PT, R44, 0x1, PT ;  /* 0x000000012c00780c */ /* 0x000fe20003f24070 */
[----:B------:R-:W-:Y:S01]  /*6f80*/  IMAD.U32 R73, R73, 0x10000, RZ ;  /* 0x0001000049497824 */ /* 0x000fe200078e00ff */
[----:B------:R-:W-:Y:S01]  /*6f90*/  F2FP.SATFINITE.E4M3.F32.PACK_AB_MERGE_C R44, R198, R121, RZ ;  /* 0x00000079c62c723e */ /* 0x000fe200048070ff */
[----:B------:R-:W-:Y:S01]  /*6fa0*/  FADD R121, R96, R7 ;  /* 0x0000000760797221 */ /* 0x000fe20000000000 */
[----:B------:R-:W-:Y:S01]  /*6fb0*/  F2FP.SATFINITE.E4M3.F32.PACK_AB_MERGE_C R7, R198, R7, RZ ;  /* 0x00000007c607723e */ /* 0x000fe200048070ff */
[----:B------:R-:W-:Y:S01]  /*6fc0*/  FADD R96, R88, R9 ;  /* 0x0000000958607221 */ /* 0x000fe20000000000 */
[----:B------:R-:W1:Y:S01]  /*6fd0*/  MUFU.EX2 R75, R75 ;  /* 0x0000004b004b7308 */ /* 0x000e620000000800 */
[----:B--2---:R-:W-:Y:S01]  /*6fe0*/  FADD R143, R149, R80 ;  /* 0x00000050958f7221 */ /* 0x004fe20000000000 */
[----:B------:R-:W-:Y:S01]  /*6ff0*/  FADD R149, R151, R60 ;  /* 0x0000003c97957221 */ /* 0x000fe20000000000 */
[----:B------:R-:W-:Y:S01]  /*7000*/  F2FP.SATFINITE.E4M3.F32.PACK_AB_MERGE_C R151, R198, R156, RZ ;  /* 0x0000009cc697723e */ /* 0x000fe200048070ff */
[----:B------:R-:W-:Y:S01]  /*7010*/  FADD R156, R158, R29 ;  /* 0x0000001d9e9c7221 */ /* 0x000fe20000000000 */
[----:B------:R-:W-:Y:S01]  /*7020*/  F2FP.SATFINITE.E4M3.F32.PACK_AB_MERGE_C R158, R198, R162, RZ ;  /* 0x000000a2c69e723e */ /* 0x000fe200048070ff */
[----:B------:R-:W-:Y:S01]  /*7030*/  FADD R162, R164, R17 ;  /* 0x00000011a4a27221 */ /* 0x000fe20000000000 */
[----:B------:R-:W-:Y:S01]  /*7040*/  F2FP.SATFINITE.E4M3.F32.PACK_AB_MERGE_C R88, R198, R88, RZ ;  /* 0x00000058c658723e */ /* 0x000fe200048070ff */
[----:B------:R-:W2:Y:S01]  /*7050*/  MUFU.EX2 R92, R92 ;  /* 0x0000005c005c7308 */ /* 0x000ea20000000800 */
[----:B------:R-:W-:Y:S01]  /*7060*/  LOP3.LUT R7, R7, 0xff, RZ, 0xc0, !PT ;  /* 0x000000ff07077812 */ /* 0x000fe200078ec0ff */
[----:B------:R-:W-:Y:S01]  /*7070*/  @!P4 FMUL R58, R58, 0.5 ;  /* 0x3f0000003a3ac820 */ /* 0x000fe20000400000 */
[----:B------:R-:W-:Y:S01]  /*7080*/  FADD R121, R121, R162 ;  /* 0x000000a279797221 */ /* 0x000fe20000000000 */
[----:B------:R-:W-:Y:S01]  /*7090*/  LOP3.LUT R88, R88, 0xff, RZ, 0xc0, !PT ;  /* 0x000000ff58587812 */ /* 0x000fe200078ec0ff */
[----:B---3--:R-:W-:Y:S01]  /*70a0*/  @!P6 FMUL R56, R56, R56 ;  /* 0x000000383838e220 */ /* 0x008fe20000400000 */
[----:B------:R-:W-:Y:S01]  /*70b0*/  PRMT R34, R34, 0x7604, R7 ;  /* 0x0000760422227816 */ /* 0x000fe20000000007 */
[----:B------:R-:W-:Y:S01]  /*70c0*/  FADD R107, R121, R120 ;  /* 0x00000078796b7221 */ /* 0x000fe20000000000 */
[----:B------:R-:W-:Y:S01]  /*70d0*/  LOP3.LUT R7, R30, 0xffff, RZ, 0xc0, !PT ;  /* 0x0000ffff1e077812 */ /* 0x000fe200078ec0ff */
[----:B------:R-:W3:Y:S01]  /*70e0*/  MUFU.EX2 R58, R58 ;  /* 0x0000003a003a7308 */ /* 0x000ee20000000800 */
[----:B------:R-:W-:Y:S01]  /*70f0*/  LOP3.LUT R121, R89, 0xffff, RZ, 0xc0, !PT ;  /* 0x0000ffff59797812 */ /* 0x000fe200078ec0ff */
[----:B-1----:R-:W-:Y:S01]  /*7100*/  @!P3 FMUL R75, R75, R75 ;  /* 0x0000004b4b4bb220 */ /* 0x002fe20000400000 */
[----:B------:R-:W-:Y:S01]  /*7110*/  PRMT R87, R97, 0x7604, R88 ;  /* 0x0000760461577816 */ /* 0x000fe20000000058 */
[----:B------:R-:W-:Y:S01]  /*7120*/  FADD R187, R96, R187 ;  /* 0x000000bb60bb7221 */ /* 0x000fe20000000000 */
[----:B------:R-:W-:Y:S01]  /*7130*/  LOP3.LUT R8, R8, 0xff, RZ, 0xc0, !PT ;  /* 0x000000ff08087812 */ /* 0x000fe200078ec0ff */
[----:B------:R-:W-:Y:S01]  /*7140*/  FADD R197, R176, R75 ;  /* 0x0000004bb0c57221 */ /* 0x000fe20000000000 */
[----:B------:R-:W-:Y:S01]  /*7150*/  LOP3.LUT R35, R35, 0xffff, RZ, 0xc0, !PT ;  /* 0x0000ffff23237812 */ /* 0x000fe200078ec0ff */
[----:B--2---:R-:W-:Y:S01]  /*7160*/  @!P5 FMUL R92, R92, R92 ;  /* 0x0000005c5c5cd220 */ /* 0x004fe20000400000 */
[C---:B------:R-:W-:Y:S01]  /*7170*/  F2FP.SATFINITE.E4M3.F32.PACK_AB_MERGE_C R9, R198.reuse, R9, RZ ;  /* 0x00000009c609723e */ /* 0x040fe200048070ff */
[----:B------:R-:W-:Y:S01]  /*7180*/  FADD R96, R125, R154 ;  /* 0x0000009a7d607221 */ /* 0x000fe20000000000 */
[----:B------:R-:W-:Y:S01]  /*7190*/  F2FP.SATFINITE.E4M3.F32.PACK_AB_MERGE_C R23, R198, R23, RZ ;  /* 0x00000017c617723e */ /* 0x000fe200048070ff */
[----:B------:R-:W-:Y:S01]  /*71a0*/  FADD R164, R163, R28 ;  /* 0x0000001ca3a47221 */ /* 0x000fe20000000000 */
[----:B------:R-:W-:Y:S01]  /*71b0*/  PRMT R88, R99, 0x7604, R98 ;  /* 0x0000760463587816 */ /* 0x000fe20000000062 */
[----:B------:R-:W-:Y:S01]  /*71c0*/  @!P2 FMUL R53, R53, R53 ;  /* 0x000000353535a220 */ /* 0x000fe20000400000 */
[----:B------:R-:W-:Y:S01]  /*71d0*/  PRMT R14, R7, 0x7604, R14 ;  /* 0x00007604070e7816 */ /* 0x000fe2000000000e */
[----:B------:R-:W-:Y:S01]  /*71e0*/  FADD R184, R179, R76 ;  /* 0x0000004cb3b87221 */ /* 0x000fe20000000000 */
[----:B------:R-:W-:Y:S01]  /*71f0*/  PRMT R89, R91, 0x7604, R102 ;  /* 0x000076045b597816 */ /* 0x000fe20000000066 */
[----:B---3--:R-:W-:Y:S01]  /*7200*/  @!P4 FMUL R58, R58, R58 ;  /* 0x0000003a3a3ac220 */ /* 0x008fe20000400000 */
[----:B------:R-:W-:Y:S01]  /*7210*/  PRMT R98, R141, 0x7604, R136 ;  /* 0x000076048d627816 */ /* 0x000fe20000000088 */
[----:B------:R-:W-:Y:S01]  /*7220*/  FADD R186, R178, R53 ;  /* 0x00000035b2ba7221 */ /* 0x000fe20000000000 */
[----:B------:R-:W-:Y:S01]  /*7230*/  SHF.L.U32 R7, R140, 0x10, RZ ;  /* 0x000000108c077819 */ /* 0x000fe200000006ff */
[----:B------:R-:W-:Y:S01]  /*7240*/  IMAD.U32 R72, R72, 0x10000, RZ ;  /* 0x0001000048487824 */ /* 0x000fe200078e00ff */
[----:B------:R-:W-:Y:S01]  /*7250*/  PRMT R91, R121, 0x7604, R100 ;  /* 0x00007604795b7816 */ /* 0x000fe20000000064 */
[----:B------:R-:W-:Y:S01]  /*7260*/  FADD R123, R123, R156 ;  /* 0x0000009c7b7b7221 */ /* 0x000fe20000000000 */
[----:B------:R-:W-:Y:S01]  /*7270*/  F2FP.SATFINITE.E4M3.F32.PACK_AB_MERGE_C R11, R198, R11, RZ ;  /* 0x0000000bc60b723e */ /* 0x000fe200048070ff */
[----:B------:R-:W-:Y:S01]  /*7280*/  FADD R182, R181, R56 ;  /* 0x00000038b5b67221 */ /* 0x000fe20000000000 */
[----:B------:R-:W-:Y:S01]  /*7290*/  LOP3.LUT R100, R151, 0xff, RZ, 0xc0, !PT ;  /* 0x000000ff97647812 */ /* 0x000fe200078ec0ff */
[----:B------:R-:W-:Y:S01]  /*72a0*/  FADD R175, R185, R58 ;  /* 0x0000003ab9af7221 */ /* 0x000fe20000000000 */
[----:B------:R-:W-:Y:S01]  /*72b0*/  PRMT R35, R35, 0x7604, R8 ;  /* 0x0000760423237816 */ /* 0x000fe20000000008 */
[----:B------:R-:W-:Y:S01]  /*72c0*/  FADD R126, R126, R189 ;  /* 0x000000bd7e7e7221 */ /* 0x000fe20000000000 */
[----:B------:R-:W-:Y:S01]  /*72d0*/  LOP3.LUT R9, R9, 0xff, RZ, 0xc0, !PT ;  /* 0x000000ff09097812 */ /* 0x000fe200078ec0ff */
[----:B------:R-:W-:Y:S01]  /*72e0*/  FADD R191, R124, R191 ;  /* 0x000000bf7cbf7221 */ /* 0x000fe20000000000 */
[----:B------:R-:W-:Y:S01]  /*72f0*/  LOP3.LUT R8, R23, 0xffff, RZ, 0xc0, !PT ;  /* 0x0000ffff17087812 */ /* 0x000fe200078ec0ff */
[----:B------:R-:W-:Y:S01]  /*7300*/  FADD R122, R122, R193 ;  /* 0x000000c17a7a7221 */ /* 0x000fe20000000000 */
[----:B------:R-:W-:Y:S01]  /*7310*/  F2FP.SATFINITE.E4M3.F32.PACK_AB_MERGE_C R48, R198, R129, RZ ;  /* 0x00000081c630723e */ /* 0x000fe200048070ff */
[----:B------:R-:W-:Y:S01]  /*7320*/  FADD R129, R132, R31 ;  /* 0x0000001f84817221 */ /* 0x000fe20000000000 */
[C---:B------:R-:W-:Y:S01]  /*7330*/  F2FP.SATFINITE.E4M3.F32.PACK_AB_MERGE_C R15, R198.reuse, R15, RZ ;  /* 0x0000000fc60f723e */ /* 0x040fe200048070ff */
[----:B------:R-:W-:Y:S01]  /*7340*/  FADD R119, R119, R164 ;  /* 0x000000a477777221 */ /* 0x000fe20000000000 */
[----:B------:R-:W-:Y:S01]  /*7350*/  F2FP.SATFINITE.E4M3.F32.PACK_AB_MERGE_C R29, R198, R29, RZ ;  /* 0x0000001dc61d723e */ /* 0x000fe200048070ff */
[----:B------:R-:W-:Y:S01]  /*7360*/  FADD R188, R129, R188 ;  /* 0x000000bc81bc7221 */ /* 0x000fe20000000000 */
[----:B------:R-:W-:Y:S01]  /*7370*/  LOP3.LUT R98, R98, 0xff0000, R7, 0xf8, !PT ;  /* 0x00ff000062627812 */ /* 0x000fe200078ef807 */
[----:B------:R-:W-:Y:S01]  /*7380*/  IMAD.U32 R7, R158, 0x10000, RZ ;  /* 0x000100009e077824 */ /* 0x000fe200078e00ff */
[----:B------:R-:W-:Y:S01]  /*7390*/  F2FP.SATFINITE.E4M3.F32.PACK_AB_MERGE_C R132, R198, R132, RZ ;  /* 0x00000084c684723e */ /* 0x000fe200048070ff */
[----:B------:R-:W-:Y:S01]  /*73a0*/  FADD R118, R118, R169 ;  /* 0x000000a976767221 */ /* 0x000fe20000000000 */
[----:B------:R-:W-:Y:S01]  /*73b0*/  F2FP.SATFINITE.E4M3.F32.PACK_AB_MERGE_C R176, R198, R176, RZ ;  /* 0x000000b0c6b0723e */ /* 0x000fe200048070ff */
[----:B------:R-:W-:Y:S01]  /*73c0*/  FADD R135, R135, R192 ;  /* 0x000000c087877221 */ /* 0x000fe20000000000 */
[----:B------:R-:W-:Y:S01]  /*73d0*/  PRMT R100, R155, 0x7604, R100 ;  /* 0x000076049b647816 */ /* 0x000fe20000000064 */
        /* <DEDUP_REMOVED lines=11> */
[----:B------:R-:W-:Y:S01]  /*7490*/  F2FP.SATFINITE.E4M3.F32.PACK_AB_MERGE_C R52, R198, R112, RZ ;  /* 0x00000070c634723e */ /* 0x000fe200048070ff */
[----:B------:R-:W-:Y:S01]  /*74a0*/  FADD R112, R180, R85 ;  /* 0x00000055b4707221 */ /* 0x000fe20000000000 */
[----:B------:R-:W-:Y:S01]  /*74b0*/  F2FP.SATFINITE.E4M3.F32.PACK_AB_MERGE_C R49, R198, R144, RZ ;  /* 0x00000090c631723e */ /* 0x000fe200048070ff */
[----:B------:R-:W-:Y:S01]  /*74c0*/  FADD R144, R147, R22 ;  /* 0x0000001693907221 */ /* 0x000fe20000000000 */
[----:B------:R-:W-:Y:S01]  /*74d0*/  LOP3.LUT R127, R127, 0xff, RZ, 0xc0, !PT ;  /* 0x000000ff7f7f7812 */ /* 0x000fe200078ec0ff */
[----:B------:R-:W-:Y:S01]  /*74e0*/  FADD R180, R183, R92 ;  /* 0x0000005cb7b47221 */ /* 0x000fe20000000000 */
[----:B------:R-:W-:Y:S01]  /*74f0*/  LOP3.LUT R132, R132, 0xffff, RZ, 0xc0, !PT ;  /* 0x0000ffff84847812 */ /* 0x000fe200078ec0ff */
[----:B------:R-:W-:Y:S01]  /*7500*/  IMAD.U32 R69, R69, 0x10000, RZ ;  /* 0x0001000045457824 */ /* 0x000fe200078e00ff */
[----:B------:R-:W-:Y:S01]  /*7510*/  LOP3.LUT R100, R100, 0xff0000, R7, 0xf8, !PT ;  /* 0x00ff000064647812 */ /* 0x000fe200078ef807 */
[----:B------:R-:W-:Y:S01]  /*7520*/  IMAD.U32 R7, R176, 0x10000, RZ ;  /* 0x00010000b0077824 */ /* 0x000fe200078e00ff */
[----:B------:R-:W-:Y:S01]  /*7530*/  F2FP.SATFINITE.E4M3.F32.PACK_AB_MERGE_C R146, R198, R147, RZ ;  /* 0x00000093c692723e */ /* 0x000fe200048070ff */
[----:B------:R-:W-:Y:S01]  /*7540*/  FADD R147, R148, R93 ;  /* 0x0000005d94937221 */ /* 0x000fe20000000000 */
[----:B------:R-:W-:Y:S01]  /*7550*/  F2FP.SATFINITE.E4M3.F32.PACK_AB_MERGE_C R84, R198, R84, RZ ;  /* 0x00000054c654723e */ /* 0x000fe200048070ff */
[----:B------:R-:W-:Y:S01]  /*7560*/  FADD R125, R115, R180 ;  /* 0x000000b4737d7221 */ /* 0x000fe20000000000 */
[----:B------:R-:W-:Y:S01]  /*7570*/  PRMT R15, R8, 0x7604, R15 ;  /* 0x00007604080f7816 */ /* 0x000fe2000000000f */
[----:B------:R-:W-:Y:S01]  /*7580*/  IMAD.U32 R8, R131, 0x10000, RZ ;  /* 0x0001000083087824 */ /* 0x000fe200078e00ff */
[----:B------:R-:W-:Y:S01]  /*7590*/  FSETP.GEU.AND P5, PT, R74, -126, PT ;  /* 0xc2fc00004a00780b */ /* 0x000fe20003fae000 */
[----:B------:R-:W-:Y:S01]  /*75a0*/  FADD R116, R116, R147 ;  /* 0x0000009374747221 */ /* 0x000fe20000000000 */
[----:B------:R-:W-:Y:S01]  /*75b0*/  FSETP.GEU.AND P6, PT, R54, -126, PT ;  /* 0xc2fc00003600780b */ /* 0x000fe20003fce000 */
[----:B------:R-:W-:Y:S01]  /*75c0*/  FADD R115, R108, R165 ;  /* 0x000000a56c737221 */ /* 0x000fe20000000000 */
[----:B------:R-:W-:Y:S01]  /*75d0*/  F2FP.SATFINITE.E4M3.F32.PACK_AB_MERGE_C R85, R198, R85, RZ ;  /* 0x00000055c655723e */ /* 0x000fe200048070ff */
[----:B------:R-:W-:Y:S01]  /*75e0*/  FADD R108, R116, R125 ;  /* 0x0000007d746c7221 */ /* 0x000fe20000000000 */
[----:B------:R-:W-:Y:S01]  /*75f0*/  PRMT R97, R132, 0x7604, R127 ;  /* 0x0000760484617816 */ /* 0x000fe2000000007f */
[----:B------:R-:W-:Y:S01]  /*7600*/  FADD R47, R47, R144 ;  /* 0x000000902f2f7221 */ /* 0x000fe20000000000 */
[----:B------:R-:W-:Y:S01]  /*7610*/  FSETP.GEU.AND P4, PT, R55, -126, PT ;  /* 0xc2fc00003700780b */ /* 0x000fe20003f8e000 */
[----:B------:R-:W-:Y:S01]  /*7620*/  FADD R112, R112, R157 ;  /* 0x0000009d70707221 */ /* 0x000fe20000000000 */
[----:B------:R-:W-:Y:S01]  /*7630*/  F2FP.SATFINITE.E4M3.F32.PACK_AB_MERGE_C R32, R198, R32, RZ ;  /* 0x00000020c620723e */ /* 0x000fe200048070ff */
[----:B------:R-:W-:Y:S01]  /*7640*/  FADD R186, R109, R186 ;  /* 0x000000ba6dba7221 */ /* 0x000fe20000000000 */
[----:B------:R-:W-:Y:S01]  /*7650*/  LOP3.LUT R38, R38, 0xff0000, R7, 0xf8, !PT ;  /* 0x00ff000026267812 */ /* 0x000fe200078ef807 */
[----:B------:R-:W-:Y:S01]  /*7660*/  IMAD.U32 R7, R84, 0x10000, RZ ;  /* 0x0001000054077824 */ /* 0x000fe200078e00ff */
[----:B------:R-:W-:Y:S01]  /*7670*/  F2FP.SATFINITE.E4M3.F32.PACK_AB_MERGE_C R13, R198, R13, RZ ;  /* 0x0000000dc60d723e */ /* 0x000fe200048070ff */
[----:B------:R-:W-:Y:S01]  /*7680*/  @!P5 FMUL R74, R74, 0.5 ;  /* 0x3f0000004a4ad820 */ /* 0x000fe20000400000 */
[----:B------:R-:W-:Y:S01]  /*7690*/  F2FP.SATFINITE.E4M3.F32.PACK_AB_MERGE_C R31, R198, R31, RZ ;  /* 0x0000001fc61f723e */ /* 0x000fe200048070ff */
[----:B------:R-:W-:Y:S01]  /*76a0*/  @!P6 FMUL R54, R54, 0.5 ;  /* 0x3f0000003636e820 */ /* 0x000fe20000400000 */
[----:B------:R-:W-:Y:S01]  /*76b0*/  F2FP.SATFINITE.E4M3.F32.PACK_AB_MERGE_C R82, R198, R82, RZ ;  /* 0x00000052c652723e */ /* 0x000fe200048070ff */
[----:B------:R-:W-:Y:S01]  /*76c0*/  FADD R134, R134, R197 ;  /* 0x000000c586867221 */ /* 0x000fe20000000000 */
[----:B------:R-:W-:Y:S01]  /*76d0*/  LOP3.LUT R97, R97, 0xff0000, R8, 0xf8, !PT ;  /* 0x00ff000061617812 */ /* 0x000fe200078ef808 */
[----:B------:R-:W-:Y:S01]  /*76e0*/  IMAD.U32 R8, R85, 0x10000, RZ ;  /* 0x0001000055087824 */ /* 0x000fe200078e00ff */
[----:B------:R-:W-:Y:S01]  /*76f0*/  F2FP.SATFINITE.E4M3.F32.PACK_AB_MERGE_C R138, R198, R139, RZ ;  /* 0x0000008bc68a723e */ /* 0x000fe200048070ff */
[----:B------:R-:W-:Y:S01]  /*7700*/  FADD R139, R145, R12 ;  /* 0x0000000c918b7221 */ /* 0x000fe20000000000 */
[----:B------:R-:W-:Y:S01]  /*7710*/  LOP3.LUT R32, R32, 0xffff, RZ, 0xc0, !PT ;  /* 0x0000ffff20207812 */ /* 0x000fe200078ec0ff */
[----:B------:R-:W-:Y:S01]  /*7720*/  @!P4 FMUL R55, R55, 0.5 ;  /* 0x3f0000003737c820 */ /* 0x000fe20000400000 */
[----:B------:R-:W-:Y:S01]  /*7730*/  F2FP.SATFINITE.E4M3.F32.PACK_AB_MERGE_C R81, R198, R81, RZ ;  /* 0x00000051c651723e */ /* 0x000fe200048070ff */
[----:B------:R-:W1:Y:S01]  /*7740*/  MUFU.EX2 R74, R74 ;  /* 0x0000004a004a7308 */ /* 0x000e620000000800 */
[----:B------:R-:W-:Y:S01]  /*7750*/  LOP3.LUT R13, R13, 0xff, RZ, 0xc0, !PT ;  /* 0x000000ff0d0d7812 */ /* 0x000fe200078ec0ff */
[----:B------:R-:W-:Y:S01]  /*7760*/  FADD R86, R86, R139 ;  /* 0x0000008b56567221 */ /* 0x000fe20000000000 */
[----:B------:R-:W-:Y:S01]  /*7770*/  LOP3.LUT R116, R31, 0xffff, RZ, 0xc0, !PT ;  /* 0x0000ffff1f747812 */ /* 0x000fe200078ec0ff */
[----:B------:R-:W-:Y:S01]  /*7780*/  FADD R173, R106, R173 ;  /* 0x000000ad6aad7221 */ /* 0x000fe20000000000 */
[----:B------:R-:W-:Y:S01]  /*7790*/  F2FP.SATFINITE.E4M3.F32.PACK_AB_MERGE_C R12, R198, R12, RZ ;  /* 0x0000000cc60c723e */ /* 0x000fe200048070ff */
[----:B------:R-:W-:Y:S01]  /*77a0*/  FADD R175, R104, R175 ;  /* 0x000000af68af7221 */ /* 0x000fe20000000000 */
[C---:B------:R-:W-:Y:S01]  /*77b0*/  F2FP.SATFINITE.E4M3.F32.PACK_AB_MERGE_C R22, R198.reuse, R22, RZ ;  /* 0x00000016c616723e */ /* 0x040fe200048070ff */
[----:B------:R-:W2:Y:S01]  /*77c0*/  MUFU.EX2 R54, R54 ;  /* 0x0000003600367308 */ /* 0x000ea20000000800 */
[----:B------:R-:W-:Y:S01]  /*77d0*/  F2FP.SATFINITE.E4M3.F32.PACK_AB_MERGE_C R17, R198, R17, RZ ;  /* 0x00000011c611723e */ /* 0x000fe200048070ff */
[----:B------:R-:W-:Y:S01]  /*77e0*/  FADD R86, R86, R187 ;  /* 0x000000bb56567221 */ /* 0x000fe20000000000 */
[----:B------:R-:W-:Y:S01]  /*77f0*/  F2FP.SATFINITE.E4M3.F32.PACK_AB_MERGE_C R28, R198, R28, RZ ;  /* 0x0000001cc61c723e */ /* 0x000fe200048070ff */
[----:B------:R-:W-:Y:S01]  /*7800*/  FADD R47, R47, R126 ;  /* 0x0000007e2f2f7221 */ /* 0x000fe20000000000 */
[----:B------:R-:W-:Y:S01]  /*7810*/  LOP3.LUT R34, R34, 0xff0000, R7, 0xf8, !PT ;  /* 0x00ff000022227812 */ /* 0x000fe200078ef807 */
[----:B------:R-:W-:Y:S01]  /*7820*/  IMAD.U32 R7, R82, 0x10000, RZ ;  /* 0x0001000052077824 */ /* 0x000fe200078e00ff */
[----:B------:R-:W-:Y:S01]  /*7830*/  F2FP.SATFINITE.E4M3.F32.PACK_AB_MERGE_C R167, R198, R170, RZ ;  /* 0x000000aac6a7723e */ /* 0x000fe200048070ff */
[----:B------:R-:W-:Y:S01]  /*7840*/  FADD R170, R172, R27 ;  /* 0x0000001bacaa7221 */ /* 0x000fe20000000000 */
[C---:B------:R-:W-:Y:S01]  /*7850*/  F2FP.SATFINITE.E4M3.F32.PACK_AB_MERGE_C R57, R198.reuse, R57, RZ ;  /* 0x00000039c639723e */ /* 0x040fe200048070ff */
[----:B------:R-:W3:Y:S01]  /*7860*/  MUFU.EX2 R55, R55 ;  /* 0x0000003700377308 */ /* 0x000ee20000000800 */
[----:B------:R-:W-:Y:S01]  /*7870*/  F2FP.SATFINITE.E4M3.F32.PACK_AB_MERGE_C R78, R198, R78, RZ ;  /* 0x0000004ec64e723e */ /* 0x000fe200048070ff */
[----:B-1----:R-:W-:Y:S01]  /*7880*/  @!P5 FMUL R74, R74, R74 ;  /* 0x0000004a4a4ad220 */ /* 0x002fe20000400000 */
[----:B------:R-:W-:Y:S01]  /*7890*/  PRMT R32, R32, 0x7604, R3 ;  /* 0x0000760420207816 */ /* 0x000fe20000000003 */
[----:B------:R-:W-:Y:S01]  /*78a0*/  FADD R117, R117, R170 ;  /* 0x000000aa75757221 */ /* 0x000fe20000000000 */
[----:B------:R-:W-:Y:S01]  /*78b0*/  LOP3.LUT R35, R35, 0xff0000, R8, 0xf8, !PT ;  /* 0x00ff000023237812 */ /* 0x000fe200078ef808 */
[----:B------:R-:W-:Y:S01]  /*78c0*/  FADD R196, R105, R74 ;  /* 0x0000004a69c47221 */ /* 0x000fe20000000000 */
[----:B------:R-:W-:Y:S01]  /*78d0*/  F2FP.SATFINITE.E4M3.F32.PACK_AB_MERGE_C R27, R198, R27, RZ ;  /* 0x0000001bc61b723e */ /* 0x000fe200048070ff */
[----:B--2---:R-:W-:Y:S01]  /*78e0*/  @!P6 FMUL R54, R54, R54 ;  /* 0x000000363636e220 */ /* 0x004fe20000400000 */
[----:B------:R-:W-:Y:S01]  /*78f0*/  PRMT R13, R116, 0x7604, R13 ;  /* 0x00007604740d7816 */ /* 0x000fe2000000000d */
[----:B------:R-:W-:Y:S01]  /*7900*/  FADD R196, R143, R196 ;  /* 0x000000c48fc47221 */ /* 0x000fe20000000000 */
[----:B------:R-:W-:Y:S01]  /*7910*/  SHF.L.U32 R8, R81, 0x10, RZ ;  /* 0x0000001051087819 */ /* 0x000fe200000006ff */
[----:B------:R-:W-:Y:S01]  /*7920*/  FADD R201, R103, R54 ;  /* 0x0000003667c97221 */ /* 0x000fe20000000000 */
[----:B------:R-:W-:Y:S01]  /*7930*/  F2FP.SATFINITE.E4M3.F32.PACK_AB_MERGE_C R79, R198, R79, RZ ;  /* 0x0000004fc64f723e */ /* 0x000fe200048070ff */
[----:B------:R-:W-:Y:S01]  /*7940*/  FADD R96, R96, R191 ;  /* 0x000000bf60607221 */ /* 0x000fe20000000000 */
[----:B------:R-:W-:Y:S01]  /*7950*/  LOP3.LUT R12, R12, 0xff, RZ, 0xc0, !PT ;  /* 0x000000ff0c0c7812 */ /* 0x000fe200078ec0ff */
[----:B------:R-:W-:Y:S01]  /*7960*/  FADD R142, R142, R201 ;  /* 0x000000c98e8e7221 */ /* 0x000fe20000000000 */
[----:B------:R-:W-:Y:S01]  /*7970*/  LOP3.LUT R3, R22, 0xffff, RZ, 0xc0, !PT ;  /* 0x0000ffff16037812 */ /* 0x000fe200078ec0ff */
[----:B---3--:R-:W-:Y:S01]  /*7980*/  @!P4 FMUL R55, R55, R55 ;  /* 0x000000373737c220 */ /* 0x008fe20000400000 */
[----:B------:R-:W-:Y:S01]  /*7990*/  LOP3.LUT R17, R17, 0xff, RZ, 0xc0, !PT ;  /* 0x000000ff11117812 */ /* 0x000fe200078ec0ff */
[----:B------:R-:W-:Y:S01]  /*79a0*/  FADD R104, R123, R122 ;  /* 0x0000007a7b687221 */ /* 0x000fe20000000000 */
[----:B------:R-:W-:Y:S01]  /*79b0*/  LOP3.LUT R28, R28, 0xffff, RZ, 0xc0, !PT ;  /* 0x0000ffff1c1c7812 */ /* 0x000fe200078ec0ff */
[----:B------:R-:W-:Y:S01]  /*79c0*/  FADD R190, R128, R55 ;  /* 0x0000003780be7221 */ /* 0x000fe20000000000 */
[----:B------:R-:W-:Y:S01]  /*79d0*/  LOP3.LUT R32, R32, 0xff0000, R7, 0xf8, !PT ;  /* 0x00ff000020207812 */ /* 0x000fe200078ef807 */
[----:B------:R-:W-:Y:S01]  /*79e0*/  IMAD.U32 R7, R78, 0x10000, RZ ;  /* 0x000100004e077824 */ /* 0x000fe200078e00ff */
[----:B------:R-:W-:Y:S01]  /*79f0*/  LOP3.LUT R57, R57, 0xffff, RZ, 0xc0, !PT ;  /* 0x0000ffff39397812 */ /* 0x000fe200078ec0ff */
[----:B------:R-:W-:Y:S01]  /*7a00*/  FADD R133, R133, R190 ;  /* 0x000000be85857221 */ /* 0x000fe20000000000 */
[----:B------:R-:W-:Y:S01]  /*7a10*/  F2FP.SATFINITE.E4M3.F32.PACK_AB_MERGE_C R76, R198, R76, RZ ;  /* 0x0000004cc64c723e */ /* 0x000fe200048070ff */
[----:B------:R-:W-:Y:S01]  /*7a20*/  FADD R106, R119, R188 ;  /* 0x000000bc776a7221 */ /* 0x000fe20000000000 */
[----:B------:R-:W-:Y:S01]  /*7a30*/  LOP3.LUT R101, R101, 0xff, RZ, 0xc0, !PT ;  /* 0x000000ff65657812 */ /* 0x000fe200078ec0ff */
[----:B------:R-:W-:Y:S01]  /*7a40*/  IMAD.SHL.U32 R57, R57, 0x1000000, RZ ;  /* 0x0100000039397824 */ /* 0x000fe200078e00ff */
[----:B------:R-:W-:Y:S01]  /*7a50*/  LOP3.LUT R90, R90, 0xffff, RZ, 0xc0, !PT ;  /* 0x0000ffff5a5a7812 */ /* 0x000fe200078ec0ff */
[----:B------:R-:W-:Y:S01]  /*7a60*/  IMAD.U32 R76, R76, 0x10000, RZ ;  /* 0x000100004c4c7824 */ /* 0x000fe200078e00ff */
[----:B------:R-:W-:Y:S01]  /*7a70*/  LOP3.LUT R27, R27, 0xffff, RZ, 0xc0, !PT ;  /* 0x0000ffff1b1b7812 */ /* 0x000fe200078ec0ff */
[----:B------:R-:W-:Y:S01]  /*7a80*/  FADD R109, R118, R135 ;  /* 0x00000087766d7221 */ /* 0x000fe20000000000 */
[----:B------:R-:W-:Y:S01]  /*7a90*/  LOP3.LUT R16, R13, 0xff0000, R8, 0xf8, !PT ;  /* 0x00ff00000d107812 */ /* 0x000fe200078ef808 */
[----:B------:R-:W-:Y:S01]  /*7aa0*/  FADD R111, R117, R194 ;  /* 0x000000c2756f7221 */ /* 0x000fe20000000000 */
[----:B------:R-:W-:Y:S01]  /*7ab0*/  F2FP.SATFINITE.E4M3.F32.PACK_AB_MERGE_C R163, R198, R163, RZ ;  /* 0x000000a3c6a3723e */ /* 0x000fe200048070ff */
[----:B------:R-:W-:Y:S01]  /*7ac0*/  FADD R110, R114, R129 ;  /* 0x00000081726e7221 */ /* 0x000fe20000000000 */
[----:B------:R-:W-:Y:S01]  /*7ad0*/  PRMT R12, R3, 0x7604, R12 ;  /* 0x00007604030c7816 */ /* 0x000fe2000000000c */
[----:B------:R-:W-:Y:S01]  /*7ae0*/  IMAD.U32 R3, R52, 0x10000, RZ ;  /* 0x0001000034037824 */ /* 0x000fe200078e00ff */
[----:B------:R-:W-:Y:S01]  /*7af0*/  PRMT R28, R28, 0x7604, R17 ;  /* 0x000076041c1c7816 */ /* 0x000fe20000000011 */
[----:B------:R-:W-:Y:S01]  /*7b00*/  FADD R112, R112, R137 ;  /* 0x0000008970707221 */ /* 0x000fe20000000000 */
[----:B------:R-:W-:Y:S01]  /*7b10*/  SHF.L.U32 R8, R79, 0x10, RZ ;  /* 0x000000104f087819 */ /* 0x000fe200000006ff */
[----:B------:R-:W-:Y:S01]  /*7b20*/  FADD R113, R113, R186 ;  /* 0x000000ba71717221 */ /* 0x000fe20000000000 */
[----:B------:R-:W-:Y:S01]  /*7b30*/  LOP3.LUT R44, R44, 0xffff, RZ, 0xc0, !PT ;  /* 0x0000ffff2c2c7812 */ /* 0x000fe200078ec0ff */
[----:B------:R-:W-:Y:S01]  /*7b40*/  FADD R115, R115, R134 ;  /* 0x0000008673737221 */ /* 0x000fe20000000000 */
[----:B------:R-:W-:Y:S01]  /*7b50*/  F2FP.SATFINITE.E4M3.F32.PACK_AB_MERGE_C R172, R198, R172, RZ ;  /* 0x000000acc6ac723e */ /* 0x000fe200048070ff */
[----:B------:R-:W-:Y:S01]  /*7b60*/  FADD R117, R168, R133 ;  /* 0x00000085a8757221 */ /* 0x000fe20000000000 */
[----:B------:R-:W-:Y:S01]  /*7b70*/  F2FP.SATFINITE.E4M3.F32.PACK_AB_MERGE_C R53, R198, R53, RZ ;  /* 0x00000035c635723e */ /* 0x000fe200048070ff */
[----:B------:R-:W-:Y:S01]  /*7b80*/  IMAD.SHL.U32 R44, R44, 0x1000000, RZ ;  /* 0x010000002c2c7824 */ /* 0x000fe200078e00ff */
[----:B------:R-:W-:Y:S01]  /*7b90*/  F2FP.SATFINITE.E4M3.F32.PACK_AB_MERGE_C R174, R198, R174, RZ ;  /* 0x000000aec6ae723e */ /* 0x000fe200048070ff */
[----:B------:R-:W-:Y:S01]  /*7ba0*/  FADD R119, R173, R196 ;  /* 0x000000c4ad777221 */ /* 0x000fe20000000000 */
[----:B------:R-:W-:Y:S01]  /*7bb0*/  PRMT R90, R90, 0x7604, R101 ;  /* 0x000076045a5a7816 */ /* 0x000fe20000000065 */
[----:B------:R-:W-:Y:S01]  /*7bc0*/  FADD R114, R175, R142 ;  /* 0x0000008eaf727221 */ /* 0x000fe20000000000 */
[----:B------:R-:W-:Y:S01]  /*7bd0*/  PRMT R27, R27, 0x7604, R18 ;  /* 0x000076041b1b7816 */ /* 0x000fe20000000012 */
[----:B------:R-:W-:Y:S01]  /*7be0*/  IMAD.U32 R9, R174, 0x10000, RZ ;  /* 0x00010000ae097824 */ /* 0x000fe200078e00ff */
[----:B------:R-:W-:Y:S01]  /*7bf0*/  LOP3.LUT R101, R161, 0xff, RZ, 0xc0, !PT ;  /* 0x000000ffa1657812 */ /* 0x000fe200078ec0ff */
[----:B------:R-:W-:Y:S01]  /*7c00*/  FADD R86, R86, R107 ;  /* 0x0000006b56567221 */ /* 0x000fe20000000000 */
[----:B------:R-:W-:Y:S01]  /*7c10*/  LOP3.LUT R102, R163, 0xffff, RZ, 0xc0, !PT ;  /* 0x0000ffffa3667812 */ /* 0x000fe200078ec0ff */
[----:B------:R-:W-:Y:S01]  /*7c20*/  FADD R47, R47, R106 ;  /* 0x0000006a2f2f7221 */ /* 0x000fe20000000000 */
[----:B------:R-:W-:Y:S01]  /*7c30*/  LOP3.LUT R18, R15, 0xff0000, R8, 0xf8, !PT ;  /* 0x00ff00000f127812 */ /* 0x000fe200078ef808 */
[----:B------:R-:W-:Y:S01]  /*7c40*/  FADD R109, R96, R109 ;  /* 0x0000006d606d7221 */ /* 0x000fe20000000000 */
[----:B------:R-:W-:Y:S01]  /*7c50*/  LOP3.LUT R28, R28, 0xff0000, R7, 0xf8, !PT ;  /* 0x00ff00001c1c7812 */ /* 0x000fe200078ef807 */
[----:B------:R-:W-:Y:S01]  /*7c60*/  IMAD.SHL.U32 R7, R50, 0x1000000, RZ ;  /* 0x0100000032077824 */ /* 0x000fe200078e00ff */
[----:B------:R-:W-:Y:S01]  /*7c70*/  LOP3.LUT R172, R172, 0xffff, RZ, 0xc0, !PT ;  /* 0x0000ffffacac7812 */ /* 0x000fe200078ec0ff */
[----:B------:R-:W-:Y:S01]  /*7c80*/  FADD R104, R104, R111 ;  /* 0x0000006f68687221 */ /* 0x000fe20000000000 */
[----:B------:R-:W-:Y:S01]  /*7c90*/  LOP3.LUT R53, R53, 0xffff, RZ, 0xc0, !PT ;  /* 0x0000ffff35357812 */ /* 0x000fe200078ec0ff */
[----:B------:R-:W-:Y:S01]  /*7ca0*/  FADD R108, R108, R115 ;  /* 0x000000736c6c7221 */ /* 0x000fe20000000000 */
[----:B------:R-:W-:Y:S01]  /*7cb0*/  LOP3.LUT R3, R46, 0xff0000, R3, 0xf8, !PT ;  /* 0x00ff00002e037812 */ /* 0x000fe200078ef803 */
[----:B------:R-:W-:Y:S01]  /*7cc0*/  FADD R110, R110, R117 ;  /* 0x000000756e6e7221 */ /* 0x000fe20000000000 */
[----:B------:R-:W-:Y:S01]  /*7cd0*/  LOP3.LUT R4, R89, 0xff0000, R4, 0xf8, !PT ;  /* 0x00ff000059047812 */ /* 0x000fe200078ef804 */
[----:B------:R-:W-:Y:S01]  /*7ce0*/  FADD R119, R112, R119 ;  /* 0x0000007770777221 */ /* 0x000fe20000000000 */
[C---:B------:R-:W-:Y:S01]  /*7cf0*/  F2FP.SATFINITE.E4M3.F32.PACK_AB_MERGE_C R10, R198.reuse, R10, RZ ;  /* 0x0000000ac60a723e */ /* 0x040fe200048070ff */
[----:B------:R-:W-:Y:S01]  /*7d00*/  FADD R113, R113, R114 ;  /* 0x0000007271717221 */ /* 0x000fe20000000000 */
[----:B------:R-:W-:Y:S01]  /*7d10*/  F2FP.SATFINITE.E4M3.F32.PACK_AB_MERGE_C R33, R198, R33, RZ ;  /* 0x00000021c621723e */ /* 0x000fe200048070ff */
[----:B------:R-:W-:Y:S01]  /*7d20*/  FADD R86, R86, R109 ;  /* 0x0000006d56567221 */ /* 0x000fe20000000000 */
[----:B------:R-:W-:Y:S01]  /*7d30*/  PRMT R101, R102, 0x7604, R101 ;  /* 0x0000760466657816 */ /* 0x000fe20000000065 */
[----:B------:R-:W-:Y:S01]  /*7d40*/  FADD R47, R47, R104 ;  /* 0x000000682f2f7221 */ /* 0x000fe20000000000 */
[----:B------:R-:W-:Y:S01]  /*7d50*/  LOP3.LUT R57, R18, R57, RZ, 0xfc, !PT ;  /* 0x0000003912397212 */ /* 0x000fe200078efcff */
[----:B------:R-:W-:Y:S01]  /*7d60*/  FADD R108, R108, R119 ;  /* 0x000000776c6c7221 */ /* 0x000fe20000000000 */
[----:B------:R-:W-:Y:S01]  /*7d70*/  F2FP.SATFINITE.E4M3.F32.PACK_AB_MERGE_C R80, R198, R80, RZ ;  /* 0x00000050c650723e */ /* 0x000fe200048070ff */
[----:B------:R-:W-:Y:S01]  /*7d80*/  FADD R113, R110, R113 ;  /* 0x000000716e717221 */ /* 0x000fe20000000000 */
[----:B------:R-:W-:Y:S01]  /*7d90*/  PRMT R102, R172, 0x7604, R171 ;  /* 0x00007604ac667816 */ /* 0x000fe200000000ab */
[----:B------:R-:W-:Y:S01]  /*7da0*/  FADD R203, R86, R47 ;  /* 0x0000002f56cb7221 */ /* 0x000fe20000000000 */
[----:B------:R-:W-:Y:S01]  /*7db0*/  LOP3.LUT R19, R19, 0xff0000, R76, 0xf8, !PT ;  /* 0x00ff000013137812 */ /* 0x000fe200078ef84c */
[----:B------:R-:W-:Y:S01]  /*7dc0*/  FADD R202, R108, R113 ;  /* 0x000000716cca7221 */ /* 0x000fe20000000000 */
[----:B------:R-:W-:-:S02]  /*7dd0*/  LOP3.LUT R45, R45, 0xffff, RZ, 0xc0, !PT ;  /* 0x0000ffff2d2d7812 */ /* 0x000fc400078ec0ff */
[----:B------:R-:W-:Y:S02]  /*7de0*/  SHF.L.U32 R18, R53, 0x18, RZ ;  /* 0x0000001835127819 */ /* 0x000fe400000006ff */
[----:B------:R-:W-:Y:S01]  /*7df0*/  LOP3.LUT R3, R3, R44, RZ, 0xfc, !PT ;  /* 0x0000002c03037212 */ /* 0x000fe200078efcff */
[----:B------:R-:W-:Y:S01]  /*7e00*/  IMAD.SHL.U32 R45, R45, 0x1000000, RZ ;  /* 0x010000002d2d7824 */ /* 0x000fe200078e00ff */
[----:B------:R-:W-:Y:S02]  /*7e10*/  LOP3.LUT R4, R4, R7, RZ, 0xfc, !PT ;  /* 0x0000000704047212 */ /* 0x000fe400078efcff */
[----:B------:R-:W-:Y:S02]  /*7e20*/  LOP3.LUT R10, R10, 0xff, RZ, 0xc0, !PT ;  /* 0x000000ff0a0a7812 */ /* 0x000fe400078ec0ff */
[----:B------:R-:W-:Y:S02]  /*7e30*/  LOP3.LUT R33, R33, 0xffff, RZ, 0xc0, !PT ;  /* 0x0000ffff21217812 */ /* 0x000fe400078ec0ff */
[----:B------:R-:W-:-:S02]  /*7e40*/  SHF.L.U32 R156, R0, 0x2, RZ ;  /* 0x00000002009c7819 */ /* 0x000fc400000006ff */
[----:B------:R-:W-:Y:S01]  /*7e50*/  LOP3.LUT R102, R102, 0xff0000, R9, 0xf8, !PT ;  /* 0x00ff000066667812 */ /* 0x000fe200078ef809 */
[----:B------:R-:W-:Y:S01]  /*7e60*/  IMAD.U32 R9, R80, 0x10000, RZ ;  /* 0x0001000050097824 */ /* 0x000fe200078e00ff */
[----:B------:R-:W-:Y:S02]  /*7e70*/  LOP3.LUT R18, R19, R18, RZ, 0xfc, !PT ;  /* 0x0000001213127212 */ /* 0x000fe400078efcff */
[----:B------:R-:W-:Y:S02]  /*7e80*/  SEL R19, R4, R3, P1 ;  /* 0x0000000304137207 */ /* 0x000fe40000800000 */
[----:B------:R-:W-:Y:S01]  /*7e90*/  SEL R22, R3, R4, P1 ;  /* 0x0000000403167207 */ /* 0x000fe20000800000 */
[----:B------:R-:W-:Y:S01]  /*7ea0*/  IMAD.MOV.U32 R3, RZ, RZ, 0x3021 ;  /* 0x00003021ff037424 */ /* 0x000fe200078e00ff */
[----:B------:R-:W-:Y:S01]  /*7eb0*/  PRMT R10, R33, 0x7604, R10 ;  /* 0x00007604210a7816 */ /* 0x000fe2000000000a */
[----:B------:R-:W-:Y:S01]  /*7ec0*/  IMAD.MOV.U32 R33, RZ, RZ, 0x2130 ;  /* 0x00002130ff217424 */ /* 0x000fe200078e00ff */
[----:B------:R-:W-:-:S02]  /*7ed0*/  LOP3.LUT R73, R90, 0xff0000, R73, 0xf8, !PT ;  /* 0x00ff00005a497812 */ /* 0x000fc400078ef849 */
[----:B------:R-:W-:Y:S02]  /*7ee0*/  LOP3.LUT R72, R91, 0xff0000, R72, 0xf8, !PT ;  /* 0x00ff00005b487812 */ /* 0x000fe400078ef848 */
[----:B------:R-:W-:Y:S02]  /*7ef0*/  SHF.L.U32 R8, R51, 0x18, RZ ;  /* 0x0000001833087819 */ /* 0x000fe400000006ff */
[----:B------:R-:W-:Y:S02]  /*7f00*/  LOP3.LUT R138, R138, 0xffff, RZ, 0xc0, !PT ;  /* 0x0000ffff8a8a7812 */ /* 0x000fe400078ec0ff */
[----:B------:R-:W-:Y:S02]  /*7f10*/  LOP3.LUT R156, R156, 0xc, RZ, 0xc0, !PT ;  /* 0x0000000c9c9c7812 */ /* 0x000fe400078ec0ff */
[----:B------:R-:W-:Y:S02]  /*7f20*/  F2FP.SATFINITE.E4M3.F32.PACK_AB_MERGE_C R160, R198, R160, RZ ;  /* 0x000000a0c6a0723e */ /* 0x000fe400048070ff */
[----:B------:R-:W-:Y:S01]  /*7f30*/  LOP3.LUT R17, R14, 0xff0000, R9, 0xf8, !PT ;  /* 0x00ff00000e117812 */ /* 0x000fe200078ef809 */
[----:B------:R-:W-:Y:S01]  /*7f40*/  IMAD.SHL.U32 R9, R138, 0x1000000, RZ ;  /* 0x010000008a097824 */ /* 0x000fe200078e00ff */
[----:B------:R-:W-:-:S02]  /*7f50*/  LOP3.LUT R8, R73, R8, RZ, 0xfc, !PT ;  /* 0x0000000849087212 */ /* 0x000fc400078efcff */
[----:B------:R-:W-:Y:S02]  /*7f60*/  LOP3.LUT R45, R72, R45, RZ, 0xfc, !PT ;  /* 0x0000002d482d7212 */ /* 0x000fe400078efcff */
[----:B------:R-:W-:Y:S02]  /*7f70*/  SHF.R.U32.HI R4, RZ, R156, R3 ;  /* 0x0000009cff047219 */ /* 0x000fe40000011603 */
[C---:B------:R-:W-:Y:S02]  /*7f80*/  F2FP.SATFINITE.E4M3.F32.PACK_AB_MERGE_C R177, R198.reuse, R177, RZ ;  /* 0x000000b1c6b1723e */ /* 0x040fe400048070ff */
[C---:B------:R-:W-:Y:S02]  /*7f90*/  F2FP.SATFINITE.E4M3.F32.PACK_AB_MERGE_C R42, R198.reuse, R42, RZ ;  /* 0x0000002ac62a723e */ /* 0x040fe400048070ff */
[C---:B------:R-:W-:Y:S02]  /*7fa0*/  F2FP.SATFINITE.E4M3.F32.PACK_AB_MERGE_C R40, R198.reuse, R40, RZ ;  /* 0x00000028c628723e */ /* 0x040fe400048070ff */
[----:B------:R-:W-:-:S02]  /*7fb0*/  F2FP.SATFINITE.E4M3.F32.PACK_AB_MERGE_C R41, R198, R41, RZ ;  /* 0x00000029c629723e */ /* 0x000fc400048070ff */
[----:B------:R-:W-:Y:S02]  /*7fc0*/  LOP3.LUT R160, R160, 0xffff, RZ, 0xc0, !PT ;  /* 0x0000ffffa0a07812 */ /* 0x000fe400078ec0ff */
[----:B------:R-:W-:Y:S02]  /*7fd0*/  SHF.R.U32.HI R3, RZ, R156, R33 ;  /* 0x0000009cff037219 */ /* 0x000fe40000011621 */
[C---:B------:R-:W-:Y:S02]  /*7fe0*/  F2FP.SATFINITE.E4M3.F32.PACK_AB_MERGE_C R83, R198.reuse, R83, RZ ;  /* 0x00000053c653723e */ /* 0x040fe400048070ff */
[C---:B------:R-:W-:Y:S02]  /*7ff0*/  F2FP.SATFINITE.E4M3.F32.PACK_AB_MERGE_C R183, R198.reuse, R183, RZ ;  /* 0x000000b7c6b7723e */ /* 0x040fe400048070ff */
[C---:B------:R-:W-:Y:S02]  /*8000*/  F2FP.SATFINITE.E4M3.F32.PACK_AB_MERGE_C R181, R198.reuse, R181, RZ ;  /* 0x000000b5c6b5723e */ /* 0x040fe400048070ff */
[C---:B------:R-:W-:Y:S01]  /*8010*/  F2FP.SATFINITE.E4M3.F32.PACK_AB_MERGE_C R178, R198.reuse, R178, RZ ;  /* 0x000000b2c6b2723e */ /* 0x040fe200048070ff */
[----:B------:R-:W-:Y:S01]  /*8020*/  IMAD.U32 R183, R183, 0x10000, RZ ;  /* 0x00010000b7b77824 */ /* 0x000fe200078e00ff */
[----:B------:R-:W-:-:S02]  /*8030*/  F2FP.SATFINITE.E4M3.F32.PACK_AB_MERGE_C R37, R198, R37, RZ ;  /* 0x00000025c625723e */ /* 0x000fc400048070ff */
[C---:B------:R-:W-:Y:S02]  /*8040*/  F2FP.SATFINITE.E4M3.F32.PACK_AB_MERGE_C R36, R198.reuse, R36, RZ ;  /* 0x00000024c624723e */ /* 0x040fe400048070ff */
[----:B------:R-:W-:Y:S02]  /*8050*/  SEL R23, R45, R8, P1 ;  /* 0x000000082d177207 */ /* 0x000fe40000800000 */
[----:B------:R-:W-:Y:S02]  /*8060*/  F2FP.SATFINITE.E4M3.F32.PACK_AB_MERGE_C R94, R198, R94, RZ ;  /* 0x0000005ec65e723e */ /* 0x000fe400048070ff */
[----:B------:R-:W-:Y:S02]  /*8070*/  SEL R8, R8, R45, P1 ;  /* 0x0000002d08087207 */ /* 0x000fe40000800000 */
[----:B------:R-:W-:Y:S01]  /*8080*/  F2FP.SATFINITE.E4M3.F32.PACK_AB_MERGE_C R179, R198, R179, RZ ;  /* 0x000000b3c6b3723e */ /* 0x000fe200048070ff */
[----:B------:R-:W-:Y:S01]  /*8090*/  IMAD.U32 R94, R94, 0x10000, RZ ;  /* 0x000100005e5e7824 */ /* 0x000fe200078e00ff */
[----:B------:R-:W-:-:S02]  /*80a0*/  F2FP.SATFINITE.E4M3.F32.PACK_AB_MERGE_C R105, R198, R105, RZ ;  /* 0x00000069c669723e */ /* 0x000fc400048070ff */
[----:B------:R-:W-:Y:S02]  /*80b0*/  F2FP.SATFINITE.E4M3.F32.PACK_AB_MERGE_C R103, R198, R103, RZ ;  /* 0x00000067c667723e */ /* 0x000fe400048070ff */
[----:B------:R-:W-:Y:S01]  /*80c0*/  LOP3.LUT R177, R177, 0xff, RZ, 0xc0, !PT ;  /* 0x000000ffb1b17812 */ /* 0x000fe200078ec0ff */
[----:B------:R-:W-:Y:S01]  /*80d0*/  IMAD.U32 R105, R105, 0x10000, RZ ;  /* 0x0001000069697824 */ /* 0x000fe200078e00ff */
[----:B------:R-:W-:Y:S02]  /*80e0*/  LOP3.LUT R42, R42, 0xffff, RZ, 0xc0, !PT ;  /* 0x0000ffff2a2a7812 */ /* 0x000fe400078ec0ff */
[----:B------:R-:W-:Y:S02]  /*80f0*/  LOP3.LUT R40, R40, 0xff, RZ, 0xc0, !PT ;  /* 0x000000ff28287812 */ /* 0x000fe400078ec0ff */
[----:B------:R-:W-:Y:S02]  /*8100*/  LOP3.LUT R41, R41, 0xffff, RZ, 0xc0, !PT ;  /* 0x0000ffff29297812 */ /* 0x000fe400078ec0ff */
[----:B------:R-:W-:Y:S01]  /*8110*/  LOP3.LUT R98, R98, R9, RZ, 0xfc, !PT ;  /* 0x0000000962627212 */ /* 0x000fe200078efcff */
[----:B------:R-:W-:Y:S01]  /*8120*/  IMAD.SHL.U32 R9, R160, 0x1000000, RZ ;  /* 0x01000000a0097824 */ /* 0x000fe200078e00ff */
[----:B------:R-:W-:-:S02]  /*8130*/  LOP3.LUT R4, R4, 0xf, RZ, 0xc0, !PT ;  /* 0x0000000f04047812 */ /* 0x000fc400078ec0ff */
[----:B------:R-:W-:Y:S02]  /*8140*/  LOP3.LUT R3, R3, 0xf, RZ, 0xc0, !PT ;  /* 0x0000000f03037812 */ /* 0x000fe400078ec0ff */
[C---:B------:R-:W-:Y:S01]  /*8150*/  F2FP.SATFINITE.E4M3.F32.PACK_AB_MERGE_C R61, R198.reuse, R61, RZ ;  /* 0x0000003dc63d723e */ /* 0x040fe200048070ff */
[----:B------:R-:W-:Y:S01]  /*8160*/  SHFL.IDX PT, R19, R19, R4, 0x1c1f ;  /* 0x001c1f0413137589 */ /* 0x000fe200000e0000 */
[C---:B------:R-:W-:Y:S02]  /*8170*/  F2FP.SATFINITE.E4M3.F32.PACK_AB_MERGE_C R77, R198.reuse, R77, RZ ;  /* 0x0000004dc64d723e */ /* 0x040fe400048070ff */
[C---:B------:R-:W-:Y:S01]  /*8180*/  F2FP.SATFINITE.E4M3.F32.PACK_AB_MERGE_C R58, R198.reuse, R58, RZ ;  /* 0x0000003ac63a723e */ /* 0x040fe200048070ff */
[----:B------:R-:W1:Y:S01]  /*8190*/  SHFL.IDX PT, R22, R22, R3, 0x1c1f ;  /* 0x001c1f0316167589 */ /* 0x000e6200000e0000 */
[----:B------:R-:W-:Y:S02]  /*81a0*/  SHF.L.U32 R83, R83, 0x10, RZ ;  /* 0x0000001053537819 */ /* 0x000fe400000006ff */
[C---:B------:R-:W-:Y:S01]  /*81b0*/  F2FP.SATFINITE.E4M3.F32.PACK_AB_MERGE_C R145, R198.reuse, R145, RZ ;  /* 0x00000091c691723e */ /* 0x040fe200048070ff */
[----:B------:R-:W-:Y:S01]  /*81c0*/  SHFL.IDX PT, R23, R23, R4, 0x1c1f ;  /* 0x001c1f0417177589 */ /* 0x000fe200000e0000 */
[----:B------:R-:W-:-:S02]  /*81d0*/  F2FP.SATFINITE.E4M3.F32.PACK_AB_MERGE_C R128, R198, R128, RZ ;  /* 0x00000080c680723e */ /* 0x000fc400048070ff */
[C---:B------:R-:W-:Y:S01]  /*81e0*/  F2FP.SATFINITE.E4M3.F32.PACK_AB_MERGE_C R68, R198.reuse, R68, RZ ;  /* 0x00000044c644723e */ /* 0x040fe200048070ff */
[----:B------:R-:W2:Y:S01]  /*81f0*/  SHFL.IDX PT, R8, R8, R3, 0x1c1f ;  /* 0x001c1f0308087589 */ /* 0x000ea200000e0000 */
[----:B------:R-:W-:Y:S02]  /*8200*/  F2FP.SATFINITE.E4M3.F32.PACK_AB_MERGE_C R93, R198, R93, RZ ;  /* 0x0000005dc65d723e */ /* 0x000fe400048070ff */
[----:B------:R-:W-:Y:S02]  /*8210*/  LOP3.LUT R37, R37, 0xff, RZ, 0xc0, !PT ;  /* 0x000000ff25257812 */ /* 0x000fe400078ec0ff */
[----:B------:R-:W-:Y:S01]  /*8220*/  LOP3.LUT R36, R36, 0xffff, RZ, 0xc0, !PT ;  /* 0x0000ffff24247812 */ /* 0x000fe200078ec0ff */
[----:B------:R-:W-:Y:S01]  /*8230*/  IMAD.U32 R93, R93, 0x10000, RZ ;  /* 0x000100005d5d7824 */ /* 0x000fe200078e00ff */
[----:B------:R-:W-:Y:S02]  /*8240*/  LOP3.LUT R181, R181, 0xffff, RZ, 0xc0, !PT ;  /* 0x0000ffffb5b57812 */ /* 0x000fe400078ec0ff */
[----:B------:R-:W-:-:S02]  /*8250*/  LOP3.LUT R178, R178, 0xffff, RZ, 0xc0, !PT ;  /* 0x0000ffffb2b27812 */ /* 0x000fc400078ec0ff */
[C---:B------:R-:W-:Y:S01]  /*8260*/  F2FP.SATFINITE.E4M3.F32.PACK_AB_MERGE_C R64, R198.reuse, R64, RZ ;  /* 0x00000040c640723e */ /* 0x040fe200048070ff */
[----:B------:R-:W-:Y:S01]  /*8270*/  IMAD.SHL.U32 R181, R181, 0x1000000, RZ ;  /* 0x01000000b5b57824 */ /* 0x000fe200078e00ff */
[C---:B------:R-:W-:Y:S02]  /*8280*/  F2FP.SATFINITE.E4M3.F32.PACK_AB_MERGE_C R63, R198.reuse, R63, RZ ;  /* 0x0000003fc63f723e */ /* 0x040fe400048070ff */
[C---:B------:R-:W-:Y:S02]  /*8290*/  F2FP.SATFINITE.E4M3.F32.PACK_AB_MERGE_C R59, R198.reuse, R59, RZ ;  /* 0x0000003bc63b723e */ /* 0x040fe400048070ff */
[C---:B------:R-:W-:Y:S02]  /*82a0*/  F2FP.SATFINITE.E4M3.F32.PACK_AB_MERGE_C R56, R198.reuse, R56, RZ ;  /* 0x00000038c638723e */ /* 0x040fe400048070ff */
[C---:B------:R-:W-:Y:S02]  /*82b0*/  F2FP.SATFINITE.E4M3.F32.PACK_AB_MERGE_C R20, R198.reuse, R20, RZ ;  /* 0x00000014c614723e */ /* 0x040fe400048070ff */
[----:B------:R-:W-:-:S02]  /*82c0*/  F2FP.SATFINITE.E4M3.F32.PACK_AB_MERGE_C R25, R198, R25, RZ ;  /* 0x00000019c619723e */ /* 0x000fc400048070ff */
[C---:B------:R-:W-:Y:S02]  /*82d0*/  F2FP.SATFINITE.E4M3.F32.PACK_AB_MERGE_C R148, R198.reuse, R148, RZ ;  /* 0x00000094c694723e */ /* 0x040fe400048070ff */
[C---:B------:R-:W-:Y:S02]  /*82e0*/  F2FP.SATFINITE.E4M3.F32.PACK_AB_MERGE_C R95, R198.reuse, R95, RZ ;  /* 0x0000005fc65f723e */ /* 0x040fe400048070ff */
[----:B------:R-:W-:Y:S01]  /*82f0*/  F2FP.SATFINITE.E4M3.F32.PACK_AB_MERGE_C R65, R198, R65, RZ ;  /* 0x00000041c641723e */ /* 0x000fe200048070ff */
[----:B------:R-:W-:Y:S01]  /*8300*/  IMAD.U32 R148, R148, 0x10000, RZ ;  /* 0x0001000094947824 */ /* 0x000fe200078e00ff */
[C---:B------:R-:W-:Y:S02]  /*8310*/  F2FP.SATFINITE.E4M3.F32.PACK_AB_MERGE_C R67, R198.reuse, R67, RZ ;  /* 0x00000043c643723e */ /* 0x040fe400048070ff */
[----:B------:R-:W-:Y:S02]  /*8320*/  F2FP.SATFINITE.E4M3.F32.PACK_AB_MERGE_C R66, R198, R66, RZ ;  /* 0x00000042c642723e */ /* 0x000fe400048070ff */
[----:B------:R-:W-:-:S02]  /*8330*/  PRMT R42, R42, 0x7604, R177 ;  /* 0x000076042a2a7816 */ /* 0x000fc400000000b1 */
[----:B------:R-:W-:Y:S02]  /*8340*/  PRMT R40, R41, 0x7604, R40 ;  /* 0x0000760429287816 */ /* 0x000fe40000000028 */
[----:B------:R-:W-:Y:S02]  /*8350*/  SHF.L.U32 R179, R179, 0x10, RZ ;  /* 0x00000010b3b37819 */ /* 0x000fe400000006ff */
[----:B------:R-:W-:Y:S02]  /*8360*/  LOP3.LUT R103, R103, 0xffff, RZ, 0xc0, !PT ;  /* 0x0000ffff67677812 */ /* 0x000fe400078ec0ff */
[C---:B------:R-:W-:Y:S02]  /*8370*/  F2FP.SATFINITE.E4M3.F32.PACK_AB_MERGE_C R62, R198.reuse, R62, RZ ;  /* 0x0000003ec63e723e */ /* 0x040fe400048070ff */
[C---:B------:R-:W-:Y:S01]  /*8380*/  F2FP.SATFINITE.E4M3.F32.PACK_AB_MERGE_C R60, R198.reuse, R60, RZ ;  /* 0x0000003cc63c723e */ /* 0x040fe200048070ff */
[----:B------:R-:W-:Y:S01]  /*8390*/  IMAD.SHL.U32 R103, R103, 0x1000000, RZ ;  /* 0x0100000067677824 */ /* 0x000fe200078e00ff */
[----:B------:R-:W-:-:S02]  /*83a0*/  F2FP.SATFINITE.E4M3.F32.PACK_AB_MERGE_C R92, R198, R92, RZ ;  /* 0x0000005cc65c723e */ /* 0x000fc400048070ff */
[C---:B------:R-:W-:Y:S02]  /*83b0*/  F2FP.SATFINITE.E4M3.F32.PACK_AB_MERGE_C R75, R198.reuse, R75, RZ ;  /* 0x0000004bc64b723e */ /* 0x040fe400048070ff */
[C---:B------:R-:W-:Y:S02]  /*83c0*/  F2FP.SATFINITE.E4M3.F32.PACK_AB_MERGE_C R55, R198.reuse, R55, RZ ;  /* 0x00000037c637723e */ /* 0x040fe400048070ff */
[----:B------:R-:W-:Y:S01]  /*83d0*/  F2FP.SATFINITE.E4M3.F32.PACK_AB_MERGE_C R54, R198, R54, RZ ;  /* 0x00000036c636723e */ /* 0x000fe200048070ff */
[----:B------:R-:W-:Y:S01]  /*83e0*/  IMAD.U32 R75, R75, 0x10000, RZ ;  /* 0x000100004b4b7824 */ /* 0x000fe200078e00ff */
[----:B------:R-:W-:Y:S01]  /*83f0*/  LOP3.LUT R83, R10, 0xff0000, R83, 0xf8, !PT ;  /* 0x00ff00000a537812 */ /* 0x000fe200078ef853 */
[----:B------:R-:W-:Y:S01]  /*8400*/  IMAD.U32 R10, R77, 0x10000, RZ ;  /* 0x000100004d0a7824 */ /* 0x000fe200078e00ff */
[----:B------:R-:W-:Y:S02]  /*8410*/  LOP3.LUT R61, R61, 0xffff, RZ, 0xc0, !PT ;  /* 0x0000ffff3d3d7812 */ /* 0x000fe400078ec0ff */
[----:B------:R-:W-:-:S02]  /*8420*/  LOP3.LUT R58, R58, 0xffff, RZ, 0xc0, !PT ;  /* 0x0000ffff3a3a7812 */ /* 0x000fc400078ec0ff */
[----:B------:R-:W-:Y:S01]  /*8430*/  F2FP.SATFINITE.E4M3.F32.PACK_AB_MERGE_C R185, R198, R185, RZ ;  /* 0x000000b9c6b9723e */ /* 0x000fe200048070ff */
[----:B------:R-:W-:Y:S01]  /*8440*/  IMAD.SHL.U32 R61, R61, 0x1000000, RZ ;  /* 0x010000003d3d7824 */ /* 0x000fe200078e00ff */
[----:B------:R-:W-:Y:S01]  /*8450*/  LOP3.LUT R99, R145, 0xff, RZ, 0xc0, !PT ;  /* 0x000000ff91637812 */ /* 0x000fe200078ec0ff */
[----:B------:R-:W-:Y:S01]  /*8460*/  IMAD.SHL.U32 R58, R58, 0x1000000, RZ ;  /* 0x010000003a3a7824 */ /* 0x000fe200078e00ff */
[----:B------:R-:W-:Y:S02]  /*8470*/  LOP3.LUT R146, R146, 0xffff, RZ, 0xc0, !PT ;  /* 0x0000ffff92927812 */ /* 0x000fe400078ec0ff */
[----:B------:R-:W-:Y:S02]  /*8480*/  PRMT R36, R36, 0x7604, R37 ;  /* 0x0000760424247816 */ /* 0x000fe40000000025 */
[----:B------:R-:W-:Y:S01]  /*8490*/  LOP3.LUT R100, R100, R9, RZ, 0xfc, !PT ;  /* 0x0000000964647212 */ /* 0x000fe200078efcff */
[----:B------:R-:W-:Y:S01]  /*84a0*/  IMAD.SHL.U32 R9, R178, 0x1000000, RZ ;  /* 0x01000000b2097824 */ /* 0x000fe200078e00ff */
[----:B------:R-:W-:-:S02]  /*84b0*/  LOP3.LUT R128, R128, 0xffff, RZ, 0xc0, !PT ;  /* 0x0000ffff80807812 */ /* 0x000fc400078ec0ff */
[----:B------:R-:W-:Y:S02]  /*84c0*/  LOP3.LUT R68, R68, 0xffff, RZ, 0xc0, !PT ;  /* 0x0000ffff44447812 */ /* 0x000fe400078ec0ff */
[----:B------:R-:W-:Y:S02]  /*84d0*/  F2FP.SATFINITE.E4M3.F32.PACK_AB_MERGE_C R74, R198, R74, RZ ;  /* 0x0000004ac64a723e */ /* 0x000fe400048070ff */
[----:B------:R-:W-:Y:S01]  /*84e0*/  LOP3.LUT R20, R20, 0xff, RZ, 0xc0, !PT ;  /* 0x000000ff14147812 */ /* 0x000fe200078ec0ff */
[----:B------:R-:W-:Y:S01]  /*84f0*/  IMAD.SHL.U32 R13, R68, 0x1000000, RZ ;  /* 0x01000000440d7824 */ /* 0x000fe200078e00ff */
[----:B------:R-:W-:Y:S02]  /*8500*/  LOP3.LUT R25, R25, 0xffff, RZ, 0xc0, !PT ;  /* 0x0000ffff19197812 */ /* 0x000fe400078ec0ff */
[----:B------:R-:W-:Y:S02]  /*8510*/  LOP3.LUT R48, R48, 0xffff, RZ, 0xc0, !PT ;  /* 0x0000ffff30307812 */ /* 0x000fe400078ec0ff */
[----:B------:R-:W-:-:S02]  /*8520*/  LOP3.LUT R64, R64, 0xffff, RZ, 0xc0, !PT ;  /* 0x0000ffff40407812 */ /* 0x000fc400078ec0ff */
[----:B------:R-:W-:Y:S01]  /*8530*/  LOP3.LUT R63, R63, 0xffff, RZ, 0xc0, !PT ;  /* 0x0000ffff3f3f7812 */ /* 0x000fe200078ec0ff */
[----:B------:R-:W-:Y:S01]  /*8540*/  IMAD.SHL.U32 R7, R48, 0x1000000, RZ ;  /* 0x0100000030077824 */ /* 0x000fe200078e00ff */
[----:B------:R-:W-:Y:S02]  /*8550*/  LOP3.LUT R59, R59, 0xffff, RZ, 0xc0, !PT ;  /* 0x0000ffff3b3b7812 */ /* 0x000fe400078ec0ff */
[----:B------:R-:W-:Y:S01]  /*8560*/  LOP3.LUT R56, R56, 0xffff, RZ, 0xc0, !PT ;  /* 0x0000ffff38387812 */ /* 0x000fe200078ec0ff */
[----:B------:R-:W-:Y:S01]  /*8570*/  IMAD.SHL.U32 R63, R63, 0x1000000, RZ ;  /* 0x010000003f3f7824 */ /* 0x000fe200078e00ff */
[----:B------:R-:W-:Y:S02]  /*8580*/  LOP3.LUT R42, R42, 0xff0000, R183, 0xf8, !PT ;  /* 0x00ff00002a2a7812 */ /* 0x000fe400078ef8b7 */
[----:B------:R-:W-:Y:S01]  /*8590*/  LOP3.LUT R40, R40, 0xff0000, R179, 0xf8, !PT ;  /* 0x00ff000028287812 */ /* 0x000fe200078ef8b3 */
[----:B------:R-:W-:Y:S01]  /*85a0*/  IMAD.SHL.U32 R56, R56, 0x1000000, RZ ;  /* 0x0100000038387824 */ /* 0x000fe200078e00ff */
[----:B------:R-:W-:-:S02]  /*85b0*/  SHF.L.U32 R95, R95, 0x10, RZ ;  /* 0x000000105f5f7819 */ /* 0x000fc400000006ff */
[----:B------:R-:W-:Y:S02]  /*85c0*/  LOP3.LUT R167, R167, 0xffff, RZ, 0xc0, !PT ;  /* 0x0000ffffa7a77812 */ /* 0x000fe400078ec0ff */
[----:B------:R-:W-:Y:S02]  /*85d0*/  LOP3.LUT R65, R65, 0xffff, RZ, 0xc0, !PT ;  /* 0x0000ffff41417812 */ /* 0x000fe400078ec0ff */
[----:B------:R-:W-:Y:S02]  /*85e0*/  LOP3.LUT R67, R67, 0xffff, RZ, 0xc0, !PT ;  /* 0x0000ffff43437812 */ /* 0x000fe400078ec0ff */
[----:B------:R-:W-:Y:S02]  /*85f0*/  LOP3.LUT R66, R66, 0xffff, RZ, 0xc0, !PT ;  /* 0x0000ffff42427812 */ /* 0x000fe400078ec0ff */
[----:B------:R-:W-:Y:S01]  /*8600*/  SHF.L.U32 R70, R70, 0x10, RZ ;  /* 0x0000001046467819 */ /* 0x000fe200000006ff */
[----:B------:R-:W-:Y:S01]  /*8610*/  IMAD.SHL.U32 R67, R67, 0x1000000, RZ ;  /* 0x0100000043437824 */ /* 0x000fe200078e00ff */
[----:B------:R-:W-:Y:S01]  /*8620*/  LOP3.LUT R94, R11, 0xff0000, R94, 0xf8, !PT ;  /* 0x00ff00000b5e7812 */ /* 0x000fe200078ef85e */
[----:B------:R-:W-:Y:S01]  /*8630*/  IMAD.SHL.U32 R66, R66, 0x1000000, RZ ;  /* 0x0100000042427824 */ /* 0x000fe200078e00ff */
[----:B------:R-:W-:-:S02]  /*8640*/  SHF.L.U32 R92, R92, 0x10, RZ ;  /* 0x000000105c5c7819 */ /* 0x000fc400000006ff */
[----:B------:R-:W-:Y:S02]  /*8650*/  LOP3.LUT R49, R49, 0xffff, RZ, 0xc0, !PT ;  /* 0x0000ffff31317812 */ /* 0x000fe400078ec0ff */
[----:B------:R-:W-:Y:S02]  /*8660*/  LOP3.LUT R130, R130, 0xffff, RZ, 0xc0, !PT ;  /* 0x0000ffff82827812 */ /* 0x000fe400078ec0ff */
[----:B------:R-:W-:Y:S02]  /*8670*/  LOP3.LUT R62, R62, 0xffff, RZ, 0xc0, !PT ;  /* 0x0000ffff3e3e7812 */ /* 0x000fe400078ec0ff */
[----:B------:R-:W-:Y:S01]  /*8680*/  LOP3.LUT R60, R60, 0xffff, RZ, 0xc0, !PT ;  /* 0x0000ffff3c3c7812 */ /* 0x000fe200078ec0ff */
[----:B------:R-:W-:Y:S01]  /*8690*/  IMAD.SHL.U32 R130, R130, 0x1000000, RZ ;  /* 0x0100000082827824 */ /* 0x000fe200078e00ff */
[----:B------:R-:W-:Y:S02]  /*86a0*/  LOP3.LUT R55, R55, 0xffff, RZ, 0xc0, !PT ;  /* 0x0000ffff37377812 */ /* 0x000fe400078ec0ff */
[----:B------:R-:W-:Y:S01]  /*86b0*/  LOP3.LUT R54, R54, 0xffff, RZ, 0xc0, !PT ;  /* 0x0000ffff36367812 */ /* 0x000fe200078ec0ff */
[----:B------:R-:W-:Y:S01]  /*86c0*/  IMAD.SHL.U32 R60, R60, 0x1000000, RZ ;  /* 0x010000003c3c7824 */ /* 0x000fe200078e00ff */
[----:B------:R-:W-:Y:S01]  /*86d0*/  PRMT R99, R146, 0x7604, R99 ;  /* 0x0000760492637816 */ /* 0x000fe20000000063 */
[----:B------:R-:W-:Y:S01]  /*86e0*/  IMAD.SHL.U32 R55, R55, 0x1000000, RZ ;  /* 0x0100000037377824 */ /* 0x000fe200078e00ff */
[----:B------:R-:W-:Y:S01]  /*86f0*/  SHF.L.U32 R166, R166, 0x10, RZ ;  /* 0x00000010a6a67819 */ /* 0x000fe200000006ff */
[----:B------:R-:W-:Y:S01]  /*8700*/  IMAD.SHL.U32 R54, R54, 0x1000000, RZ ;  /* 0x0100000036367824 */ /* 0x000fe200078e00ff */
[----:B------:R-:W-:-:S02]  /*8710*/  LOP3.LUT R36, R36, 0xff0000, R105, 0xf8, !PT ;  /* 0x00ff000024247812 */ /* 0x000fc400078ef869 */
[----:B------:R-:W-:Y:S02]  /*8720*/  LOP3.LUT R150, R150, 0xffff, RZ, 0xc0, !PT ;  /* 0x0000ffff96967812 */ /* 0x000fe400078ec0ff */
[----:B------:R-:W-:Y:S02]  /*8730*/  LOP3.LUT R185, R185, 0xffff, RZ, 0xc0, !PT ;  /* 0x0000ffffb9b97812 */ /* 0x000fe400078ec0ff */
[----:B------:R-:W-:Y:S02]  /*8740*/  SHF.L.U32 R11, R128, 0x18, RZ ;  /* 0x00000018800b7819 */ /* 0x000fe400000006ff */
[----:B------:R-:W-:Y:S02]  /*8750*/  PRMT R20, R25, 0x7604, R20 ;  /* 0x0000760419147816 */ /* 0x000fe40000000014 */
[----:B------:R-:W-:Y:S02]  /*8760*/  LOP3.LUT R27, R27, 0xff0000, R10, 0xf8, !PT ;  /* 0x00ff00001b1b7812 */ /* 0x000fe400078ef80a */
[----:B------:R-:W-:-:S02]  /*8770*/  SHF.L.U32 R74, R74, 0x10, RZ ;  /* 0x000000104a4a7819 */ /* 0x000fc400000006ff */
[----:B------:R-:W-:Y:S02]  /*8780*/  SHF.L.U32 R15, R64, 0x18, RZ ;  /* 0x00000018400f7819 */ /* 0x000fe400000006ff */
[----:B------:R-:W-:Y:S02]  /*8790*/  SHF.L.U32 R59, R59, 0x18, RZ ;  /* 0x000000183b3b7819 */ /* 0x000fe400000006ff */
[----:B------:R-:W-:Y:S02]  /*87a0*/  LOP3.LUT R24, R24, 0xff0000, R95, 0xf8, !PT ;  /* 0x00ff000018187812 */ /* 0x000fe400078ef85f */
[----:B------:R-:W-:Y:S01]  /*87b0*/  LOP3.LUT R93, R12, 0xff0000, R93, 0xf8, !PT ;  /* 0x00ff00000c5d7812 */ /* 0x000fe200078ef85d */
[----:B------:R-:W-:Y:S01]  /*87c0*/  IMAD.SHL.U32 R12, R167, 0x1000000, RZ ;  /* 0x01000000a70c7824 */ /* 0x000fe200078e00ff */
[----:B------:R-:W-:Y:S02]  /*87d0*/  LOP3.LUT R42, R42, R181, RZ, 0xfc, !PT ;  /* 0x000000b52a2a7212 */ /* 0x000fe400078efcff */
[----:B------:R-:W-:-:S02]  /*87e0*/  LOP3.LUT R9, R40, R9, RZ, 0xfc, !PT ;  /* 0x0000000928097212 */ /* 0x000fc400078efcff */
[----:B------:R-:W-:Y:S02]  /*87f0*/  SHF.L.U32 R14, R65, 0x18, RZ ;  /* 0x00000018410e7819 */ /* 0x000fe400000006ff */
[----:B------:R-:W-:Y:S02]  /*8800*/  LOP3.LUT R70, R87, 0xff0000, R70, 0xf8, !PT ;  /* 0x00ff000057467812 */ /* 0x000fe400078ef846 */
[----:B------:R-:W-:Y:S02]  /*8810*/  LOP3.LUT R69, R88, 0xff0000, R69, 0xf8, !PT ;  /* 0x00ff000058457812 */ /* 0x000fe400078ef845 */
[----:B------:R-:W-:Y:S02]  /*8820*/  LOP3.LUT R21, R21, 0xff0000, R92, 0xf8, !PT ;  /* 0x00ff000015157812 */ /* 0x000fe400078ef85c */
[----:B------:R-:W-:Y:S02]  /*8830*/  SHF.L.U32 R10, R49, 0x18, RZ ;  /* 0x00000018310a7819 */ /* 0x000fe400000006ff */
[----:B------:R-:W-:-:S02]  /*8840*/  SHF.L.U32 R62, R62, 0x18, RZ ;  /* 0x000000183e3e7819 */ /* 0x000fc400000006ff */
[----:B------:R-:W-:Y:S02]  /*8850*/  LOP3.LUT R99, R99, 0xff0000, R148, 0xf8, !PT ;  /* 0x00ff000063637812 */ /* 0x000fe400078ef894 */
[----:B------:R-:W-:Y:S02]  /*8860*/  LOP3.LUT R101, R101, 0xff0000, R166, 0xf8, !PT ;  /* 0x00ff000065657812 */ /* 0x000fe400078ef8a6 */
[----:B------:R-:W-:Y:S02]  /*8870*/  SHF.L.U32 R150, R150, 0x18, RZ ;  /* 0x0000001896967819 */ /* 0x000fe400000006ff */
[----:B------:R-:W-:Y:S02]  /*8880*/  SHF.L.U32 R185, R185, 0x18, RZ ;  /* 0x00000018b9b97819 */ /* 0x000fe400000006ff */
[----:B------:R-:W-:Y:S02]  /*8890*/  LOP3.LUT R11, R38, R11, RZ, 0xfc, !PT ;  /* 0x0000000b260b7212 */ /* 0x000fe400078efcff */
[----:B------:R-:W-:-:S02]  /*88a0*/  LOP3.LUT R36, R36, R103, RZ, 0xfc, !PT ;  /* 0x0000006724247212 */ /* 0x000fc400078efcff */
[----:B------:R-:W-:Y:S02]  /*88b0*/  LOP3.LUT R20, R20, 0xff0000, R75, 0xf8, !PT ;  /* 0x00ff000014147812 */ /* 0x000fe400078ef84b */
[----:B------:R-:W-:Y:S02]  /*88c0*/  LOP3.LUT R43, R43, 0xff0000, R74, 0xf8, !PT ;  /* 0x00ff00002b2b7812 */ /* 0x000fe400078ef84a */
[----:B------:R-:W-:Y:S02]  /*88d0*/  LOP3.LUT R15, R94, R15, RZ, 0xfc, !PT ;  /* 0x0000000f5e0f7212 */ /* 0x000fe400078efcff */
[----:B------:R-:W-:Y:S02]  /*88e0*/  LOP3.LUT R32, R32, R61, RZ, 0xfc, !PT ;  /* 0x0000003d20207212 */ /* 0x000fe400078efcff */
[----:B------:R-:W-:Y:S02]  /*88f0*/  LOP3.LUT R28, R28, R59, RZ, 0xfc, !PT ;  /* 0x0000003b1c1c7212 */ /* 0x000fe400078efcff */
[----:B------:R-:W-:-:S02]  /*8900*/  LOP3.LUT R27, R27, R58, RZ, 0xfc, !PT ;  /* 0x0000003a1b1b7212 */ /* 0x000fc400078efcff */
[----:B------:R-:W-:Y:S02]  /*8910*/  LOP3.LUT R13, R24, R13, RZ, 0xfc, !PT ;  /* 0x0000000d180d7212 */ /* 0x000fe400078efcff */
[----:B------:R-:W-:Y:S02]  /*8920*/  LOP3.LUT R14, R35, R14, RZ, 0xfc, !PT ;  /* 0x0000000e230e7212 */ /* 0x000fe400078efcff */
[----:B------:R-:W-:Y:S02]  /*8930*/  SEL R33, R9, R42, P1 ;  /* 0x0000002a09217207 */ /* 0x000fe40000800000 */
[----:B------:R-:W-:Y:S02]  /*8940*/  LOP3.LUT R7, R70, R7, RZ, 0xfc, !PT ;  /* 0x0000000746077212 */ /* 0x000fe400078efcff */
[----:B------:R-:W-:Y:S02]  /*8950*/  LOP3.LUT R10, R69, R10, RZ, 0xfc, !PT ;  /* 0x0000000a450a7212 */ /* 0x000fe400078efcff */
[----:B------:R-:W-:Y:S01]  /*8960*/  LOP3.LUT R16, R16, R63, RZ, 0xfc, !PT ;  /* 0x0000003f10107212 */ /* 0x000fe200078efcff */
[----:B------:R-:W-:Y:S01]  /*8970*/  SHFL.IDX PT, R33, R33, R4, 0x1c1f ;  /* 0x001c1f0421217589 */ /* 0x000fe200000e0000 */
[----:B------:R-:W-:-:S02]  /*8980*/  LOP3.LUT R17, R17, R62, RZ, 0xfc, !PT ;  /* 0x0000003e11117212 */ /* 0x000fc400078efcff */
        /* <DEDUP_REMOVED lines=14> */
[----:B------:R-:W-:Y:S02]  /*8a70*/  SEL R36, R11, R36, P1 ;  /* 0x000000240b247207 */ /* 0x000fe40000800000 */
[----:B------:R-:W-:Y:S02]  /*8a80*/  SEL R35, R32, R15, P1 ;  /* 0x0000000f20237207 */ /* 0x000fe40000800000 */
[----:B------:R-:W-:Y:S02]  /*8a90*/  SEL R37, R27, R28, P1 ;  /* 0x0000001c1b257207 */ /* 0x000fe40000800000 */
[----:B------:R-:W-:Y:S01]  /*8aa0*/  SEL R11, R14, R13, P1 ;  /* 0x0000000d0e0b7207 */ /* 0x000fe20000800000 */
[----:B------:R-:W-:Y:S01]  /*8ab0*/  SHFL.IDX PT, R36, R36, R3, 0x1c1f ;  /* 0x001c1f0324247589 */ /* 0x000fe200000e0000 */
[----:B------:R-:W-:Y:S02]  /*8ac0*/  SEL R32, R15, R32, P1 ;  /* 0x000000200f207207 */ /* 0x000fe40000800000 */
[----:B------:R-:W-:Y:S01]  /*8ad0*/  SEL R28, R28, R27, P1 ;  /* 0x0000001b1c1c7207 */ /* 0x000fe20000800000 */
[----:B------:R-:W-:Y:S01]  /*8ae0*/  SHFL.IDX PT, R35, R35, R4, 0x1c1f ;  /* 0x001c1f0423237589 */ /* 0x000fe200000e0000 */
[----:B------:R-:W-:-:S02]  /*8af0*/  SEL R25, R10, R7, P1 ;  /* 0x000000070a197207 */ /* 0x000fc40000800000 */
[----:B------:R-:W-:Y:S01]  /*8b00*/  SEL R14, R13, R14, P1 ;  /* 0x0000000e0d0e7207 */ /* 0x000fe20000800000 */
[----:B------:R-:W-:Y:S01]  /*8b10*/  SHFL.IDX PT, R0, R32, R3, 0x1c1f ;  /* 0x001c1f0320007589 */ /* 0x000fe200000e0000 */
        /* <DEDUP_REMOVED lines=8> */
[----:B------:R-:W3:Y:S01]  /*8ba0*/  SHFL.IDX PT, R10, R10, R3, 0x1c1f ;  /* 0x001c1f030a0a7589 */ /* 0x000ee200000e0000 */
        /* <DEDUP_REMOVED lines=11> */
[----:B------:R-:W4:Y:S01]  /*8c60*/  SHFL.IDX PT, R100, R100, R3, 0x1c1f ;  /* 0x001c1f0364647589 */ /* 0x000f2200000e0000 */
[----:B------:R-:W-:Y:S02]  /*8c70*/  SEL R98, R97, R98, P1 ;  /* 0x0000006261627207 */ /* 0x000fe40000800000 */
[----:B------:R-:W-:Y:S01]  /*8c80*/  SEL R60, R60, R57, P1 ;  /* 0x000000393c3c7207 */ /* 0x000fe20000800000 */
[----:B------:R-:W5:Y:S01]  /*8c90*/  SHFL.IDX PT, R12, R12, R3, 0x1c1f ;  /* 0x001c1f030c0c7589 */ /* 0x000f6200000e0000 */
[----:B------:R-:W-:-:S02]  /*8ca0*/  SEL R20, R20, R43, P1 ;  /* 0x0000002b14147207 */ /* 0x000fc40000800000 */
[----:B------:R-:W-:Y:S01]  /*8cb0*/  SEL R205, R205, 0x5410, P1 ;  /* 0x00005410cdcd7807 */ /* 0x000fe20000800000 */
[----:B------:R-:W5:Y:S01]  /*8cc0*/  SHFL.IDX PT, R34, R34, R3, 0x1c1f ;  /* 0x001c1f0322227589 */ /* 0x000f6200000e0000 */
[----:B------:R-:W-:Y:S02]  /*8cd0*/  SEL R204, R204, 0x7632, P1 ;  /* 0x00007632cccc7807 */ /* 0x000fe40000800000 */
[CCC-:B-1----:R-:W-:Y:S01]  /*8ce0*/  PRMT R52, R19.reuse, R205.reuse, R22.reuse ;  /* 0x000000cd13347216 */ /* 0x1c2fe20000000016 */
[----:B------:R-:W-:Y:S01]  /*8cf0*/  SHFL.IDX PT, R27, R27, R4, 0x1c1f ;  /* 0x001c1f041b1b7589 */ /* 0x000fe200000e0000 */
[-C--:B------:R-:W-:Y:S02]  /*8d00*/  PRMT R53, R19, R204.reuse, R22 ;  /* 0x000000cc13357216 */ /* 0x080fe40000000016 */
[C-C-:B--2---:R-:W-:Y:S01]  /*8d10*/  PRMT R54, R23.reuse, R205, R8.reuse ;  /* 0x000000cd17367216 */ /* 0x144fe20000000008 */
[----:B------:R-:W1:Y:S01]  /*8d20*/  SHFL.IDX PT, R18, R18, R3, 0x1c1f ;  /* 0x001c1f0312127589 */ /* 0x000e6200000e0000 */
[----:B------:R-:W-:-:S02]  /*8d30*/  PRMT R55, R23, R204, R8 ;  /* 0x000000cc17377216 */ /* 0x000fc40000000008 */
[CCC-:B---3--:R-:W-:Y:S01]  /*8d40*/  PRMT R48, R25.reuse, R205.reuse, R10.reuse ;  /* 0x000000cd19307216 */ /* 0x1c8fe2000000000a */
[----:B------:R-:W-:Y:S01]  /*8d50*/  SHFL.IDX PT, R7, R7, R4, 0x1c1f ;  /* 0x001c1f0407077589 */ /* 0x000fe200000e0000 */
[-C--:B------:R-:W-:Y:S02]  /*8d60*/  PRMT R49, R25, R204.reuse, R10 ;  /* 0x000000cc19317216 */ /* 0x080fe4000000000a */
[CCC-:B------:R-:W-:Y:S01]  /*8d70*/  PRMT R40, R33.reuse, R205.reuse, R42.reuse ;  /* 0x000000cd21287216 */ /* 0x1c0fe2000000002a */
[----:B------:R-:W2:Y:S01]  /*8d80*/  SHFL.IDX PT, R98, R98, R3, 0x1c1f ;  /* 0x001c1f0362627589 */ /* 0x000ea200000e0000 */
[-C--:B------:R-:W-:Y:S02]  /*8d90*/  PRMT R41, R33, R204.reuse, R42 ;  /* 0x000000cc21297216 */ /* 0x080fe4000000002a */
[C-C-:B----4-:R-:W-:Y:S01]  /*8da0*/  PRMT R44, R29.reuse, R205, R100.reuse ;  /* 0x000000cd1d2c7216 */ /* 0x150fe20000000064 */
[----:B------:R-:W3:Y:S01]  /*8db0*/  SHFL.IDX PT, R14, R14, R3, 0x1c1f ;  /* 0x001c1f030e0e7589 */ /* 0x000ee200000e0000 */
[----:B------:R-:W-:-:S02]  /*8dc0*/  PRMT R45, R29, R204, R100 ;  /* 0x000000cc1d2d7216 */ /* 0x000fc40000000064 */
[CCC-:B-----5:R-:W-:Y:S01]  /*8dd0*/  PRMT R46, R31.reuse, R205.reuse, R12.reuse ;  /* 0x000000cd1f2e7216 */ /* 0x1e0fe2000000000c */
[----:B------:R-:W-:Y:S01]  /*8de0*/  SHFL.IDX PT, R15, R15, R4, 0x1c1f ;  /* 0x001c1f040f0f7589 */ /* 0x000fe200000e0000 */
[-C--:B------:R-:W-:Y:S02]  /*8df0*/  PRMT R47, R31, R204.reuse, R12 ;  /* 0x000000cc1f2f7216 */ /* 0x080fe4000000000c */
[CCC-:B------:R-:W-:Y:S01]  /*8e00*/  PRMT R42, R9.reuse, R205.reuse, R36.reuse ;  /* 0x000000cd092a7216 */ /* 0x1c0fe20000000024 */
[----:B------:R-:W4:Y:S01]  /*8e10*/  SHFL.IDX PT, R16, R16, R3, 0x1c1f ;  /* 0x001c1f0310107589 */ /* 0x000f2200000e0000 */
[-C--:B------:R-:W-:Y:S02]  /*8e20*/  PRMT R43, R9, R204.reuse, R36 ;  /* 0x000000cc092b7216 */ /* 0x080fe40000000024 */
[C-C-:B------:R-:W-:Y:S01]  /*8e30*/  PRMT R38, R13.reuse, R205, R34.reuse ;  /* 0x000000cd0d267216 */ /* 0x140fe20000000022 */
[----:B------:R-:W-:Y:S01]  /*8e40*/  SHFL.IDX PT, R17, R17, R4, 0x1c1f ;  /* 0x001c1f0411117589 */ /* 0x000fe200000e0000 */
[----:B------:R-:W-:-:S02]  /*8e50*/  PRMT R39, R13, R204, R34 ;  /* 0x000000cc0d277216 */ /* 0x000fc40000000022 */
[CCC-:B------:R-:W-:Y:S01]  /*8e60*/  PRMT R32, R35.reuse, R205.reuse, R0.reuse ;  /* 0x000000cd23207216 */ /* 0x1c0fe20000000000 */
[----:B------:R-:W5:Y:S01]  /*8e70*/  SHFL.IDX PT, R60, R60, R3, 0x1c1f ;  /* 0x001c1f033c3c7589 */ /* 0x000f6200000e0000 */
[-C--:B------:R-:W-:Y:S02]  /*8e80*/  PRMT R33, R35, R204.reuse, R0 ;  /* 0x000000cc23217216 */ /* 0x080fe40000000000 */
[CCC-:B-1----:R-:W-:Y:S01]  /*8e90*/  PRMT R24, R27.reuse, R205.reuse, R18.reuse ;  /* 0x000000cd1b187216 */ /* 0x1c2fe20000000012 */
[----:B------:R1:W-:Y:S01]  /*8ea0*/  SHFL.IDX PT, R8, R37, R4, 0x1c1f ;  /* 0x001c1f0425087589 */ /* 0x0003e200000e0000 */
[-C--:B------:R-:W-:Y:S02]  /*8eb0*/  PRMT R25, R27, R204.reuse, R18 ;  /* 0x000000cc1b197216 */ /* 0x080fe40000000012 */
[C-C-:B--2---:R-:W-:Y:S01]  /*8ec0*/  PRMT R50, R7.reuse, R205, R98.reuse ;  /* 0x000000cd07327216 */ /* 0x144fe20000000062 */
[----:B------:R5:W2:Y:S01]  /*8ed0*/  SHFL.IDX PT, R19, R28, R3, 0x1c1f ;  /* 0x001c1f031c137589 */ /* 0x000aa200000e0000 */
[----:B------:R-:W-:-:S02]  /*8ee0*/  PRMT R51, R7, R204, R98 ;  /* 0x000000cc07337216 */ /* 0x000fc40000000062 */
[C-C-:B---3--:R-:W-:Y:S01]  /*8ef0*/  PRMT R36, R11.reuse, R205, R14.reuse ;  /* 0x000000cd0b247216 */ /* 0x148fe2000000000e */
[----:B------:R-:W-:Y:S01]  /*8f00*/  SHFL.IDX PT, R21, R21, R4, 0x1c1f ;  /* 0x001c1f0415157589 */ /* 0x000fe200000e0000 */
[----:B-1----:R-:W-:-:S03]  /*8f10*/  PRMT R37, R11, R204, R14 ;  /* 0x000000cc0b257216 */ /* 0x002fc6000000000e */
[----:B------:R-:W1:Y:S01]  /*8f20*/  SHFL.IDX PT, R20, R20, R3, 0x1c1f ;  /* 0x001c1f0314147589 */ /* 0x000e6200000e0000 */
[CCC-:B----4-:R-:W-:Y:S02]  /*8f30*/  PRMT R34, R15.reuse, R205.reuse, R16.reuse ;  /* 0x000000cd0f227216 */ /* 0x1d0fe40000000010 */
[-C--:B------:R-:W-:Y:S02]  /*8f40*/  PRMT R35, R15, R204.reuse, R16 ;  /* 0x000000cc0f237216 */ /* 0x080fe40000000010 */
[CCC-:B-----5:R-:W-:Y:S02]  /*8f50*/  PRMT R28, R17.reuse, R205.reuse, R60.reuse ;  /* 0x000000cd111c7216 */ /* 0x1e0fe4000000003c */
[-C--:B------:R-:W-:Y:S02]  /*8f60*/  PRMT R29, R17, R204.reuse, R60 ;  /* 0x000000cc111d7216 */ /* 0x080fe4000000003c */
[C-C-:B--2---:R-:W-:Y:S02]  /*8f70*/  PRMT R30, R8.reuse, R205, R19.reuse ;  /* 0x000000cd081e7216 */ /* 0x144fe40000000013 */
[----:B------:R-:W-:-:S02]  /*8f80*/  PRMT R31, R8, R204, R19 ;  /* 0x000000cc081f7216 */ /* 0x000fc40000000013 */
[C-C-:B-1----:R-:W-:Y:S02]  /*8f90*/  PRMT R26, R21.reuse, R205, R20.reuse ;  /* 0x000000cd151a7216 */ /* 0x142fe40000000014 */
[----:B------:R-:W-:Y:S01]  /*8fa0*/  PRMT R27, R21, R204, R20 ;  /* 0x000000cc151b7216 */ /* 0x000fe20000000014 */
[----:B------:R-:W-:Y:S06]  /*8fb0*/  @!P0 BRA `(.L_x_19) ;  /* 0x0000000000048947 */ /* 0x000fec0003800000 */
[----:B------:R-:W-:Y:S01]  /*8fc0*/  BPT.TRAP 0x1 ;  /* 0x000000040000795c */ /* 0x000fe20000300000 */
.L_x_19:
[----:B------:R-:W-:-:S13]  /*8fd0*/  R2UR UR4, R199 ;  /* 0x00000000c70472ca */ /* 0x000fda00000e0000 */
[----:B------:R-:W1:Y:S02]  /*8fe0*/  SYNCS.PHASECHK.TRANS64.TRYWAIT P2, [UR4+0xb0008], R6 ;  /* 0x0b000806ff0075a7 */ /* 0x000e640008040144 */
[----:B-1----:R-:W-:Y:S05]  /*8ff0*/  @!P2 BRA `(.L_x_20) ;  /* 0x0000038000fca947 */ /* 0x002fea0003800000 */
.L_x_117:
[----:B------:R-:W-:Y:S01]  /*9000*/  STL [R1+0xcb4], R40 ;  /* 0x000cb42801007387 */ /* 0x000fe20000100800 */
[----:B------:R-:W-:Y:S01]  /*9010*/  UIADD3 UR4, UR61, 0x2000, URZ ;  /* 0x000020003d047890 */ /* 0x000fe2000fffe03f */
[----:B------:R-:W-:Y:S02]  /*9020*/  UMOV UR7, 0x40000040 ;  /* 0x4000004000077882 */ /* 0x000fe40000000000 */
[----:B------:R-:W-:Y:S04]  /*9030*/  STL [R1+0xcb0], R41 ;  /* 0x000cb02901007387 */ /* 0x000fe80000100800 */
[----:B------:R-:W-:Y:S01]  /*9040*/  STL [R1+0xcac], R42 ;  /* 0x000cac2a01007387 */ /* 0x000fe20000100800 */
[----:B------:R-:W-:Y:S01]  /*9050*/  UMOV UR6, UR4 ;  /* 0x0000000400067c82 */ /* 0x000fe20008000000 */
[----:B------:R-:W-:-:S02]  /*9060*/  UIADD3 UR4, UR61, 0x2800, URZ ;  /* 0x000028003d047890 */ /* 0x000fc4000fffe03f */
[----:B------:R-:W-:Y:S04]  /*9070*/  STL [R1+0xca8], R43 ;  /* 0x000ca82b01007387 */ /* 0x000fe80000100800 */
        /* <DEDUP_REMOVED lines=21> */
[----:B------:R2:W-:Y:S02]  /*91d0*/  STL.64 [R1+0x410], R152 ;  /* 0x0004109801007387 */ /* 0x0005e40000100a00 */
[----:B--2---:R-:W-:-:S06]  /*91e0*/  WARPGROUP.ARRIVE ;  /* 0x00000000000079c5 */ /* 0x004fcc0000000000 */
[----:B------:R-:W-:Y:S01]  /*91f0*/  QGMMA.64x256x32.F32.E4M3.E4M3 R56, R52, gdesc[UR4], RZ, !UPT, gsb0 ;  /* 0x03e0000434387df3 */ /* 0x000fe2000c0008ff */
[----:B------:R-:W-:Y:S01]  /*9200*/  UMOV UR6, UR4 ;  /* 0x0000000400067c82 */ /* 0x000fe20008000000 */
[----:B------:R-:W-:Y:S01]  /*9210*/  UMOV UR7, 0x40000040 ;  /* 0x4000004000077882 */ /* 0x000fe20000000000 */
[----:B------:R-:W-:Y:S02]  /*9220*/  WARPGROUP.DEPBAR.LE gsb0, 0x0 ;  /* 0x00008000000079c5 */ /* 0x000fe40000010000 */
[----:B------:R-:W-:Y:S01]  /*9230*/  STL.64 [R1+0x200], R56 ;  /* 0x0002003801007387 */ /* 0x000fe20000100a00 */
[----:B------:R-:W-:Y:S01]  /*9240*/  IMAD.MOV.U32 R235, RZ, RZ, R102 ;  /* 0x000000ffffeb7224 */ /* 0x000fe200078e0066 */
[----:B------:R-:W-:Y:S01]  /*9250*/  MOV R234, R103 ;  /* 0x0000006700ea7202 */ /* 0x000fe20000000f00 */
[----:B------:R-:W-:Y:S01]  /*9260*/  IMAD.MOV.U32 R233, RZ, RZ, R104 ;  /* 0x000000ffffe97224 */ /* 0x000fe200078e0068 */
        /* <DEDUP_REMOVED lines=84> */
[----:B------:R-:W-:Y:S01]  /*97b0*/  MOV R15, R169 ;  /* 0x000000a9000f7202 */ /* 0x000fe20000000f00 */
[----:B------:R-:W-:Y:S01]  /*97c0*/  IMAD.MOV.U32 R16, RZ, RZ, R168 ;  /* 0x000000ffff107224 */ /* 0x000fe200078e00a8 */
[----:B------:R-:W-:Y:S01]  /*97d0*/  MOV R12, R172 ;  /* 0x000000ac000c7202 */ /* 0x000fe20000000f00 */
[----:B------:R-:W-:Y:S01]  /*97e0*/  IMAD.MOV.U32 R14, RZ, RZ, R170 ;  /* 0x000000ffff0e7224 */ /* 0x000fe200078e00aa */
[----:B------:R-:W-:Y:S01]  /*97f0*/  MOV R9, R175 ;  /* 0x000000af00097202 */ /* 0x000fe20000000f00 */
[----:B------:R-:W-:Y:S01]  /*9800*/  IMAD.MOV.U32 R13, RZ, RZ, R171 ;  /* 0x000000ffff0d7224 */ /* 0x000fe200078e00ab */
[----:B-1----:R-:W-:Y:S01]  /*9810*/  MOV R6, R178 ;  /* 0x000000b200067202 */ /* 0x002fe20000000f00 */
[----:B------:R-:W-:Y:S01]  /*9820*/  IMAD.MOV.U32 R11, RZ, RZ, R173 ;  /* 0x000000ffff0b7224 */ /* 0x000fe200078e00ad */
[----:B------:R-:W-:Y:S01]  /*9830*/  MOV R3, R181 ;  /* 0x000000b500037202 */ /* 0x000fe20000000f00 */
[----:B------:R-:W-:Y:S01]  /*9840*/  IMAD.MOV.U32 R10, RZ, RZ, R174 ;  /* 0x000000ffff0a7224 */ /* 0x000fe200078e00ae */
[----:B------:R1:W-:Y:S01]  /*9850*/  STL.64 [R1+0x2b0], R100 ;  /* 0x0002b06401007387 */ /* 0x0003e20000100a00 */
[----:B------:R-:W-:-:S02]  /*9860*/  IMAD.MOV.U32 R8, RZ, RZ, R176 ;  /* 0x000000ffff087224 */ /* 0x000fc400078e00b0 */
[----:B------:R-:W-:Y:S01]  /*9870*/  IMAD.MOV.U32 R7, RZ, RZ, R177 ;  /* 0x000000ffff077224 */ /* 0x000fe200078e00b1 */
[----:B------:R-:W-:Y:S01]  /*9880*/  STL.64 [R1+0x1018], R212 ;  /* 0x001018d401007387 */ /* 0x000fe20000100a00 */
[----:B------:R-:W-:Y:S02]  /*9890*/  IMAD.MOV.U32 R5, RZ, RZ, R179 ;  /* 0x000000ffff057224 */ /* 0x000fe400078e00b3 */
[----:B------:R-:W-:Y:S01]  /*98a0*/  IMAD.MOV.U32 R4, RZ, RZ, R180 ;  /* 0x000000ffff047224 */ /* 0x000fe200078e00b4 */
[----:B------:R-:W-:Y:S01]  /*98b0*/  STL.64 [R1+0x1010], R210 ;  /* 0x001010d201007387 */ /* 0x000fe20000100a00 */
[----:B------:R-:W-:Y:S02]  /*98c0*/  IMAD.MOV.U32 R2, RZ, RZ, R182 ;  /* 0x000000ffff027224 */ /* 0x000fe400078e00b6 */
[----:B------:R-:W-:Y:S01]  /*98d0*/  IMAD.MOV.U32 R0, RZ, RZ, R183 ;  /* 0x000000ffff007224 */ /* 0x000fe200078e00b7 */
[----:B------:R-:W-:Y:S01]  /*98e0*/  STL.64 [R1+0x1008], R208 ;  /* 0x001008d001007387 */ /* 0x000fe20000100a00 */
[----:B-1----:R-:W-:-:S03]  /*98f0*/  WARPGROUP.ARRIVE ;  /* 0x00000000000079c5 */ /* 0x002fc60000000000 */
[----:B------:R-:W-:Y:S03]  /*9900*/  STL.64 [R1+0x1000], R206 ;  /* 0x001000ce01007387 */ /* 0x000fe60000100a00 */
[----:B------:R-:W-:Y:S01]  /*9910*/  QGMMA.64x256x32.F32.E4M3.E4M3 R56, R52, gdesc[UR4], RZ, !UPT, gsb0 ;  /* 0x03e0000434387df3 */ /* 0x000fe2000c0008ff */
[----:B------:R-:W-:Y:S04]  /*9920*/  STL.64 [R1+0xff8], R204 ;  /* 0x000ff8cc01007387 */ /* 0x000fe80000100a00 */
[----:B------:R-:W-:Y:S04]  /*9930*/  STL.64 [R1+0xff0], R202 ;  /* 0x000ff0ca01007387 */ /* 0x000fe80000100a00 */
[----:B------:R-:W-:Y:S01]  /*9940*/  STL [R1+0xfe8], R199 ;  /* 0x000fe8c701007387 */ /* 0x000fe20000100800 */
[----:B------:R-:W-:-:S03]  /*9950*/  WARPGROUP.DEPBAR.LE gsb0, 0x0 ;  /* 0x00008000000079c5 */ /* 0x000fc60000010000 */
[----:B------:R-:W-:Y:S04]  /*9960*/  STL.64 [R1+0xfe0], R182 ;  /* 0x000fe0b601007387 */ /* 0x000fe80000100a00 */
        /* <DEDUP_REMOVED lines=36> */
[----:B------:R1:W-:Y:S04]  /*9bb0*/  STL.64 [R1+0xeb8], R108 ;  /* 0x000eb86c01007387 */ /* 0x0003e80000100a00 */
[----:B-1----:R-:W2:Y:S04]  /*9bc0*/  LDL.LU R108, [R1+0x200] ;  /* 0x00020000016c7983 */ /* 0x002ea80000300800 */
[----:B------:R-:W2:Y:S04]  /*9bd0*/  LDL.LU R109, [R1+0x204] ;  /* 0x00020400016d7983 */ /* 0x000ea80000300800 */
        /* <DEDUP_REMOVED lines=43> */
[----:B------:R-:W2:Y:S01]  /*9e90*/  LDL.LU R153, [R1+0x2b4] ;  /* 0x0002b40001997983 */ /* 0x000ea20000300800 */
        /* <DEDUP_REMOVED lines=50> */
[----:B------:R-:W-:Y:S01]  /*a1c0*/  UIADD3 UR4, UR61, 0x2002, URZ ;  /* 0x000020023d047890 */ /* 0x000fe2000fffe03f */
[----:B------:R-:W-:Y:S01]  /*a1d0*/  IMAD.MOV.U32 R201, RZ, RZ, R35 ;  /* 0x000000ffffc97224 */ /* 0x000fe200078e0023 */
[----:B------:R-:W-:Y:S01]  /*a1e0*/  UMOV UR7, 0x40000040 ;  /* 0x4000004000077882 */ /* 0x000fe20000000000 */
[----:B------:R-:W-:-:S02]  /*a1f0*/  IMAD.MOV.U32 R203, RZ, RZ, R33 ;  /* 0x000000ffffcb7224 */ /* 0x000fc400078e0021 */
[----:B------:R-:W-:Y:S02]  /*a200*/  IMAD.MOV.U32 R204, RZ, RZ, R32 ;  /* 0x000000ffffcc7224 */ /* 0x000fe400078e0020 */
[----:B------:R-:W-:Y:S01]  /*a210*/  IMAD.MOV.U32 R206, RZ, RZ, R30 ;  /* 0x000000ffffce7224 */ /* 0x000fe200078e001e */
[----:B------:R-:W-:Y:S01]  /*a220*/  UMOV UR6, UR4 ;  /* 0x0000000400067c82 */ /* 0x000fe20008000000 */
[----:B------:R-:W-:Y:S02]  /*a230*/  IMAD.MOV.U32 R207, RZ, RZ, R29 ;  /* 0x000000ffffcf7224 */ /* 0x000fe400078e001d */
[----:B------:R-:W-:Y:S02]  /*a240*/  IMAD.MOV.U32 R209, RZ, RZ, R27 ;  /* 0x000000ffffd17224 */ /* 0x000fe400078e001b */
[----:B------:R-:W-:Y:S02]  /*a250*/  IMAD.MOV.U32 R210, RZ, RZ, R26 ;  /* 0x000000ffffd27224 */ /* 0x000fe400078e001a */
[----:B------:R-:W-:-:S02]  /*a260*/  IMAD.MOV.U32 R212, RZ, RZ, R24 ;  /* 0x000000ffffd47224 */ /* 0x000fc400078e0018 */
[----:B------:R-:W-:Y:S02]  /*a270*/  IMAD.MOV.U32 R213, RZ, RZ, R23 ;  /* 0x000000ffffd57224 */ /* 0x000fe400078e0017 */
[----:B------:R-:W-:Y:S02]  /*a280*/  IMAD.MOV.U32 R215, RZ, RZ, R21 ;  /* 0x000000ffffd77224 */ /* 0x000fe400078e0015 */
        /* <DEDUP_REMOVED lines=12> */
[----:B------:R-:W-:-:S06]  /*a350*/  IMAD.MOV.U32 R234, RZ, RZ, R2 ;  /* 0x000000ffffea7224 */ /* 0x000fcc00078e0002 */
[----:B--2---:R-:W-:-:S06]  /*a360*/  WARPGROUP.ARRIVE ;  /* 0x00000000000079c5 */ /* 0x004fcc0000000000 */
[----:B------:R-:W-:Y:S03]  /*a370*/  QGMMA.64x256x32.F32.E4M3.E4M3 R108, R48, gdesc[UR4], R108, gsb0 ;  /* 0x03e00004306c7df3 */ /* 0x000fe6000800086c */
[----:B------:R-:W-:Y:S02]  /*a380*/  WARPGROUP.DEPBAR.LE gsb0, 0x0 ;  /* 0x00008000000079c5 */ /* 0x000fe40000010000 */
        /* <DEDUP_REMOVED lines=64> */
[----:B-1----:R-:W2:Y:S04]  /*a790*/  LDL.LU.64 R212, [R1+0x1018] ;  /* 0x0010180001d47983 */ /* 0x002ea80000300a00 */
[----:B------:R-:W3:Y:S04]  /*a7a0*/  LDL.LU.64 R210, [R1+0x1010] ;  /* 0x0010100001d27983 */ /* 0x000ee80000300a00 */
[----:B------:R-:W4:Y:S04]  /*a7b0*/  LDL.LU.64 R208, [R1+0x1008] ;  /* 0x0010080001d07983 */ /* 0x000f280000300a00 */
[----:B------:R-:W4:Y:S04]  /*a7c0*/  LDL.LU.64 R206, [R1+0x1000] ;  /* 0x0010000001ce7983 */ /* 0x000f280000300a00 */
[----:B------:R-:W4:Y:S04]  /*a7d0*/  LDL.LU.64 R204, [R1+0xff8] ;  /* 0x000ff80001cc7983 */ /* 0x000f280000300a00 */
[----:B------:R-:W4:Y:S04]  /*a7e0*/  LDL.LU.64 R202, [R1+0xff0] ;  /* 0x000ff00001ca7983 */ /* 0x000f280000300a00 */
[----:B------:R-:W4:Y:S04]  /*a7f0*/  LDL.LU R199, [R1+0xfe8] ;  /* 0x000fe80001c77983 */ /* 0x000f280000300800 */
[----:B------:R-:W2:Y:S04]  /*a800*/  LDL.LU.64 R182, [R1+0xfe0] ;  /* 0x000fe00001b67983 */ /* 0x000ea80000300a00 */
        /* <DEDUP_REMOVED lines=36> */
[----:B------:R-:W2:Y:S01]  /*aa50*/  LDL.LU.64 R108, [R1+0xeb8] ;  /* 0x000eb800016c7983 */ /* 0x000ea20000300a00 */
[----:B------:R-:W-:Y:S01]  /*aa60*/  UIADD3 UR4, UR61, 0x2802, URZ ;  /* 0x000028023d047890 */ /* 0x000fe2000fffe03f */
[----:B------:R-:W-:-:S06]  /*aa70*/  UMOV UR7, 0x40000040 ;  /* 0x4000004000077882 */ /* 0x000fcc0000000000 */
[----:B------:R-:W-:Y:S01]  /*aa80*/  UMOV UR6, UR4 ;  /* 0x0000000400067c82 */ /* 0x000fe20008000000 */
        /* <DEDUP_REMOVED lines=67> */
[----:B-1----:R-:W2:Y:S04]  /*aec0*/  LDL.LU.64 R56, [R1+0x200] ;  /* 0x0002000001387983 */ /* 0x002ea80000300a00 */
        /* <DEDUP_REMOVED lines=69> */
[----:B------:R-:W-:Y:S01]  /*b320*/  STL.64 [R1+0x200], R56 ;  /* 0x0002003801007387 */ /* 0x000fe20000100a00 */
[----:B------:R-:W-:Y:S01]  /*b330*/  MOV R2, R182 ;  /* 0x000000b600027202 */ /* 0x000fe20000000f00 */
[----:B------:R-:W-:Y:S01]  /*b340*/  IMAD.MOV.U32 R0, RZ, RZ, R183 ;  /* 0x000000ffff007224 */ /* 0x000fe200078e00b7 */
[----:B------:R-:W-:Y:S01]  /*b350*/  MOV R4, R180 ;  /* 0x000000b400047202 */ /* 0x000fe20000000f00 */
        /* <DEDUP_REMOVED lines=68> */
[----:B------:R1:W-:Y:S01]  /*b7a0*/  STL.64 [R1+0x290], R92 ;  /* 0x0002905c01007387 */ /* 0x0003e20000100a00 */
[----:B------:R-:W-:Y:S01]  /*b7b0*/  IMAD.MOV.U32 R193, RZ, RZ, R131 ;  /* 0x000000ffffc17224 */ /* 0x000fe200078e0083 */
[----:B------:R-:W-:Y:S01]  /*b7c0*/  MOV R198, R126 ;  /* 0x0000007e00c67202 */ /* 0x000fe20000000f00 */
[----:B------:R-:W-:Y:S01]  /*b7d0*/  IMAD.MOV.U32 R196, RZ, RZ, R128 ;  /* 0x000000ffffc47224 */ /* 0x000fe200078e0080 */
[----:B------:R-:W2:Y:S01]  /*b7e0*/  LDL.LU.64 R182, [R1+0xeb0] ;  /* 0x000eb00001b67983 */ /* 0x000ea20000300a00 */
        /* <DEDUP_REMOVED lines=40> */
[----:B------:R-:W-:-:S02]  /*ba70*/  IMAD.MOV.U32 R43, RZ, RZ, R97 ;  /* 0x000000ffff2b7224 */ /* 0x000fc400078e0061 */
[----:B------:R-:W-:Y:S01]  /*ba80*/  IMAD.MOV.U32 R40, RZ, RZ, R94 ;  /* 0x000000ffff287224 */ /* 0x000fe200078e005e */
[----:B------:R-:W2:Y:S01]  /*ba90*/  LDL.LU.64 R160, [R1+0xe58] ;  /* 0x000e580001a07983 */ /* 0x000ea20000300a00 */
[----:B------:R-:W-:-:S03]  /*baa0*/  IMAD.MOV.U32 R41, RZ, RZ, R95 ;  /* 0x000000ffff297224 */ /* 0x000fc600078e005f */
        /* <DEDUP_REMOVED lines=55> */
[----:B------:R-:W-:Y:S04]  /*be20*/  STL.64 [R1+0xc90], R212 ;  /* 0x000c90d401007387 */ /* 0x000fe80000100a00 */
[----:B---3--:R-:W-:Y:S04]  /*be30*/  STL.64 [R1+0xc88], R210 ;  /* 0x000c88d201007387 */ /* 0x008fe80000100a00 */
[----:B----4-:R-:W-:Y:S04]  /*be40*/  STL.64 [R1+0xc80], R208 ;  /* 0x000c80d001007387 */ /* 0x010fe80000100a00 */
[----:B------:R-:W-:Y:S04]  /*be50*/  STL.64 [R1+0xc78], R206 ;  /* 0x000c78ce01007387 */ /* 0x000fe80000100a00 */
[----:B------:R-:W-:Y:S04]  /*be60*/  STL.64 [R1+0xc70], R204 ;  /* 0x000c70cc01007387 */ /* 0x000fe80000100a00 */
[----:B------:R-:W-:Y:S04]  /*be70*/  STL.64 [R1+0xc68], R202 ;  /* 0x000c68ca01007387 */ /* 0x000fe80000100a00 */
[----:B------:R-:W-:Y:S01]  /*be80*/  STL [R1+0xc60], R199 ;  /* 0x000c60c701007387 */ /* 0x000fe20000100800 */
        /* <DEDUP_REMOVED lines=75> */
[----:B------:R-:W-:-:S03]  /*c340*/  MOV R146, R40 ;  /* 0x0000002800927202 */ /* 0x000fc60000000f00 */
[----:B------:R-:W2:Y:S01]  /*c350*/  LDL.LU R142, [R1+0x288] ;  /* 0x00028800018e7983 */ /* 0x000ea20000300800 */
[----:B------:R-:W-:-:S03]  /*c360*/  IMAD.MOV.U32 R147, RZ, RZ, R41 ;  /* 0x000000ffff937224 */ /* 0x000fc600078e0029 */
[----:B------:R-:W2:Y:S01]  /*c370*/  LDL.LU R143, [R1+0x28c] ;  /* 0x00028c00018f7983 */ /* 0x000ea20000300800 */
[----:B------:R-:W-:-:S03]  /*c380*/  MOV R148, R42 ;  /* 0x0000002a00947202 */ /* 0x000fc60000000f00 */
[----:B------:R-:W2:Y:S01]  /*c390*/  LDL.LU R144, [R1+0x290] ;  /* 0x0002900001907983 */ /* 0x000ea20000300800 */
[----:B------:R-:W-:-:S03]  /*c3a0*/  IMAD.MOV.U32 R149, RZ, RZ, R43 ;  /* 0x000000ffff957224 */ /* 0x000fc600078e002b */
        /* <DEDUP_REMOVED lines=82> */
[----:B------:R-:W-:Y:S01]  /*c8d0*/  UIADD3 UR4, UR61, 0x2006, URZ ;  /* 0x000020063d047890 */ /* 0x000fe2000fffe03f */
[----:B------:R-:W3:Y:S01]  /*c8e0*/  LDL.LU R36, [R1+0xca4] ;  /* 0x000ca40001247983 */ /* 0x000ee20000300800 */
[----:B------:R-:W-:-:S03]  /*c8f0*/  UMOV UR7, 0x40000040 ;  /* 0x4000004000077882 */ /* 0x000fc60000000000 */
[----:B------:R-:W3:Y:S02]  /*c900*/  LDL.LU R37, [R1+0xca0] ;  /* 0x000ca00001257983 */ /* 0x000ee40000300800 */
[----:B------:R-:W-:Y:S02]  /*c910*/  UMOV UR6, UR4 ;  /* 0x0000000400067c82 */ /* 0x000fe40008000000 */
[----:B------:R-:W3:Y:S04]  /*c920*/  LDL.LU R38, [R1+0xc9c] ;  /* 0x000c9c0001267983 */ /* 0x000ee80000300800 */
[----:B------:R-:W3:Y:S01]  /*c930*/  LDL.LU R39, [R1+0xc98] ;  /* 0x000c980001277983 */ /* 0x000ee20000300800 */
        /* <DEDUP_REMOVED lines=68> */
[----:B------:R-:W4:Y:S04]  /*cd80*/  LDL.LU.64 R210, [R1+0xc88] ;  /* 0x000c880001d27983 */ /* 0x000f280000300a00 */
[----:B------:R-:W4:Y:S04]  /*cd90*/  LDL.LU.64 R208, [R1+0xc80] ;  /* 0x000c800001d07983 */ /* 0x000f280000300a00 */
[----:B------:R-:W4:Y:S04]  /*cda0*/  LDL.LU.64 R206, [R1+0xc78] ;  /* 0x000c780001ce7983 */ /* 0x000f280000300a00 */
[----:B------:R-:W4:Y:S04]  /*cdb0*/  LDL.LU.64 R204, [R1+0xc70] ;  /* 0x000c700001cc7983 */ /* 0x000f280000300a00 */
[----:B------:R-:W4:Y:S04]  /*cdc0*/  LDL.LU.64 R202, [R1+0xc68] ;  /* 0x000c680001ca7983 */ /* 0x000f280000300a00 */
[----:B------:R-:W4:Y:S04]  /*cdd0*/  LDL.LU R199, [R1+0xc60] ;  /* 0x000c600001c77983 */ /* 0x000f280000300800 */
[----:B------:R-:W3:Y:S04]  /*cde0*/  LDL.LU.64 R182, [R1+0xc58] ;  /* 0x000c580001b67983 */ /* 0x000ee80000300a00 */
        /* <DEDUP_REMOVED lines=36> */
[----:B------:R-:W3:Y:S01]  /*d030*/  LDL.LU.64 R108, [R1+0xb30] ;  /* 0x000b3000016c7983 */ /* 0x000ee20000300a00 */
[----:B------:R-:W-:Y:S01]  /*d040*/  UIADD3 UR4, UR61, 0x2806, URZ ;  /* 0x000028063d047890 */ /* 0x000fe2000fffe03f */
[----:B------:R-:W-:-:S06]  /*d050*/  UMOV UR7, 0x40000040 ;  /* 0x4000004000077882 */ /* 0x000fcc0000000000 */
[----:B------:R-:W-:Y:S01]  /*d060*/  UMOV UR6, UR4 ;  /* 0x0000000400067c82 */ /* 0x000fe20008000000 */
[----:B---3--:R-:W-:-:S06]  /*d070*/  WARPGROUP.ARRIVE ;  /* 0x00000000000079c5 */ /* 0x008fcc0000000000 */
        /* <DEDUP_REMOVED lines=66> */
[----:B-1----:R-:W3:Y:S04]  /*d4a0*/  LDL.LU.64 R56, [R1+0x200] ;  /* 0x0002000001387983 */ /* 0x002ee80000300a00 */
        /* <DEDUP_REMOVED lines=83> */
[----:B------:R-:W-:Y:S01]  /*d9e0*/  STL.64 [R1+0x270], R84 ;  /* 0x0002705401007387 */ /* 0x000fe20000100a00 */
[----:B------:R-:W-:-:S03]  /*d9f0*/  IMAD.MOV.U32 R2, RZ, RZ, R182 ;  /* 0x000000ffff027224 */ /* 0x000fc600078e00b6 */
[----:B------:R-:W-:Y:S01]  /*da00*/  STL.64 [R1+0x278], R86 ;  /* 0x0002785601007387 */ /* 0x000fe20000100a00 */
[----:B------:R-:W-:-:S03]  /*da10*/  MOV R0, R183 ;  /* 0x000000b700007202 */ /* 0x000fc60000000f00 */
[----:B------:R-:W-:Y:S01]  /*da20*/  STL.64 [R1+0x280], R88 ;  /* 0x0002805801007387 */ /* 0x000fe20000100a00 */
[----:B------:R-:W-:Y:S01]  /*da30*/  IMAD.MOV.U32 R4, RZ, RZ, R180 ;  /* 0x000000ffff047224 */ /* 0x000fe200078e00b4 */
[----:B------:R-:W-:Y:S02]  /*da40*/  MOV R3, R181 ;  /* 0x000000b500037202 */ /* 0x000fe40000000f00 */
[----:B------:R-:W-:Y:S01]  /*da50*/  STL.64 [R1+0x288], R90 ;  /* 0x0002885a01007387 */ /* 0x000fe20000100a00 */
[----:B------:R-:W-:Y:S01]  /*da60*/  IMAD.MOV.U32 R6, RZ, RZ, R178 ;  /* 0x000000ffff067224 */ /* 0x000fe200078e00b2 */
[----:B------:R-:W-:Y:S02]  /*da70*/  MOV R5, R179 ;  /* 0x000000b300057202 */ /* 0x000fe40000000f00 */
[----:B------:R1:W-:Y:S01]  /*da80*/  STL.64 [R1+0x290], R92 ;  /* 0x0002905c01007387 */ /* 0x0003e20000100a00 */
[----:B------:R-:W-:Y:S01]  /*da90*/  IMAD.MOV.U32 R8, RZ, RZ, R176 ;  /* 0x000000ffff087224 */ /* 0x000fe200078e00b0 */
[----:B------:R-:W-:-:S02]  /*daa0*/  MOV R7, R177 ;  /* 0x000000b100077202 */ /* 0x000fc40000000f00 */
[----:B------:R-:W3:Y:S01]  /*dab0*/  LDL.LU.64 R182, [R1+0xb28] ;  /* 0x000b280001b67983 */ /* 0x000ee20000300a00 */
[----:B------:R-:W-:Y:S01]  /*dac0*/  IMAD.MOV.U32 R10, RZ, RZ, R174 ;  /* 0x000000ffff0a7224 */ /* 0x000fe200078e00ae */
[----:B------:R-:W-:Y:S02]  /*dad0*/  MOV R9, R175 ;  /* 0x000000af00097202 */ /* 0x000fe40000000f00 */
[----:B------:R-:W3:Y:S01]  /*dae0*/  LDL.LU.64 R180, [R1+0xb20] ;  /* 0x000b200001b47983 */ /* 0x000ee20000300a00 */
[----:B------:R-:W-:Y:S01]  /*daf0*/  IMAD.MOV.U32 R12, RZ, RZ, R172 ;  /* 0x000000ffff0c7224 */ /* 0x000fe200078e00ac */
[----:B------:R-:W-:Y:S02]  /*db00*/  MOV R11, R173 ;  /* 0x000000ad000b7202 */ /* 0x000fe40000000f00 */
[----:B------:R-:W3:Y:S01]  /*db10*/  LDL.LU.64 R178, [R1+0xb18] ;  /* 0x000b180001b27983 */ /* 0x000ee20000300a00 */
        /* <DEDUP_REMOVED lines=116> */
[----:B------:R-:W3:Y:S04]  /*e260*/  LDL.LU.64 R100, [R1+0x9e0] ;  /* 0x0009e00001647983 */ /* 0x000ee80000300a00 */
[----:B------:R-:W3:Y:S04]  /*e270*/  LDL.LU.64 R98, [R1+0x9d8] ;  /* 0x0009d80001627983 */ /* 0x000ee80000300a00 */
[----:B------:R-:W3:Y:S04]  /*e280*/  LDL.LU.64 R96, [R1+0x9d0] ;  /* 0x0009d00001607983 */ /* 0x000ee80000300a00 */
[----:B------:R-:W3:Y:S04]  /*e290*/  LDL.LU.64 R94, [R1+0x9c8] ;  /* 0x0009c800015e7983 */ /* 0x000ee80000300a00 */
        /* <DEDUP_REMOVED lines=22> */
[----:B--2---:R-:W-:Y:S04]  /*e400*/  STL.64 [R1+0x908], R212 ;  /* 0x000908d401007387 */ /* 0x004fe80000100a00 */
[----:B----4-:R-:W-:Y:S04]  /*e410*/  STL.64 [R1+0x900], R210 ;  /* 0x000900d201007387 */ /* 0x010fe80000100a00 */
[----:B------:R-:W-:Y:S04]  /*e420*/  STL.64 [R1+0x8f8], R208 ;  /* 0x0008f8d001007387 */ /* 0x000fe80000100a00 */
[----:B------:R-:W-:Y:S04]  /*e430*/  STL.64 [R1+0x8f0], R206 ;  /* 0x0008f0ce01007387 */ /* 0x000fe80000100a00 */
[----:B------:R-:W-:Y:S04]  /*e440*/  STL.64 [R1+0x8e8], R204 ;  /* 0x0008e8cc01007387 */ /* 0x000fe80000100a00 */
[----:B------:R-:W-:Y:S04]  /*e450*/  STL.64 [R1+0x8e0], R202 ;  /* 0x0008e0ca01007387 */ /* 0x000fe80000100a00 */
[----:B------:R-:W-:Y:S01]  /*e460*/  STL [R1+0x8d8], R199 ;  /* 0x0008d8c701007387 */ /* 0x000fe20000100800 */
        /* <DEDUP_REMOVED lines=75> */
[----:B------:R-:W-:-:S03]  /*e920*/  IMAD.MOV.U32 R146, RZ, RZ, R32 ;  /* 0x000000ffff927224 */ /* 0x000fc600078e0020 */
[----:B------:R-:W2:Y:S01]  /*e930*/  LDL.LU R142, [R1+0x288] ;  /* 0x00028800018e7983 */ /* 0x000ea20000300800 */
[----:B------:R-:W-:-:S03]  /*e940*/  MOV R147, R33 ;  /* 0x0000002100937202 */ /* 0x000fc60000000f00 */
[----:B------:R-:W2:Y:S01]  /*e950*/  LDL.LU R143, [R1+0x28c] ;  /* 0x00028c00018f7983 */ /* 0x000ea20000300800 */
[----:B------:R-:W-:-:S03]  /*e960*/  IMAD.MOV.U32 R148, RZ, RZ, R34 ;  /* 0x000000ffff947224 */ /* 0x000fc600078e0022 */
[----:B------:R-:W2:Y:S01]  /*e970*/  LDL.LU R144, [R1+0x290] ;  /* 0x0002900001907983 */ /* 0x000ea20000300800 */
[----:B------:R-:W-:-:S03]  /*e980*/  MOV R149, R35 ;  /* 0x0000002300957202 */ /* 0x000fc60000000f00 */
[----:B------:R-:W2:Y:S04]  /*e990*/  LDL.LU R145, [R1+0x294] ;  /* 0x0002940001917983 */ /* 0x000ea80000300800 */
[----:B------:R-:W2:Y:S04]  /*e9a0*/  LDL.LU R32, [R1+0x92c] ;  /* 0x00092c0001207983 */ /* 0x000ea80000300800 */
[----:B------:R-:W2:Y:S04]  /*e9b0*/  LDL.LU R33, [R1+0x928] ;  /* 0x0009280001217983 */ /* 0x000ea80000300800 */
[----:B------:R-:W2:Y:S04]  /*e9c0*/  LDL.LU R34, [R1+0x924] ;  /* 0x0009240001227983 */ /* 0x000ea80000300800 */
[----:B------:R-:W2:Y:S01]  /*e9d0*/  LDL.LU R35, [R1+0x920] ;  /* 0x0009200001237983 */ /* 0x000ea20000300800 */
        /* <DEDUP_REMOVED lines=351> */
[----:B------:R-:W-:-:S03]  /*ffd0*/  MOV R6, R182 ;  /* 0x000000b600067202 */ /* 0x000fc60000000f00 */
[----:B------:R-:W-:Y:S01]  /*ffe0*/  STL.64 [R1+0x278], R86 ;  /* 0x0002785601007387 */ /* 0x000fe20000100a00 */
[----:B------:R-:W-:-:S03]  /*fff0*/  IMAD.MOV.U32 R0, RZ, RZ, R183 ;  /* 0x000000ffff007224 */ /* 0x000fc600078e00b7 */
[----:B------:R-:W-:Y:S01]  /*10000*/  STL.64 [R1+0x280], R88 ;  /* 0x0002805801007387 */ /* 0x000fe20000100a00 */
[----:B------:R-:W-:Y:S01]  /*10010*/  MOV R8, R180 ;  /* 0x000000b400087202 */ /* 0x000fe20000000f00 */
[----:B------:R-:W-:Y:S02]  /*10020*/  IMAD.MOV.U32 R7, RZ, RZ, R181 ;  /* 0x000000ffff077224 */ /* 0x000fe400078e00b5 */
[----:B------:R-:W-:Y:S01]  /*10030*/  STL.64 [R1+0x288], R90 ;  /* 0x0002885a01007387 */ /* 0x000fe20000100a00 */
[----:B------:R-:W-:Y:S01]  /*10040*/  MOV R10, R178 ;  /* 0x000000b2000a7202 */ /* 0x000fe20000000f00 */
[----:B------:R-:W-:Y:S02]  /*10050*/  IMAD.MOV.U32 R9, RZ, RZ, R179 ;  /* 0x000000ffff097224 */ /* 0x000fe400078e00b3 */
[----:B------:R1:W-:Y:S01]  /*10060*/  STL.64 [R1+0x290], R92 ;  /* 0x0002905c01007387 */ /* 0x0003e20000100a00 */
[----:B------:R-:W-:Y:S01]  /*10070*/  MOV R12, R176 ;  /* 0x000000b0000c7202 */ /* 0x000fe20000000f00 */
[----:B------:R-:W-:-:S02]  /*10080*/  IMAD.MOV.U32 R11, RZ, RZ, R177 ;  /* 0x000000ffff0b7224 */ /* 0x000fc400078e00b1 */
[----:B------:R-:W3:Y:S01]  /*10090*/  LDL.LU.64 R182, [R1+0x7a0] ;  /* 0x0007a00001b67983 */ /* 0x000ee20000300a00 */
[----:B------:R-:W-:Y:S01]  /*100a0*/  MOV R14, R174 ;  /* 0x000000ae000e7202 */ /* 0x000fe20000000f00 */
[----:B------:R-:W-:Y:S02]  /*100b0*/  IMAD.MOV.U32 R13, RZ, RZ, R175 ;  /* 0x000000ffff0d7224 */ /* 0x000fe400078e00af */
[----:B------:R-:W3:Y:S01]  /*100c0*/  LDL.LU.64 R180, [R1+0x798] ;  /* 0x0007980001b47983 */ /* 0x000ee20000300a00 */
[----:B------:R-:W-:Y:S01]  /*100d0*/  MOV R16, R172 ;  /* 0x000000ac00107202 */ /* 0x000fe20000000f00 */
[----:B------:R-:W-:Y:S02]  /*100e0*/  IMAD.MOV.U32 R15, RZ, RZ, R173 ;  /* 0x000000ffff0f7224 */ /* 0x000fe400078e00ad */
[----:B------:R-:W3:Y:S01]  /*100f0*/  LDL.LU.64 R178, [R1+0x790] ;  /* 0x0007900001b27983 */ /* 0x000ee20000300a00 */
        /* <DEDUP_REMOVED lines=314> */
[----:B------:R1:W5:Y:S01]  /*114a0*/  LDL.LU R5, [R1+0x594] ;  /* 0x0005940001057983 */ /* 0x0003620000300800 */
[----:B------:R-:W-:-:S03]  /*114b0*/  UMOV UR7, 0x40000040 ;  /* 0x4000004000077882 */ /* 0x000fc60000000000 */
[----:B------:R1:W5:Y:S02]  /*114c0*/  LDL.LU R4, [R1+0x590] ;  /* 0x0005900001047983 */ /* 0x0003640000300800 */
[----:B------:R-:W-:Y:S02]  /*114d0*/  UMOV UR6, UR4 ;  /* 0x0000000400067c82 */ /* 0x000fe40008000000 */
[----:B------:R1:W5:Y:S04]  /*114e0*/  LDL.LU R3, [R1+0x58c] ;  /* 0x00058c0001037983 */ /* 0x0003680000300800 */
[----:B------:R1:W5:Y:S01]  /*114f0*/  LDL.LU R2, [R1+0x588] ;  /* 0x0005880001027983 */ /* 0x0003620000300800 */
        /* <DEDUP_REMOVED lines=67> */
[----:B--2---:R1:W5:Y:S04]  /*11930*/  LDL.LU.64 R212, [R1+0x580] ;  /* 0x0005800001d47983 */ /* 0x0043680000300a00 */
[----:B------:R1:W5:Y:S04]  /*11940*/  LDL.LU.64 R210, [R1+0x578] ;  /* 0x0005780001d27983 */ /* 0x0003680000300a00 */
[----:B------:R1:W5:Y:S04]  /*11950*/  LDL.LU.64 R208, [R1+0x570] ;  /* 0x0005700001d07983 */ /* 0x0003680000300a00 */
[----:B------:R1:W5:Y:S04]  /*11960*/  LDL.LU.64 R206, [R1+0x568] ;  /* 0x0005680001ce7983 */ /* 0x0003680000300a00 */
[----:B------:R1:W5:Y:S04]  /*11970*/  LDL.LU.64 R204, [R1+0x560] ;  /* 0x0005600001cc7983 */ /* 0x0003680000300a00 */
[----:B------:R1:W5:Y:S04]  /*11980*/  LDL.LU.64 R202, [R1+0x558] ;  /* 0x0005580001ca7983 */ /* 0x0003680000300a00 */
[----:B------:R1:W5:Y:S04]  /*11990*/  LDL.LU R199, [R1+0x550] ;  /* 0x0005500001c77983 */ /* 0x0003680000300800 */
        /* <DEDUP_REMOVED lines=44> */
[----:B------:R-:W-:Y:S04]  /*11c60*/  STL.64 [R1], R56 ;  /* 0x0000003801007387 */ /* 0x000fe80000100a00 */
        /* <DEDUP_REMOVED lines=63> */
[----:B--2---:R1:W5:Y:S04]  /*12060*/  LDL.LU R156, [R1+0x418] ;  /* 0x00041800019c7983 */ /* 0x0043680000300800 */
[----:B------:R1:W5:Y:S01]  /*12070*/  LDL.LU.64 R152, [R1+0x410] ;  /* 0x0004100001987983 */ /* 0x0003620000300a00 */
[----:B------:R-:W-:Y:S05]  /*12080*/  @!P0 BRA `(.L_x_21) ;  /* 0x0000000000048947 */ /* 0x000fea0003800000 */
[----:B------:R-:W-:Y:S01]  /*12090*/  BPT.TRAP 0x1 ;  /* 0x000000040000795c */ /* 0x000fe20000300000 */
.L_x_21:
[----:B-----5:R-:W-:Y:S01]  /*120a0*/  R2UR UR4, R199 ;  /* 0x00000000c70472ca */ /* 0x020fe200000e0000 */
[----:B------:R-:W-:Y:S01]  /*120b0*/  UISETP.GT.U32.AND UP0, UPT, UR14, 0x1, UPT ;  /* 0x000000010e00788c */ /* 0x000fe2000bf04070 */
[----:B------:R-:W-:-:S05]  /*120c0*/  IMAD.MOV.U32 R0, RZ, RZ, RZ ;  /* 0x000000ffff007224 */ /* 0x000fca00078e00ff */
[----:B------:R-:W-:-:S06]  /*120d0*/  PLOP3.LUT P2, PT, PT, PT, UP0, 0x80, 0x0 ;  /* 0x000000000000781c */ /* 0x000fcc0003f4f008 */
[----:B------:R-:W-:-:S04]  /*120e0*/  UIADD3 UR4, UR4, 0xb0028, URZ ;  /* 0x000b002804047890 */ /* 0x000fc8000fffe03f */
[----:B------:R-:W-:-:S09]  /*120f0*/  UPRMT UR4, URZ, 0x654, UR4 ;  /* 0x000006543f047896 */ /* 0x000fd20008000004 */
[----:B------:R-:W-:Y:S01]  /*12100*/  SYNCS.ARRIVE.TRANS64.RED.A1T0 RZ, [UR4], RZ ;  /* 0x000000ffffff79a7 */ /* 0x000fe20008100404 */
[----:B------:R-:W-:Y:S05]  /*12110*/  @P2 BRA `(.L_x_22) ;  /* 0x0000000000042947 */ /* 0x000fea0003800000 */
[----:B------:R-:W-:Y:S01]  /*12120*/  BPT.TRAP 0x1 ;  /* 0x000000040000795c */ /* 0x000fe20000300000 */
.L_x_22:
[C---:B------:R-:W-:Y:S01]  /*12130*/  ISETP.GE.AND P3, PT, R5.reuse, 0x201, PT ;  /* 0x000002010500780c */ /* 0x040fe20003f66270 */
[----:B------:R-:W-:Y:S01]  /*12140*/  UMOV UR60, 0x1 ;  /* 0x00000001003c7882 */ /* 0x000fe20000000000 */
[----:B------:R-:W-:Y:S01]  /*12150*/  IADD3 R200, R5, 0xff, RZ ;  /* 0x000000ff05c87810 */ /* 0x000fe20007ffe0ff */
[----:B------:R-:W-:Y:S01]  /*12160*/  UMOV UR4, 0x2 ;  /* 0x0000000200047882 */ /* 0x000fe20000000000 */
[----:B------:R-:W-:Y:S02]  /*12170*/  VIADD R2, R2, 0x100 ;  /* 0x0000010002027836 */ /* 0x000fe40000000000 */
[----:B------:R-:W-:-:S04]  /*12180*/  SHF.R.S32.HI R5, RZ, 0x1f, R200 ;  /* 0x0000001fff057819 */ /* 0x000fc800000114c8 */
[----:B------:R-:W-:-:S04]  /*12190*/  LEA.HI R200, R5, R200, RZ, 0x8 ;  /* 0x000000c805c87211 */ /* 0x000fc800078f40ff */
[----:B------:R-:W-:Y:S01]  /*121a0*/  LEA.HI.SX32 R200, R200, 0xffffffff, 0x18 ;  /* 0xffffffffc8c87811 */ /* 0x000fe200078fc2ff */
[----:B------:R-:W-:Y:S06]  /*121b0*/  @!P3 BRA `(.L_x_23) ;  /* 0x0000013000c8b947 */ /* 0x000fec0003800000 */
[----:B------:R-:W-:Y:S01]  /*121c0*/  MOV R14, R152 ;  /* 0x00000098000e7202 */ /* 0x000fe20000000f00 */
[----:B------:R-:W-:Y:S01]  /*121d0*/  IMAD.MOV.U32 R6, RZ, RZ, R153 ;  /* 0x000000ffff067224 */ /* 0x000fe200078e0099 */
[----:B------:R-:W-:Y:S01]  /*121e0*/  MOV R154, R200 ;  /* 0x000000c8009a7202 */ /* 0x000fe20000000f00 */
[----:B------:R-:W-:Y:S01]  /*121f0*/  IMAD.MOV.U32 R0, RZ, RZ, RZ ;  /* 0x000000ffff007224 */ /* 0x000fe200078e00ff */
[----:B------:R-:W-:Y:S01]  /*12200*/  UMOV UR4, 0x2 ;  /* 0x0000000200047882 */ /* 0x000fe20000000000 */
[----:B------:R-:W-:Y:S01]  /*12210*/  UMOV UR60, 0x1 ;  /* 0x00000001003c7882 */ /* 0x000fe20000000000 */
[----:B------:R-:W-:-:S05]  /*12220*/  ULDC UR5, c[0x0][0x604] ;  /* 0x0001810000057ab9 */ /* 0x000fca0000000800 */
.L_x_34:
[----:B------:R-:W-:-:S13]  /*12230*/  PLOP3.LUT P4, PT, PT, PT, UP1, 0x80, 0x0 ;  /* 0x000000000000781c */ /* 0x000fda0003f8f018 */
[----:B------:R-:W-:Y:S05]  /*12240*/  @!P4 BRA `(.L_x_24) ;  /* 0x000000000004c947 */ /* 0x000fea0003800000 */
[----:B------:R-:W-:Y:S01]  /*12250*/  BPT.TRAP 0x1 ;  /* 0x000000040000795c */ /* 0x000fe20000300000 */
.L_x_24:
[----:B------:R-:W-:Y:S02]  /*12260*/  R2UR UR6, R199 ;  /* 0x00000000c70672ca */ /* 0x000fe400000e0000 */
[----:B------:R-:W-:-:S11]  /*12270*/  SHF.L.U32 R3, R0, 0x1f, RZ ;  /* 0x0000001f00037819 */ /* 0x000fd600000006ff */
[----:B------:R-:W-:-:S09]  /*12280*/  ULEA UR6, UR4, UR6, 0x3 ;  /* 0x0000000604067291 */ /* 0x000fd2000f8e183f */
[----:B------:R-:W2:Y:S02]  /*12290*/  SYNCS.PHASECHK.TRANS64.TRYWAIT P3, [UR6+0xb0000], R3 ;  /* 0x0b000003ff0075a7 */ /* 0x000ea40008060146 */
[----:B--2---:R-:W-:Y:S05]  /*122a0*/  @!P3 BRA `(.L_x_25) ;  /* 0x000002f0006cb947 */ /* 0x004fea0003800000 */
.L_x_118:
[----:B------:R-:W-:Y:S01]  /*122b0*/  MOV R9, UR41 ;  /* 0x0000002900097c02 */ /* 0x000fe20008000f00 */
[----:B------:R-:W-:Y:S01]  /*122c0*/  ULEA UR6, UR4, UR61, 0xd ;  /* 0x0000003d04067291 */ /* 0x000fe2000f8e683f */
[----:B------:R-:W-:Y:S01]  /*122d0*/  MOV R8, UR40 ;  /* 0x0000002800087c02 */ /* 0x000fe20008000f00 */
[----:B------:R-:W-:Y:S01]  /*122e0*/  WARPGROUP.ARRIVE ;  /* 0x00000000000079c5 */ /* 0x000fe20000000000 */
[----:B------:R-:W-:Y:S01]  /*122f0*/  R2UR UR40, R212 ;  /* 0x00000000d42872ca */ /* 0x000fe200000e0000 */
[----:B------:R-:W-:Y:S01]  /*12300*/  UMOV UR43, 0x40000040 ;  /* 0x40000040002b7882 */ /* 0x000fe20000000000 */
[----:B------:R-:W-:Y:S01]  /*12310*/  R2UR UR41, R213 ;  /* 0x00000000d52972ca */ /* 0x000fe200000e0000 */
[----:B------:R-:W-:Y:S01]  /*12320*/  UIADD3 UR7, UR6, 0x2, URZ ;  /* 0x0000000206077890 */ /* 0x000fe2000fffe03f */
[----:B------:R-:W-:Y:S01]  /*12330*/  MOV R7, UR45 ;  /* 0x0000002d00077c02 */ /* 0x000fe20008000f00 */
[----:B------:R-:W-:Y:S01]  /*12340*/  UMOV UR42, UR6 ;  /* 0x00000006002a7c82 */ /* 0x000fe20008000000 */
[----:B------:R-:W-:Y:S01]  /*12350*/  MOV R5, UR44 ;  /* 0x0000002c00057c02 */ /* 0x000fe20008000f00 */
[----:B------:R-:W-:Y:S01]  /*12360*/  UMOV UR47, 0x40000040 ;  /* 0x40000040002f7882 */ /* 0x000fe20000000000 */
[----:B------:R-:W-:Y:S01]  /*12370*/  R2UR UR44, R210 ;  /* 0x00000000d22c72ca */ /* 0x000fe200000e0000 */
[----:B------:R-:W-:Y:S01]  /*12380*/  UMOV UR55, 0x40000040 ;  /* 0x4000004000377882 */ /* 0x000fe20000000000 */
[----:B------:R-:W-:Y:S01]  /*12390*/  R2UR UR45, R211 ;  /* 0x00000000d32d72ca */ /* 0x000fe200000e0000 */
[----:B------:R-:W-:Y:S01]  /*123a0*/  UMOV UR46, UR7 ;  /* 0x00000007002e7c82 */ /* 0x000fe20008000000 */
[----:B--2---:R-:W-:Y:S01]  /*123b0*/  MOV R4, UR53 ;  /* 0x0000003500047c02 */ /* 0x004fe20008000f00 */
[----:B------:R-:W-:Y:S01]  /*123c0*/  UIADD3 UR7, UR6, 0x4, URZ ;  /* 0x0000000406077890 */ /* 0x000fe2000fffe03f */
[----:B------:R-:W-:Y:S01]  /*123d0*/  MOV R3, UR52 ;  /* 0x0000003400037c02 */ /* 0x000fe20008000f00 */
[----:B------:R-:W-:Y:S01]  /*123e0*/  QGMMA.64x256x32.F32.E4M3.E4M3 R24, gdesc[UR40], RZ, !UPT, gsb0 ;  /* 0x03e00000281879f3 */ /* 0x000fe2000c0008ff */
[----:B------:R-:W-:Y:S01]  /*123f0*/  R2UR UR52, R208 ;  /* 0x00000000d03472ca */ /* 0x000fe200000e0000 */
[----:B------:R-:W-:Y:S01]  /*12400*/  UMOV UR51, 0x40000040 ;  /* 0x4000004000337882 */ /* 0x000fe20000000000 */
[----:B------:R-:W-:Y:S01]  /*12410*/  R2UR UR53, R209 ;  /* 0x00000000d13572ca */ /* 0x000fe200000e0000 */
[----:B------:R-:W-:Y:S01]  /*12420*/  UIADD3 UR58, UR6, 0x800, URZ ;  /* 0x00000800063a7890 */ /* 0x000fe2000fffe03f */
[----:B------:R-:W-:Y:S01]  /*12430*/  R2UR UR48, R206 ;  /* 0x00000000ce3072ca */ /* 0x000fe200000e0000 */
[----:B------:R-:W-:Y:S01]  /*12440*/  UMOV UR54, UR7 ;  /* 0x0000000700367c82 */ /* 0x000fe20008000000 */
[----:B------:R-:W-:Y:S01]  /*12450*/  R2UR UR49, R207 ;  /* 0x00000000cf3172ca */ /* 0x000fe200000e0000 */
[----:B------:R-:W-:Y:S01]  /*12460*/  UIADD3 UR7, UR6, 0x6, URZ ;  /* 0x0000000606077890 */ /* 0x000fe2000fffe03f */
[----:B------:R-:W-:Y:S01]  /*12470*/  R2UR UR41, R9 ;  /* 0x00000000092972ca */ /* 0x000fe200000e0000 */
[----:B------:R-:W-:Y:S01]  /*12480*/  UMOV UR59, 0x40000040 ;  /* 0x40000040003b7882 */ /* 0x000fe20000000000 */
[----:B------:R-:W-:Y:S01]  /*12490*/  UIADD3 UR10, UR6, 0x802, URZ ;  /* 0x00000802060a7890 */ /* 0x000fe2000fffe03f */
[----:B------:R-:W-:Y:S01]  /*124a0*/  R2UR UR40, R8 ;  /* 0x00000000082872ca */ /* 0x000fe200000e0000 */
[----:B------:R-:W-:Y:S01]  /*124b0*/  UMOV UR11, 0x40000040 ;  /* 0x40000040000b7882 */ /* 0x000fe20000000000 */
[----:B------:R-:W-:Y:S01]  /*124c0*/  UIADD3 UR14, UR6, 0x804, URZ ;  /* 0x00000804060e7890 */ /* 0x000fe2000fffe03f */
[----:B------:R-:W-:Y:S01]  /*124d0*/  UMOV UR50, UR7 ;  /* 0x0000000700327c82 */ /* 0x000fe20008000000 */
        /* <DEDUP_REMOVED lines=15> */
[----:B------:R-:W-:-:S04]  /*125d0*/  UIADD3 UR4, UR4, 0x1, URZ ;  /* 0x0000000104047890 */ /* 0x000fc8000fffe03f */
[----:B------:R-:W-:-:S04]  /*125e0*/  UISETP.NE.AND UP0, UPT, UR4, 0x5, UPT ;  /* 0x000000050400788c */ /* 0x000fc8000bf05270 */
[----:B------:R-:W-:Y:S01]  /*125f0*/  USEL UR4, UR4, URZ, UP0 ;  /* 0x0000003f04047287 */ /* 0x000fe20008000000 */
[----:B------:R-:W-:Y:S02]  /*12600*/  WARPGROUP.DEPBAR.LE gsb0, 0x0 ;  /* 0x00008000000079c5 */ /* 0x000fe40000010000 */
[----:B------:R-:W-:-:S06]  /*12610*/  WARPGROUP.ARRIVE ;  /* 0x00000000000079c5 */ /* 0x000fcc0000000000 */
[----:B------:R-:W-:Y:S01]  /*12620*/  QGMMA.64x256x32.F32.E4M3.E4M3 R24, gdesc[UR44], R24, gsb0 ;  /* 0x03e000002c1879f3 */ /* 0x000fe20008000818 */
[----:B------:R-:W-:Y:S01]  /*12630*/  R2UR UR45, R7 ;  /* 0x00000000072d72ca */ /* 0x000fe200000e0000 */
[----:B------:R-:W-:Y:S01]  /*12640*/  UIADD3 UR46, UR6, 0x1804, URZ ;  /* 0x00001804062e7890 */ /* 0x000fe2000fffe03f */
[----:B------:R-:W-:Y:S01]  /*12650*/  R2UR UR44, R5 ;  /* 0x00000000052c72ca */ /* 0x000fe200000e0000 */
[----:B------:R-:W-:Y:S01]  /*12660*/  UMOV UR47, 0x40000040 ;  /* 0x40000040002f7882 */ /* 0x000fe20000000000 */
[----:B------:R-:W-:Y:S02]  /*12670*/  WARPGROUP.DEPBAR.LE gsb0, 0x0 ;  /* 0x00008000000079c5 */ /* 0x000fe40000010000 */
[----:B------:R-:W-:-:S15]  /*12680*/  WARPGROUP.ARRIVE ;  /* 0x00000000000079c5 */ /* 0x000fde0000000000 */
[----:B------:R-:W-:-:S06]  /*12690*/  NOP ;  /* 0x0000000000007918 */ /* 0x000fcc0000000000 */
[----:B------:R-:W-:Y:S01]  /*126a0*/  QGMMA.64x256x32.F32.E4M3.E4M3 R24, gdesc[UR52], R24, gsb0 ;  /* 0x03e00000341879f3 */ /* 0x000fe20008000818 */
[----:B------:R-:W-:Y:S01]  /*126b0*/  R2UR UR53, R4 ;  /* 0x00000000043572ca */ /* 0x000fe200000e0000 */
[----:B------:R-:W-:Y:S01]  /*126c0*/  UIADD3 UR54, UR6, 0x1806, URZ ;  /* 0x0000180606367890 */ /* 0x000fe2000fffe03f */
[----:B------:R-:W-:Y:S01]  /*126d0*/  R2UR UR52, R3 ;  /* 0x00000000033472ca */ /* 0x000fe200000e0000 */
[----:B------:R-:W-:Y:S01]  /*126e0*/  UMOV UR55, 0x40000040 ;  /* 0x4000004000377882 */ /* 0x000fe20000000000 */
[----:B------:R-:W-:-:S06]  /*126f0*/  USEL UR6, URZ, 0x1, UP0 ;  /* 0x000000013f067887 */ /* 0x000fcc0008000000 */
[----:B------:R-:W-:Y:S01]  /*12700*/  LOP3.LUT R155, R0, UR6, RZ, 0x3c, !PT ;  /* 0x00000006009b7c12 */ /* 0x000fe2000f8e3cff */
[----:B------:R-:W-:Y:S02]  /*12710*/  WARPGROUP.DEPBAR.LE gsb0, 0x0 ;  /* 0x00008000000079c5 */ /* 0x000fe40000010000 */
[----:B------:R-:W-:-:S14]  /*12720*/  WARPGROUP.ARRIVE ;  /* 0x00000000000079c5 */ /* 0x000fdc0000000000 */
[----:B------:R-:W-:Y:S03]  /*12730*/  QGMMA.64x256x32.F32.E4M3.E4M3 R24, gdesc[UR48], R24, gsb0 ;  /* 0x03e00000301879f3 */ /* 0x000fe60008000818 */
[----:B------:R-:W-:Y:S02]  /*12740*/  WARPGROUP.DEPBAR.LE gsb0, 0x0 ;  /* 0x00008000000079c5 */ /* 0x000fe40000010000 */
[----:B------:R-:W-:-:S15]  /*12750*/  WARPGROUP.ARRIVE ;  /* 0x00000000000079c5 */ /* 0x000fde0000000000 */
[----:B------:R-:W-:-:S08]  /*12760*/  NOP ;  /* 0x0000000000007918 */ /* 0x000fd00000000000 */
        /* <DEDUP_REMOVED lines=46> */
[----:B------:R-:W-:Y:S05]  /*12a50*/  @!P4 BRA `(.L_x_26) ;  /* 0x000000000004c947 */ /* 0x000fea0003800000 */
[----:B------:R-:W-:Y:S01]  /*12a60*/  BPT.TRAP 0x1 ;  /* 0x000000040000795c */ /* 0x000fe20000300000 */
.L_x_26:
[----:B------:R-:W-:Y:S01]  /*12a70*/  FMNMX R153, R24, R6, !PT ;  /* 0x0000000618997209 */ /* 0x000fe20007800000 */
[----:B------:R-:W2:Y:S03]  /*12a80*/  LDL.LU R226, [R1+0x200] ;  /* 0x0002000001e27983 */ /* 0x000ea60000300800 */
[----:B------:R-:W-:Y:S01]  /*12a90*/  FMNMX R153, R25, R153, !PT ;  /* 0x0000009919997209 */ /* 0x000fe20007800000 */
[----:B------:R-:W3:Y:S03]  /*12aa0*/  LDL.LU R225, [R1+0x204] ;  /* 0x0002040001e17983 */ /* 0x000ee60000300800 */
[----:B------:R-:W-:Y:S01]  /*12ab0*/  FMNMX R153, R28, R153, !PT ;  /* 0x000000991c997209 */ /* 0x000fe20007800000 */
[----:B------:R-:W4:Y:S03]  /*12ac0*/  LDL.LU R224, [R1+0x210] ;  /* 0x0002100001e07983 */ /* 0x000f260000300800 */
[----:B------:R-:W-:Y:S01]  /*12ad0*/  FMNMX R153, R29, R153, !PT ;  /* 0x000000991d997209 */ /* 0x000fe20007800000 */
[----:B------:R-:W5:Y:S03]  /*12ae0*/  LDL.LU R223, [R1+0x214] ;  /* 0x0002140001df7983 */ /* 0x000f660000300800 */
        /* <DEDUP_REMOVED lines=53> */
[----:B-1----:R-:W5:Y:S03]  /*12e40*/  LDL.LU R183, [R1+0x2f0] ;  /* 0x0002f00001b77983 */ /* 0x002f660000300800 */
        /* <DEDUP_REMOVED lines=65> */
[----:B------:R-:W5:Y:S01]  /*13260*/  LDL.LU R16, [R1+0x3f4] ;  /* 0x0003f40001107983 */ /* 0x000f620000300800 */
[----:B------:R-:W-:-:S03]  /*13270*/  R2UR UR6, R199 ;  /* 0x00000000c70672ca */ /* 0x000fc600000e0000 */
[----:B------:R-:W1:Y:S02]  /*13280*/  SHFL.BFLY PT, R0, R153, 0x1, 0x1f ;  /* 0x0c201f0099007f89 */ /* 0x000e6400000e0000 */
[----:B-1----:R-:W-:-:S05]  /*13290*/  FMNMX R153, R153, R0, !PT ;  /* 0x0000000099997209 */ /* 0x002fca0007800000 */
[----:B------:R-:W1:Y:S02]  /*132a0*/  SHFL.BFLY PT, R0, R153, 0x2, 0x1f ;  /* 0x0c401f0099007f89 */ /* 0x000e6400000e0000 */
[----:B-1----:R-:W-:-:S04]  /*132b0*/  FMNMX R153, R153, R0, !PT ;  /* 0x0000000099997209 */ /* 0x002fc80007800000 */
[----:B------:R-:W-:-:S04]  /*132c0*/  FSETP.NEU.AND P3, PT, R153, -INF , PT ;  /* 0xff8000009900780b */ /* 0x000fc80003f6d000 */
[----:B------:R-:W-:-:S05]  /*132d0*/  FSEL R3, R153, RZ, P3 ;  /* 0x000000ff99037208 */ /* 0x000fca0001800000 */
[C---:B------:R-:W-:Y:S01]  /*132e0*/  FMUL R0, R3.reuse, UR5 ;  /* 0x0000000503007c20 */ /* 0x040fe20008400000 */
[----:B------:R-:W-:-:S03]  /*132f0*/  FADD R15, -R3, R6 ;  /* 0x00000006030f7221 */ /* 0x000fc60000000100 */
[--C-:B------:R-:W-:Y:S01]  /*13300*/  FFMA R24, R24, UR5, -R0.reuse ;  /* 0x0000000518187c23 */ /* 0x100fe20008000800 */
[----:B------:R-:W-:-:S01]  /*13310*/  FFMA R28, R28, UR5, -R0 ;  /* 0x000000051c1c7c23 */ /* 0x000fc20008000800 */
[--C-:B------:R-:W-:Y:S01]  /*13320*/  FFMA R25, R25, UR5, -R0.reuse ;  /* 0x0000000519197c23 */ /* 0x100fe20008000800 */
[----:B------:R-:W-:-:S01]  /*13330*/  FFMA R29, R29, UR5, -R0 ;  /* 0x000000051d1d7c23 */ /* 0x000fc20008000800 */
[--C-:B------:R-:W-:Y:S01]  /*13340*/  FFMA R32, R32, UR5, -R0.reuse ;  /* 0x0000000520207c23 */ /* 0x100fe20008000800 */
[----:B------:R-:W-:Y:S01]  /*13350*/  FSETP.GEU.AND P5, PT, R24, -126, PT ;  /* 0xc2fc00001800780b */ /* 0x000fe20003fae000 */
[--C-:B------:R-:W-:Y:S01]  /*13360*/  FFMA R36, R36, UR5, -R0.reuse ;  /* 0x0000000524247c23 */ /* 0x100fe20008000800 */
[----:B------:R-:W-:Y:S01]  /*13370*/  FSETP.GEU.AND P3, PT, R28, -126, PT ;  /* 0xc2fc00001c00780b */ /* 0x000fe20003f6e000 */
[--C-:B------:R-:W-:Y:S01]  /*13380*/  FFMA R33, R33, UR5, -R0.reuse ;  /* 0x0000000521217c23 */ /* 0x100fe20008000800 */
[----:B------:R-:W-:Y:S01]  /*13390*/  FSETP.GEU.AND P6, PT, R25, -126, PT ;  /* 0xc2fc00001900780b */ /* 0x000fe20003fce000 */
[--C-:B------:R-:W-:Y:S01]  /*133a0*/  FFMA R37, R37, UR5, -R0.reuse ;  /* 0x0000000525257c23 */ /* 0x100fe20008000800 */
[----:B------:R-:W-:Y:S01]  /*133b0*/  FSETP.GEU.AND P4, PT, R29, -126, PT ;  /* 0xc2fc00001d00780b */ /* 0x000fe20003f8e000 */
[--C-:B------:R-:W-:Y:S01]  /*133c0*/  FFMA R40, R40, UR5, -R0.reuse ;  /* 0x0000000528287c23 */ /* 0x100fe20008000800 */
[----:B------:R-:W-:-:S01]  /*133d0*/  FFMA R44, R44, UR5, -R0 ;  /* 0x000000052c2c7c23 */ /* 0x000fc20008000800 */
[--C-:B------:R-:W-:Y:S01]  /*133e0*/  FFMA R41, R41, UR5, -R0.reuse ;  /* 0x0000000529297c23 */ /* 0x100fe20008000800 */
[----:B------:R-:W-:-:S01]  /*133f0*/  FFMA R45, R45, UR5, -R0 ;  /* 0x000000052d2d7c23 */ /* 0x000fc20008000800 */
[--C-:B------:R-:W-:Y:S01]  /*13400*/  FFMA R48, R48, UR5, -R0.reuse ;  /* 0x0000000530307c23 */ /* 0x100fe20008000800 */
[----:B------:R-:W-:-:S01]  /*13410*/  FFMA R52, R52, UR5, -R0 ;  /* 0x0000000534347c23 */ /* 0x000fc20008000800 */
[----:B------:R-:W-:Y:S01]  /*13420*/  @!P5 FMUL R24, R24, 0.5 ;  /* 0x3f0000001818d820 */ /* 0x000fe20000400000 */
[----:B------:R-:W-:-:S01]  /*13430*/  FFMA R49, R49, UR5, -R0 ;  /* 0x0000000531317c23 */ /* 0x000fc20008000800 */
[----:B------:R-:W-:Y:S01]  /*13440*/  @!P3 FMUL R28, R28, 0.5 ;  /* 0x3f0000001c1cb820 */ /* 0x000fe20000400000 */
[----:B------:R-:W-:-:S01]  /*13450*/  FFMA R53, R53, UR5, -R0 ;  /* 0x0000000535357c23 */ /* 0x000fc20008000800 */
[----:B------:R-:W-:Y:S01]  /*13460*/  @!P6 FMUL R25, R25, 0.5 ;  /* 0x3f0000001919e820 */ /* 0x000fe20000400000 */
[----:B------:R-:W-:-:S01]  /*13470*/  FFMA R56, R56, UR5, -R0 ;  /* 0x0000000538387c23 */ /* 0x000fc20008000800 */
[----:B------:R-:W1:Y:S01]  /*13480*/  MUFU.EX2 R24, R24 ;  /* 0x0000001800187308 */ /* 0x000e620000000800 */
[----:B------:R-:W-:Y:S01]  /*13490*/  @!P4 FMUL R29, R29, 0.5 ;  /* 0x3f0000001d1dc820 */ /* 0x000fe20000400000 */
[--C-:B------:R-:W-:Y:S01]  /*134a0*/  FFMA R60, R60, UR5, -R0.reuse ;  /* 0x000000053c3c7c23 */ /* 0x100fe20008000800 */
[----:B------:R-:W-:-:S01]  /*134b0*/  FFMA R57, R57, UR5, -R0 ;  /* 0x0000000539397c23 */ /* 0x000fc20008000800 */
[--C-:B------:R-:W-:Y:S01]  /*134c0*/  FFMA R61, R61, UR5, -R0.reuse ;  /* 0x000000053d3d7c23 */ /* 0x100fe20008000800 */
[----:B------:R-:W-:-:S01]  /*134d0*/  FFMA R64, R64, UR5, -R0 ;  /* 0x0000000540407c23 */ /* 0x000fc20008000800 */
[--C-:B------:R-:W-:Y:S01]  /*134e0*/  FFMA R68, R68, UR5, -R0.reuse ;  /* 0x0000000544447c23 */ /* 0x100fe20008000800 */
[----:B------:R-:W-:-:S01]  /*134f0*/  FFMA R65, R65, UR5, -R0 ;  /* 0x0000000541417c23 */ /* 0x000fc20008000800 */
[----:B------:R-:W2:Y:S01]  /*13500*/  MUFU.EX2 R28, R28 ;  /* 0x0000001c001c7308 */ /* 0x000ea20000000800 */
[----:B------:R-:W-:-:S01]  /*13510*/  FFMA R69, R69, UR5, -R0 ;  /* 0x0000000545457c23 */ /* 0x000fc20008000800 */
[--C-:B------:R-:W-:Y:S01]  /*13520*/  FFMA R72, R72, UR5, -R0.reuse ;  /* 0x0000000548487c23 */ /* 0x100fe20008000800 */
[----:B------:R-:W-:-:S01]  /*13530*/  FFMA R76, R76, UR5, -R0 ;  /* 0x000000054c4c7c23 */ /* 0x000fc20008000800 */
[--C-:B------:R-:W-:Y:S01]  /*13540*/  FFMA R73, R73, UR5, -R0.reuse ;  /* 0x0000000549497c23 */ /* 0x100fe20008000800 */
[----:B------:R-:W-:-:S01]  /*13550*/  FFMA R77, R77, UR5, -R0 ;  /* 0x000000054d4d7c23 */ /* 0x000fc20008000800 */
[--C-:B------:R-:W-:Y:S01]  /*13560*/  FFMA R80, R80, UR5, -R0.reuse ;  /* 0x0000000550507c23 */ /* 0x100fe20008000800 */
[----:B------:R-:W-:-:S01]  /*13570*/  FFMA R84, R84, UR5, -R0 ;  /* 0x0000000554547c23 */ /* 0x000fc20008000800 */
[----:B------:R-:W3:Y:S01]  /*13580*/  MUFU.EX2 R25, R25 ;  /* 0x0000001900197308 */ /* 0x000ee20000000800 */
[----:B-1----:R-:W-:Y:S01]  /*13590*/  @!P5 FMUL R24, R24, R24 ;  /* 0x000000181818d220 */ /* 0x002fe20000400000 */
[----:B------:R-:W-:Y:S01]  /*135a0*/  FSETP.GEU.AND P5, PT, R32, -126, PT ;  /* 0xc2fc00002000780b */ /* 0x000fe20003fae000 */
[----:B------:R-:W-:-:S01]  /*135b0*/  FFMA R81, R81, UR5, -R0 ;  /* 0x0000000551517c23 */ /* 0x000fc20008000800 */
[--C-:B------:R-:W-:Y:S01]  /*135c0*/  FFMA R88, R88, UR5, -R0.reuse ;  /* 0x0000000558587c23 */ /* 0x100fe20008000800 */
[----:B------:R-:W-:-:S01]  /*135d0*/  FFMA R89, R89, UR5, -R0 ;  /* 0x0000000559597c23 */ /* 0x000fc20008000800 */
[--C-:B------:R-:W-:Y:S01]  /*135e0*/  FFMA R93, R93, UR5, -R0.reuse ;  /* 0x000000055d5d7c23 */ /* 0x100fe20008000800 */
[----:B------:R-:W-:-:S01]  /*135f0*/  FFMA R92, R92, UR5, -R0 ;  /* 0x000000055c5c7c23 */ /* 0x000fc20008000800 */
[----:B------:R-:W1:Y:S01]  /*13600*/  MUFU.EX2 R29, R29 ;  /* 0x0000001d001d7308 */ /* 0x000e620000000800 */
[----:B--2---:R-:W-:Y:S01]  /*13610*/  @!P3 FMUL R28, R28, R28 ;  /* 0x0000001c1c1cb220 */ /* 0x004fe20000400000 */
[----:B------:R-:W-:Y:S01]  /*13620*/  FSETP.GEU.AND P3, PT, R36, -126, PT ;  /* 0xc2fc00002400780b */ /* 0x000fe20003f6e000 */
[----:B------:R-:W-:-:S01]  /*13630*/  FFMA R96, R96, UR5, -R0 ;  /* 0x0000000560607c23 */ /* 0x000fc20008000800 */
[--C-:B------:R-:W-:Y:S01]  /*13640*/  FFMA R97, R97, UR5, -R0.reuse ;  /* 0x0000000561617c23 */ /* 0x100fe20008000800 */
[----:B------:R-:W-:-:S01]  /*13650*/  FFMA R101, R101, UR5, -R0 ;  /* 0x0000000565657c23 */ /* 0x000fc20008000800 */
[--C-:B------:R-:W-:Y:S01]  /*13660*/  FFMA R100, R100, UR5, -R0.reuse ;  /* 0x0000000564647c23 */ /* 0x100fe20008000800 */
[----:B------:R-:W-:Y:S01]  /*13670*/  @!P5 FMUL R32, R32, 0.5 ;  /* 0x3f0000002020d820 */ /* 0x000fe20000400000 */
[--C-:B------:R-:W-:Y:S01]  /*13680*/  FFMA R104, R104, UR5, -R0.reuse ;  /* 0x0000000568687c23 */ /* 0x100fe20008000800 */
[----:B---3--:R-:W-:Y:S01]  /*13690*/  @!P6 FMUL R25, R25, R25 ;  /* 0x000000191919e220 */ /* 0x008fe20000400000 */
[----:B------:R-:W-:Y:S01]  /*136a0*/  FSETP.GEU.AND P6, PT, R33, -126, PT ;  /* 0xc2fc00002100780b */ /* 0x000fe20003fce000 */
[----:B------:R-:W-:-:S01]  /*136b0*/  FFMA R105, R105, UR5, -R0 ;  /* 0x0000000569697c23 */ /* 0x000fc20008000800 */
[--C-:B------:R-:W-:Y:S01]  /*136c0*/  FFMA R120, R120, UR5, -R0.reuse ;  /* 0x0000000578787c23 */ /* 0x100fe20008000800 */
[----:B------:R-:W2:Y:S01]  /*136d0*/  MUFU.EX2 R32, R32 ;  /* 0x0000002000207308 */ /* 0x000ea20000000800 */
[----:B------:R-:W-:-:S01]  /*136e0*/  FFMA R108, R108, UR5, -R0 ;  /* 0x000000056c6c7c23 */ /* 0x000fc20008000800 */
[----:B------:R-:W-:Y:S01]  /*136f0*/  @!P3 FMUL R36, R36, 0.5 ;  /* 0x3f0000002424b820 */ /* 0x000fe20000400000 */
[----:B------:R-:W-:-:S01]  /*13700*/  FFMA R109, R109, UR5, -R0 ;  /* 0x000000056d6d7c23 */ /* 0x000fc20008000800 */
[----:B-1----:R-:W-:Y:S01]  /*13710*/  @!P4 FMUL R29, R29, R29 ;  /* 0x0000001d1d1dc220 */ /* 0x002fe20000400000 */
[----:B------:R-:W-:Y:S01]  /*13720*/  FSETP.GEU.AND P4, PT, R37, -126, PT ;  /* 0xc2fc00002500780b */ /* 0x000fe20003f8e000 */
[--C-:B------:R-:W-:Y:S01]  /*13730*/  FFMA R112, R112, UR5, -R0.reuse ;  /* 0x0000000570707c23 */ /* 0x100fe20008000800 */
[----:B------:R-:W-:-:S01]  /*13740*/  FFMA R136, R136, UR5, -R0 ;  /* 0x0000000588887c23 */ /* 0x000fc20008000800 */
[----:B------:R-:W1:Y:S01]  /*13750*/  MUFU.EX2 R36, R36 ;  /* 0x0000002400247308 */ /* 0x000e620000000800 */
[----:B------:R-:W-:-:S01]  /*13760*/  FFMA R121, R121, UR5, -R0 ;  /* 0x0000000579797c23 */ /* 0x000fc20008000800 */
[----:B------:R-:W-:Y:S01]  /*13770*/  @!P6 FMUL R33, R33, 0.5 ;  /* 0x3f0000002121e820 */ /* 0x000fe20000400000 */
[----:B------:R-:W-:-:S01]  /*13780*/  FFMA R137, R137, UR5, -R0 ;  /* 0x0000000589897c23 */ /* 0x000fc20008000800 */
[--C-:B------:R-:W-:Y:S01]  /*13790*/  FFMA R124, R124, UR5, -R0.reuse ;  /* 0x000000057c7c7c23 */ /* 0x100fe20008000800 */
[----:B------:R-:W-:-:S01]  /*137a0*/  FFMA R140, R140, UR5, -R0 ;  /* 0x000000058c8c7c23 */ /* 0x000fc20008000800 */
[--C-:B------:R-:W-:Y:S01]  /*137b0*/  FFMA R113, R113, UR5, -R0.reuse ;  /* 0x0000000571717c23 */ /* 0x100fe20008000800 */
[----:B------:R-:W-:-:S01]  /*137c0*/  FFMA R125, R125, UR5, -R0 ;  /* 0x000000057d7d7c23 */ /* 0x000fc20008000800 */
[----:B------:R-:W3:Y:S01]  /*137d0*/  MUFU.EX2 R33, R33 ;  /* 0x0000002100217308 */ /* 0x000ee20000000800 */
[----:B--2---:R-:W-:Y:S01]  /*137e0*/  @!P5 FMUL R32, R32, R32 ;  /* 0x000000202020d220 */ /* 0x004fe20000400000 */
[----:B------:R-:W-:Y:S01]  /*137f0*/  @!P4 FMUL R37, R37, 0.5 ;  /* 0x3f0000002525c820 */ /* 0x000fe20000400000 */
[----:B------:R-:W-:Y:S01]  /*13800*/  FSETP.GEU.AND P5, PT, R40, -126, PT ;  /* 0xc2fc00002800780b */ /* 0x000fe20003fae000 */
[--C-:B------:R-:W-:Y:S01]  /*13810*/  FFMA R116, R116, UR5, -R0.reuse ;  /* 0x0000000574747c23 */ /* 0x100fe20008000800 */
[----:B------:R-:W-:-:S01]  /*13820*/  FFMA R128, R128, UR5, -R0 ;  /* 0x0000000580807c23 */ /* 0x000fc20008000800 */
[--C-:B------:R-:W-:Y:S01]  /*13830*/  FFMA R141, R141, UR5, -R0.reuse ;  /* 0x000000058d8d7c23 */ /* 0x100fe20008000800 */
[----:B------:R-:W-:-:S01]  /*13840*/  FFMA R129, R129, UR5, -R0 ;  /* 0x0000000581817c23 */ /* 0x000fc20008000800 */
[----:B------:R-:W2:Y:S01]  /*13850*/  MUFU.EX2 R37, R37 ;  /* 0x0000002500257308 */ /* 0x000ea20000000800 */
[----:B-1----:R-:W-:Y:S01]  /*13860*/  @!P3 FMUL R36, R36, R36 ;  /* 0x000000242424b220 */ /* 0x002fe20000400000 */
[----:B------:R-:W-:Y:S01]  /*13870*/  FSETP.GEU.AND P3, PT, R44, -126, PT ;  /* 0xc2fc00002c00780b */ /* 0x000fe20003f6e000 */
[----:B------:R-:W-:-:S01]  /*13880*/  FFMA R144, R144, UR5, -R0 ;  /* 0x0000000590907c23 */ /* 0x000fc20008000800 */
[--C-:B------:R-:W-:Y:S01]  /*13890*/  FFMA R145, R145, UR5, -R0.reuse ;  /* 0x0000000591917c23 */ /* 0x100fe20008000800 */
[----:B------:R-:W-:-:S01]  /*138a0*/  FFMA R132, R132, UR5, -R0 ;  /* 0x0000000584847c23 */ /* 0x000fc20008000800 */
[--C-:B------:R-:W-:Y:S01]  /*138b0*/  FFMA R148, R148, UR5, -R0.reuse ;  /* 0x0000000594947c23 */ /* 0x100fe20008000800 */
[----:B------:R-:W-:-:S01]  /*138c0*/  FFMA R133, R133, UR5, -R0 ;  /* 0x0000000585857c23 */ /* 0x000fc20008000800 */
[----:B------:R-:W-:Y:S01]  /*138d0*/  @!P5 FMUL R40, R40, 0.5 ;  /* 0x3f0000002828d820 */ /* 0x000fe20000400000 */
[----:B---3--:R-:W-:Y:S01]  /*138e0*/  @!P6 FMUL R33, R33, R33 ;  /* 0x000000212121e220 */ /* 0x008fe20000400000 */
[----:B------:R-:W-:Y:S01]  /*138f0*/  FSETP.GEU.AND P6, PT, R41, -126, PT ;  /* 0xc2fc00002900780b */ /* 0x000fe20003fce000 */
[----:B------:R-:W-:-:S01]  /*13900*/  FFMA R85, R85, UR5, -R0 ;  /* 0x0000000555557c23 */ /* 0x000fc20008000800 */
[--C-:B------:R-:W-:Y:S01]  /*13910*/  FFMA R117, R117, UR5, -R0.reuse ;  /* 0x0000000575757c23 */ /* 0x100fe20008000800 */
[----:B------:R-:W-:-:S01]  /*13920*/  FFMA R0, R149, UR5, -R0 ;  /* 0x0000000595007c23 */ /* 0x000fc20008000800 */
[----:B------:R-:W1:Y:S01]  /*13930*/  MUFU.EX2 R40, R40 ;  /* 0x0000002800287308 */ /* 0x000e620000000800 */
[----:B------:R-:W-:Y:S01]  /*13940*/  @!P3 FMUL R44, R44, 0.5 ;  /* 0x3f0000002c2cb820 */ /* 0x000fe20000400000 */
[----:B--2---:R-:W-:Y:S01]  /*13950*/  @!P4 FMUL R37, R37, R37 ;  /* 0x000000252525c220 */ /* 0x004fe20000400000 */
[----:B------:R-:W-:-:S05]  /*13960*/  FSETP.GEU.AND P4, PT, R45, -126, PT ;  /* 0xc2fc00002d00780b */ /* 0x000fca0003f8e000 */
[----:B------:R-:W2:Y:S01]  /*13970*/  MUFU.EX2 R44, R44 ;  /* 0x0000002c002c7308 */ /* 0x000ea20000000800 */
[----:B------:R-:W-:-:S07]  /*13980*/  @!P6 FMUL R41, R41, 0.5 ;  /* 0x3f0000002929e820 */ /* 0x000fce0000400000 */
[----:B------:R-:W3:Y:S01]  /*13990*/  MUFU.EX2 R41, R41 ;  /* 0x0000002900297308 */ /* 0x000ee20000000800 */
[----:B------:R-:W-:Y:S01]  /*139a0*/  @!P4 FMUL R45, R45, 0.5 ;  /* 0x3f0000002d2dc820 */ /* 0x000fe20000400000 */
[----:B-1----:R-:W-:Y:S01]  /*139b0*/  @!P5 FMUL R40, R40, R40 ;  /* 0x000000282828d220 */ /* 0x002fe20000400000 */
[----:B------:R-:W-:-:S05]  /*139c0*/  FSETP.GEU.AND P5, PT, R48, -126, PT ;  /* 0xc2fc00003000780b */ /* 0x000fca0003fae000 */
[----:B------:R-:W1:Y:S01]  /*139d0*/  MUFU.EX2 R45, R45 ;  /* 0x0000002d002d7308 */ /* 0x000e620000000800 */
[----:B--2---:R-:W-:Y:S01]  /*139e0*/  @!P3 FMUL R44, R44, R44 ;  /* 0x0000002c2c2cb220 */ /* 0x004fe20000400000 */
[----:B------:R-:W-:-:S06]  /*139f0*/  FSETP.GEU.AND P3, PT, R52, -126, PT ;  /* 0xc2fc00003400780b */ /* 0x000fcc0003f6e000 */
[----:B------:R-:W-:Y:S01]  /*13a00*/  @!P5 FMUL R48, R48, 0.5 ;  /* 0x3f0000003030d820 */ /* 0x000fe20000400000 */
[----:B---3--:R-:W-:Y:S01]  /*13a10*/  @!P6 FMUL R41, R41, R41 ;  /* 0x000000292929e220 */ /* 0x008fe20000400000 */
[----:B------:R-:W-:-:S04]  /*13a20*/  FSETP.GEU.AND P6, PT, R49, -126, PT ;  /* 0xc2fc00003100780b */ /* 0x000fc80003fce000 */
[----:B------:R-:W2:Y:S01]  /*13a30*/  MUFU.EX2 R48, R48 ;  /* 0x0000003000307308 */ /* 0x000ea20000000800 */
[----:B------:R-:W-:Y:S01]  /*13a40*/  @!P3 FMUL R52, R52, 0.5 ;  /* 0x3f0000003434b820 */ /* 0x000fe20000400000 */
[----:B-1----:R-:W-:Y:S01]  /*13a50*/  @!P4 FMUL R45, R45, R45 ;  /* 0x0000002d2d2dc220 */ /* 0x002fe20000400000 */
[----:B------:R-:W-:-:S05]  /*13a60*/  FSETP.GEU.AND P4, PT, R53, -126, PT ;  /* 0xc2fc00003500780b */ /* 0x000fca0003f8e000 */
[----:B------:R-:W1:Y:S01]  /*13a70*/  MUFU.EX2 R52, R52 ;  /* 0x0000003400347308 */ /* 0x000e620000000800 */
[----:B------:R-:W-:-:S07]  /*13a80*/  @!P6 FMUL R49, R49, 0.5 ;  /* 0x3f0000003131e820 */ /* 0x000fce0000400000 */
[----:B------:R-:W3:Y:S01]  /*13a90*/  MUFU.EX2 R49, R49 ;  /* 0x0000003100317308 */ /* 0x000ee20000000800 */
[----:B------:R-:W-:Y:S01]  /*13aa0*/  @!P4 FMUL R53, R53, 0.5 ;  /* 0x3f0000003535c820 */ /* 0x000fe20000400000 */
[----:B--2---:R-:W-:Y:S01]  /*13ab0*/  @!P5 FMUL R48, R48, R48 ;  /* 0x000000303030d220 */ /* 0x004fe20000400000 */
[----:B------:R-:W-:-:S05]  /*13ac0*/  FSETP.GEU.AND P5, PT, R56, -126, PT ;  /* 0xc2fc00003800780b */ /* 0x000fca0003fae000 */
[----:B------:R-:W2:Y:S01]  /*13ad0*/  MUFU.EX2 R53, R53 ;  /* 0x0000003500357308 */ /* 0x000ea20000000800 */
[----:B-1----:R-:W-:Y:S01]  /*13ae0*/  @!P3 FMUL R52, R52, R52 ;  /* 0x000000343434b220 */ /* 0x002fe20000400000 */
[----:B------:R-:W-:-:S06]  /*13af0*/  FSETP.GEU.AND P3, PT, R60, -126, PT ;  /* 0xc2fc00003c00780b */ /* 0x000fcc0003f6e000 */
[----:B------:R-:W-:Y:S01]  /*13b00*/  @!P5 FMUL R56, R56, 0.5 ;  /* 0x3f0000003838d820 */ /* 0x000fe20000400000 */
[----:B---3--:R-:W-:Y:S01]  /*13b10*/  @!P6 FMUL R49, R49, R49 ;  /* 0x000000313131e220 */ /* 0x008fe20000400000 */
[----:B------:R-:W-:-:S04]  /*13b20*/  FSETP.GEU.AND P6, PT, R57, -126, PT ;  /* 0xc2fc00003900780b */ /* 0x000fc80003fce000 */
        /* <DEDUP_REMOVED lines=67> */
[----:B------:R-:W-:-:S03]  /*13f60*/  FSETP.GEU.AND P4, PT, R96, -126, PT ;  /* 0xc2fc00006000780b */ /* 0x000fc60003f8e000 */
[----:B------:R-:W-:Y:S02]  /*13f70*/  FADD R4, R24, R88 ;  /* 0x0000005818047221 */ /* 0x000fe40000000000 */
        /* <DEDUP_REMOVED lines=40> */
[----:B------:R-:W-:-:S03]  /*14200*/  FSETP.GEU.AND P3, PT, R112, -126, PT ;  /* 0xc2fc00007000780b */ /* 0x000fc60003f6e000 */
[----:B------:R-:W-:-:S03]  /*14210*/  FADD R3, R56, R120 ;  /* 0x0000007838037221 */ /* 0x000fc60000000000 */
[----:B------:R-:W-:Y:S01]  /*14220*/  @!P5 FMUL R136, R136, 0.5 ;  /* 0x3f0000008888d820 */ /* 0x000fe20000400000 */
[----:B---3--:R-:W-:Y:S01]  /*14230*/  @!P6 FMUL R108, R108, R108 ;  /* 0x0000006c6c6ce220 */ /* 0x008fe20000400000 */
[----:B------:R-:W-:Y:S01]  /*14240*/  FSETP.GEU.AND P6, PT, R121, -126, PT ;  /* 0xc2fc00007900780b */ /* 0x000fe20003fce000 */
[----:B------:R-:W-:-:S01]  /*14250*/  FADD R5, R4, R3 ;  /* 0x0000000304057221 */ /* 0x000fc20000000000 */
[----:B------:R-:W-:Y:S02]  /*14260*/  FADD R4, R40, R104 ;  /* 0x0000006828047221 */ /* 0x000fe40000000000 */
        /* <DEDUP_REMOVED lines=9> */
[----:B------:R-:W-:-:S03]  /*14300*/  FSETP.GEU.AND P5, PT, R124, -126, PT ;  /* 0xc2fc00007c00780b */ /* 0x000fc60003fae000 */
[----:B------:R-:W-:Y:S02]  /*14310*/  FADD R3, R72, R136 ;  /* 0x0000008848037221 */ /* 0x000fe40000000000 */
[----:B------:R-:W2:Y:S01]  /*14320*/  MUFU.EX2 R137, R137 ;  /* 0x0000008900897308 */ /* 0x000ea20000000800 */
[----:B-1----:R-:W-:Y:S01]  /*14330*/  @!P3 FMUL R112, R112, R112 ;  /* 0x000000707070b220 */ /* 0x002fe20000400000 */
[----:B------:R-:W-:Y:S01]  /*14340*/  FSETP.GEU.AND P3, PT, R140, -126, PT ;  /* 0xc2fc00008c00780b */ /* 0x000fe20003f6e000 */
[----:B------:R-:W-:-:S01]  /*14350*/  FADD R3, R4, R3 ;  /* 0x0000000304037221 */ /* 0x000fc20000000000 */
[----:B------:R-:W-:-:S03]  /*14360*/  FADD R4, R25, R89 ;  /* 0x0000005919047221 */ /* 0x000fc60000000000 */
[----:B------:R-:W-:Y:S01]  /*14370*/  FADD R13, R5, R3 ;  /* 0x00000003050d7221 */ /* 0x000fe20000000000 */
[----:B------:R-:W-:Y:S01]  /*14380*/  @!P5 FMUL R124, R124, 0.5 ;  /* 0x3f0000007c7cd820 */ /* 0x000fe20000400000 */
[----:B---3--:R-:W-:Y:S01]  /*14390*/  @!P6 FMUL R121, R121, R121 ;  /* 0x000000797979e220 */ /* 0x008fe20000400000 */
[----:B------:R-:W-:-:S03]  /*143a0*/  FSETP.GEU.AND P6, PT, R113, -126, PT ;  /* 0xc2fc00007100780b */ /* 0x000fc60003fce000 */
[----:B------:R-:W-:Y:S01]  /*143b0*/  FADD R3, R57, R121 ;  /* 0x0000007939037221 */ /* 0x000fe20000000000 */
[----:B------:R-:W1:Y:S01]  /*143c0*/  MUFU.EX2 R124, R124 ;  /* 0x0000007c007c7308 */ /* 0x000e620000000800 */
[----:B------:R-:W-:Y:S01]  /*143d0*/  @!P3 FMUL R140, R140, 0.5 ;  /* 0x3f0000008c8cb820 */ /* 0x000fe20000400000 */
[----:B--2---:R-:W-:Y:S01]  /*143e0*/  @!P4 FMUL R137, R137, R137 ;  /* 0x000000898989c220 */ /* 0x004fe20000400000 */
[----:B------:R-:W-:Y:S01]  /*143f0*/  FSETP.GEU.AND P4, PT, R125, -126, PT ;  /* 0xc2fc00007d00780b */ /* 0x000fe20003f8e000 */
[----:B------:R-:W-:Y:S01]  /*14400*/  FADD R5, R4, R3 ;  /* 0x0000000304057221 */ /* 0x000fe20000000000 */
[----:B------:R-:W-:-:S01]  /*14410*/  FADD R4, R41, R105 ;  /* 0x0000006929047221 */ /* 0x000fc20000000000 */
[----:B------:R-:W-:Y:S02]  /*14420*/  FADD R3, R73, R137 ;  /* 0x0000008949037221 */ /* 0x000fe40000000000 */
[----:B------:R-:W2:Y:S01]  /*14430*/  MUFU.EX2 R140, R140 ;  /* 0x0000008c008c7308 */ /* 0x000ea20000000800 */
[----:B------:R-:W-:Y:S01]  /*14440*/  @!P6 FMUL R113, R113, 0.5 ;  /* 0x3f0000007171e820 */ /* 0x000fe20000400000 */
[----:B------:R-:W-:Y:S01]  /*14450*/  FADD R3, R4, R3 ;  /* 0x0000000304037221 */ /* 0x000fe20000000000 */
[----:B------:R-:W-:-:S03]  /*14460*/  FADD R4, R28, R92 ;  /* 0x0000005c1c047221 */ /* 0x000fc60000000000 */
[----:B------:R-:W-:Y:S02]  /*14470*/  FADD R12, R5, R3 ;  /* 0x00000003050c7221 */ /* 0x000fe40000000000 */
[----:B------:R-:W3:Y:S01]  /*14480*/  MUFU.EX2 R113, R113 ;  /* 0x0000007100717308 */ /* 0x000ee20000000800 */
[----:B------:R-:W-:Y:S01]  /*14490*/  @!P4 FMUL R125, R125, 0.5 ;  /* 0x3f0000007d7dc820 */ /* 0x000fe20000400000 */
[----:B-1----:R-:W-:Y:S01]  /*144a0*/  @!P5 FMUL R124, R124, R124 ;  /* 0x0000007c7c7cd220 */ /* 0x002fe20000400000 */
[----:B------:R-:W-:-:S03]  /*144b0*/  FSETP.GEU.AND P5, PT, R116, -126, PT ;  /* 0xc2fc00007400780b */ /* 0x000fc60003fae000 */
[----:B------:R-:W-:Y:S02]  /*144c0*/  FADD R3, R60, R124 ;  /* 0x0000007c3c037221 */ /* 0x000fe40000000000 */
[----:B------:R-:W1:Y:S01]  /*144d0*/  MUFU.EX2 R125, R125 ;  /* 0x0000007d007d7308 */ /* 0x000e620000000800 */
[----:B--2---:R-:W-:Y:S01]  /*144e0*/  @!P3 FMUL R140, R140, R140 ;  /* 0x0000008c8c8cb220 */ /* 0x004fe20000400000 */
[----:B------:R-:W-:Y:S01]  /*144f0*/  FSETP.GEU.AND P3, PT, R128, -126, PT ;  /* 0xc2fc00008000780b */ /* 0x000fe20003f6e000 */
[----:B------:R-:W-:-:S01]  /*14500*/  FADD R5, R4, R3 ;  /* 0x0000000304057221 */ /* 0x000fc20000000000 */
[----:B------:R-:W-:Y:S01]  /*14510*/  FADD R4, R44, R108 ;  /* 0x0000006c2c047221 */ /* 0x000fe20000000000 */
        /* <DEDUP_REMOVED lines=8> */
[----:B------:R-:W-:Y:S01]  /*145a0*/  FADD R11, R5, R3 ;  /* 0x00000003050b7221 */ /* 0x000fe20000000000 */
[----:B-1----:R-:W-:Y:S01]  /*145b0*/  @!P4 FMUL R125, R125, R125 ;  /* 0x0000007d7d7dc220 */ /* 0x002fe20000400000 */
[----:B------:R-:W-:-:S03]  /*145c0*/  FSETP.GEU.AND P4, PT, R129, -126, PT ;  /* 0xc2fc00008100780b */ /* 0x000fc60003f8e000 */
[----:B------:R-:W-:Y:S01]  /*145d0*/  FADD R3, R61, R125 ;  /* 0x0000007d3d037221 */ /* 0x000fe20000000000 */
[----:B------:R-:W1:Y:S01]  /*145e0*/  MUFU.EX2 R128, R128 ;  /* 0x0000008000807308 */ /* 0x000e620000000800 */
[----:B------:R-:W-:Y:S02]  /*145f0*/  @!P6 FMUL R141, R141, 0.5 ;  /* 0x3f0000008d8de820 */ /* 0x000fe40000400000 */
[----:B------:R-:W-:Y:S01]  /*14600*/  FADD R5, R4, R3 ;  /* 0x0000000304057221 */ /* 0x000fe20000000000 */
[----:B------:R-:W-:-:S04]  /*14610*/  FADD R4, R45, R109 ;  /* 0x0000006d2d047221 */ /* 0x000fc80000000000 */
        /* <DEDUP_REMOVED lines=16> */
[----:B------:R-:W-:-:S03]  /*14720*/  FADD R4, R32, R96 ;  /* 0x0000006020047221 */ /* 0x000fc60000000000 */
[----:B------:R-:W2:Y:S01]  /*14730*/  MUFU.EX2 R145, R145 ;  /* 0x0000009100917308 */ /* 0x000ea20000000800 */
[----:B------:R-:W-:Y:S01]  /*14740*/  @!P6 FMUL R132, R132, 0.5 ;  /* 0x3f0000008484e820 */ /* 0x000fe20000400000 */
[----:B------:R-:W-:Y:S01]  /*14750*/  FADD R10, R5, R3 ;  /* 0x00000003050a7221 */ /* 0x000fe20000000000 */
[----:B------:R-:W-:-:S04]  /*14760*/  FADD R3, R64, R128 ;  /* 0x0000008040037221 */ /* 0x000fc80000000000 */
[----:B------:R-:W-:Y:S01]  /*14770*/  FADD R5, R4, R3 ;  /* 0x0000000304057221 */ /* 0x000fe20000000000 */
[----:B------:R-:W3:Y:S01]  /*14780*/  MUFU.EX2 R132, R132 ;  /* 0x0000008400847308 */ /* 0x000ee20000000800 */
[----:B------:R-:W-:Y:S01]  /*14790*/  @!P4 FMUL R148, R148, 0.5 ;  /* 0x3f0000009494c820 */ /* 0x000fe20000400000 */
[----:B-1----:R-:W-:Y:S01]  /*147a0*/  @!P5 FMUL R144, R144, R144 ;  /* 0x000000909090d220 */ /* 0x002fe20000400000 */
[----:B------:R-:W-:-:S01]  /*147b0*/  FADD R4, R48, R112 ;  /* 0x0000007030047221 */ /* 0x000fc20000000000 */
[----:B------:R-:W-:Y:S02]  /*147c0*/  FSETP.GEU.AND P5, PT, R85, -126, PT ;  /* 0xc2fc00005500780b */ /* 0x000fe40003fae000 */
[----:B------:R-:W-:-:S02]  /*147d0*/  FADD R3, R80, R144 ;  /* 0x0000009050037221 */ /* 0x000fc40000000000 */
[----:B------:R-:W1:Y:S01]  /*147e0*/  MUFU.EX2 R148, R148 ;  /* 0x0000009400947308 */ /* 0x000e620000000800 */
[----:B--2---:R-:W-:Y:S01]  /*147f0*/  @!P3 FMUL R145, R145, R145 ;  /* 0x000000919191b220 */ /* 0x004fe20000400000 */
[----:B------:R-:W-:Y:S01]  /*14800*/  FSETP.GEU.AND P3, PT, R133, -126, PT ;  /* 0xc2fc00008500780b */ /* 0x000fe20003f6e000 */
[----:B------:R-:W-:-:S01]  /*14810*/  FADD R3, R4, R3 ;  /* 0x0000000304037221 */ /* 0x000fc20000000000 */
[----:B------:R-:W-:-:S03]  /*14820*/  FADD R4, R33, R97 ;  /* 0x0000006121047221 */ /* 0x000fc60000000000 */
[----:B------:R-:W-:Y:S01]  /*14830*/  FADD R9, R5, R3 ;  /* 0x0000000305097221 */ /* 0x000fe20000000000 */
[----:B------:R-:W-:-:S01]  /*14840*/  FADD R3, R65, R129 ;  /* 0x0000008141037221 */ /* 0x000fc20000000000 */
[----:B---3--:R-:W-:Y:S01]  /*14850*/  @!P6 FMUL R132, R132, R132 ;  /* 0x000000848484e220 */ /* 0x008fe20000400000 */
[----:B------:R-:W-:Y:S01]  /*14860*/  FSETP.GEU.AND P6, PT, R117, -126, PT ;  /* 0xc2fc00007500780b */ /* 0x000fe20003fce000 */
[----:B------:R-:W-:Y:S01]  /*14870*/  @!P5 FMUL R85, R85, 0.5 ;  /* 0x3f0000005555d820 */ /* 0x000fe20000400000 */
[----:B------:R-:W-:-:S01]  /*14880*/  FADD R5, R4, R3 ;  /* 0x0000000304057221 */ /* 0x000fc20000000000 */
[----:B------:R-:W-:Y:S01]  /*14890*/  FADD R4, R49, R113 ;  /* 0x0000007131047221 */ /* 0x000fe20000000000 */
[----:B------:R-:W-:-:S01]  /*148a0*/  FADD R3, R81, R145 ;  /* 0x0000009151037221 */ /* 0x000fc20000000000 */
[----:B------:R-:W-:Y:S01]  /*148b0*/  @!P3 FMUL R133, R133, 0.5 ;  /* 0x3f0000008585b820 */ /* 0x000fe20000400000 */
[----:B-1----:R-:W-:Y:S01]  /*148c0*/  @!P4 FMUL R148, R148, R148 ;  /* 0x000000949494c220 */ /* 0x002fe20000400000 */
[----:B------:R-:W-:Y:S01]  /*148d0*/  FSETP.GEU.AND P4, PT, R0, -126, PT ;  /* 0xc2fc00000000780b */ /* 0x000fe20003f8e000 */
[----:B------:R-:W-:-:S01]  /*148e0*/  FADD R3, R4, R3 ;  /* 0x0000000304037221 */ /* 0x000fc20000000000 */
[----:B------:R-:W1:Y:S01]  /*148f0*/  MUFU.EX2 R85, R85 ;  /* 0x0000005500557308 */ /* 0x000e620000000800 */
[----:B------:R-:W-:-:S03]  /*14900*/  FADD R4, R36, R100 ;  /* 0x0000006424047221 */ /* 0x000fc60000000000 */
[----:B------:R-:W-:Y:S01]  /*14910*/  @!P6 FMUL R117, R117, 0.5 ;  /* 0x3f0000007575e820 */ /* 0x000fe20000400000 */
[----:B------:R-:W-:-:S01]  /*14920*/  FADD R7, R5, R3 ;  /* 0x0000000305077221 */ /* 0x000fc20000000000 */
[----:B------:R-:W-:Y:S01]  /*14930*/  FADD R3, R68, R132 ;  /* 0x0000008444037221 */ /* 0x000fe20000000000 */
[----:B------:R-:W-:-:S01]  /*14940*/  FADD R5, R13, R9 ;  /* 0x000000090d057221 */ /* 0x000fc20000000000 */
[----:B------:R-:W2:Y:S02]  /*14950*/  MUFU.EX2 R133, R133 ;  /* 0x0000008500857308 */ /* 0x000ea40000000800 */
[----:B------:R-:W-:-:S01]  /*14960*/  FADD R4, R4, R3 ;  /* 0x0000000304047221 */ /* 0x000fc20000000000 */
[----:B------:R-:W-:Y:S01]  /*14970*/  FADD R3, R52, R116 ;  /* 0x0000007434037221 */ /* 0x000fe20000000000 */
[----:B------:R-:W-:Y:S01]  /*14980*/  @!P4 FMUL R0, R0, 0.5 ;  /* 0x3f0000000000c820 */ /* 0x000fe20000400000 */
[----:B------:R-:W-:-:S03]  /*14990*/  FADD R7, R12, R7 ;  /* 0x000000070c077221 */ /* 0x000fc60000000000 */
[----:B------:R-:W3:Y:S01]  /*149a0*/  MUFU.EX2 R117, R117 ;  /* 0x0000007500757308 */ /* 0x000ee20000000800 */
[----:B-1----:R-:W-:-:S07]  /*149b0*/  @!P5 FMUL R85, R85, R85 ;  /* 0x000000555555d220 */ /* 0x002fce0000400000 */
[----:B------:R1:W4:Y:S01]  /*149c0*/  MUFU.EX2 R19, R0 ;  /* 0x0000000000137308 */ /* 0x0003220000000800 */
[----:B--2---:R-:W-:Y:S01]  /*149d0*/  @!P3 FMUL R133, R133, R133 ;  /* 0x000000858585b220 */ /* 0x004fe20000400000 */
[----:B-1----:R-:W-:Y:S01]  /*149e0*/  FADD R0, R84, R148 ;  /* 0x0000009454007221 */ /* 0x002fe20000000000 */
[----:B---3--:R-:W-:-:S03]  /*149f0*/  @!P6 FMUL R117, R117, R117 ;  /* 0x000000757575e220 */ /* 0x008fc60000400000 */
[----:B------:R-:W-:Y:S01]  /*14a00*/  FADD R0, R3, R0 ;  /* 0x0000000003007221 */ /* 0x000fe20000000000 */
[----:B------:R-:W-:-:S03]  /*14a10*/  FADD R3, R37, R101 ;  /* 0x0000006525037221 */ /* 0x000fc60000000000 */
[----:B------:R-:W-:Y:S01]  /*14a20*/  FADD R8, R4, R0 ;  /* 0x0000000004087221 */ /* 0x000fe20000000000 */
[----:B------:R-:W-:-:S01]  /*14a30*/  FADD R0, R69, R133 ;  /* 0x0000008545007221 */ /* 0x000fc20000000000 */
[----:B----4-:R-:W-:-:S03]  /*14a40*/  @!P4 FMUL R19, R19, R19 ;  /* 0x000000131313c220 */ /* 0x010fc60000400000 */
[----:B------:R-:W-:Y:S01]  /*14a50*/  FADD R4, R3, R0 ;  /* 0x0000000003047221 */ /* 0x000fe20000000000 */
[----:B------:R-:W-:-:S01]  /*14a60*/  FADD R3, R53, R117 ;  /* 0x0000007535037221 */ /* 0x000fc20000000000 */
[----:B------:R-:W-:-:S04]  /*14a70*/  FADD R0, R85, R19 ;  /* 0x0000001355007221 */ /* 0x000fc80000000000 */
[----:B------:R-:W-:Y:S01]  /*14a80*/  FADD R0, R3, R0 ;  /* 0x0000000003007221 */ /* 0x000fe20000000000 */
[----:B------:R-:W-:-:S03]  /*14a90*/  FMNMX R3, R26, R14, !PT ;  /* 0x0000000e1a037209 */ /* 0x000fc60007800000 */
[----:B------:R-:W-:Y:S01]  /*14aa0*/  FADD R6, R4, R0 ;  /* 0x0000000004067221 */ /* 0x000fe20000000000 */
[----:B------:R-:W-:Y:S01]  /*14ab0*/  FMNMX R3, R27, R3, !PT ;  /* 0x000000031b037209 */ /* 0x000fe20007800000 */
[----:B------:R-:W-:Y:S02]  /*14ac0*/  FMUL R0, R15, UR5 ;  /* 0x000000050f007c20 */ /* 0x000fe40008400000 */
[----:B------:R-:W-:-:S01]  /*14ad0*/  FADD R6, R10, R6 ;  /* 0x000000060a067221 */ /* 0x000fc20000000000 */
[----:B------:R-:W-:Y:S02]  /*14ae0*/  FMNMX R3, R30, R3, !PT ;  /* 0x000000031e037209 */ /* 0x000fe40007800000 */
[----:B------:R-:W-:Y:S02]  /*14af0*/  FSETP.GEU.AND P3, PT, R0, -126, PT ;  /* 0xc2fc00000000780b */ /* 0x000fe40003f6e000 */
[----:B------:R-:W-:-:S04]  /*14b00*/  FMNMX R3, R31, R3, !PT ;  /* 0x000000031f037209 */ /* 0x000fc80007800000 */
[----:B------:R-:W-:-:S04]  /*14b10*/  FMNMX R3, R34, R3, !PT ;  /* 0x0000000322037209 */ /* 0x000fc80007800000 */
[----:B------:R-:W-:-:S03]  /*14b20*/  FMNMX R3, R35, R3, !PT ;  /* 0x0000000323037209 */ /* 0x000fc60007800000 */
[----:B------:R-:W-:Y:S01]  /*14b30*/  @!P3 FMUL R0, R0, 0.5 ;  /* 0x3f0000000000b820 */ /* 0x000fe20000400000 */
[----:B------:R-:W-:-:S04]  /*14b40*/  FMNMX R3, R38, R3, !PT ;  /* 0x0000000326037209 */ /* 0x000fc80007800000 */
[----:B------:R-:W-:Y:S01]  /*14b50*/  FMNMX R3, R39, R3, !PT ;  /* 0x0000000327037209 */ /* 0x000fe20007800000 */
[----:B------:R-:W1:Y:S03]  /*14b60*/  MUFU.EX2 R0, R0 ;  /* 0x0000000000007308 */ /* 0x000e660000000800 */
[----:B------:R-:W-:-:S04]  /*14b70*/  FMNMX R3, R42, R3, !PT ;  /* 0x000000032a037209 */ /* 0x000fc80007800000 */
[----:B------:R-:W-:-:S04]  /*14b80*/  FMNMX R3, R43, R3, !PT ;  /* 0x000000032b037209 */ /* 0x000fc80007800000 */
[----:B------:R-:W-:-:S04]  /*14b90*/  FMNMX R3, R46, R3, !PT ;  /* 0x000000032e037209 */ /* 0x000fc80007800000 */
[----:B------:R-:W-:Y:S01]  /*14ba0*/  FMNMX R3, R47, R3, !PT ;  /* 0x000000032f037209 */ /* 0x000fe20007800000 */
[----:B-1----:R-:W-:-:S03]  /*14bb0*/  @!P3 FMUL R0, R0, R0 ;  /* 0x000000000000b220 */ /* 0x002fc60000400000 */
[----:B------:R-:W-:Y:S01]  /*14bc0*/  FMNMX R3, R50, R3, !PT ;  /* 0x0000000332037209 */ /* 0x000fe20007800000 */
[-C--:B------:R-:W-:Y:S01]  /*14bd0*/  FMUL R226, R226, R0.reuse ;  /* 0x00000000e2e27220 */ /* 0x080fe20000400000 */
[-C--:B------:R-:W-:Y:S02]  /*14be0*/  FMUL R225, R225, R0.reuse ;  /* 0x00000000e1e17220 */ /* 0x080fe40000400000 */
[----:B------:R-:W-:Y:S01]  /*14bf0*/  FMNMX R3, R51, R3, !PT ;  /* 0x0000000333037209 */ /* 0x000fe20007800000 */
[-C--:B------:R-:W-:Y:S01]  /*14c00*/  FMUL R224, R224, R0.reuse ;  /* 0x00000000e0e07220 */ /* 0x080fe20000400000 */
[-C--:B-----5:R-:W-:Y:S01]  /*14c10*/  FMUL R223, R223, R0.reuse ;  /* 0x00000000dfdf7220 */ /* 0x0a0fe20000400000 */
[-C--:B------:R-:W-:Y:S01]  /*14c20*/  FMUL R222, R222, R0.reuse ;  /* 0x00000000dede7220 */ /* 0x080fe20000400000 */
[----:B------:R-:W-:Y:S01]  /*14c30*/  FMNMX R3, R54, R3, !PT ;  /* 0x0000000336037209 */ /* 0x000fe20007800000 */
[----:B------:R-:W-:Y:S01]  /*14c40*/  STL [R1+0x200], R226 ;  /* 0x000200e201007387 */ /* 0x000fe20000100800 */
[-C--:B------:R-:W-:Y:S01]  /*14c50*/  FMUL R221, R221, R0.reuse ;  /* 0x00000000dddd7220 */ /* 0x080fe20000400000 */
        /* <DEDUP_REMOVED lines=46> */
[----:B------:R1:W-:Y:S01]  /*14f40*/  STL [R1+0x260], R214 ;  /* 0x000260d601007387 */ /* 0x0003e20000100800 */
        /* <DEDUP_REMOVED lines=68> */
[----:B------:R-:W-:-:S02]  /*15390*/  FMUL R16, R16, R0 ;  /* 0x0000000010107220 */ /* 0x000fc40000400000 */
[----:B------:R-:W-:Y:S01]  /*153a0*/  FMNMX R3, R114, R3, !PT ;  /* 0x0000000372037209 */ /* 0x000fe20007800000 */
[----:B------:R-:W-:Y:S03]  /*153b0*/  STL [R1+0x2f0], R183 ;  /* 0x0002f0b701007387 */ /* 0x000fe60000100800 */
        /* <DEDUP_REMOVED lines=49> */
[----:B-1----:R-:W5:Y:S04]  /*156d0*/  LDL.LU R214, [R1] ;  /* 0x0000000001d67983 */ /* 0x002f680000300800 */
[----:B------:R-:W-:Y:S04]  /*156e0*/  STL [R1+0x3e4], R18 ;  /* 0x0003e41201007387 */ /* 0x000fe80000100800 */
[----:B--2---:R-:W2:Y:S04]  /*156f0*/  LDL.LU R201, [R1+0x4] ;  /* 0x0000040001c97983 */ /* 0x004ea80000300800 */
[----:B------:R-:W-:Y:S04]  /*15700*/  STL [R1+0x3f0], R17 ;  /* 0x0003f01101007387 */ /* 0x000fe80000100800 */
[----:B---3--:R-:W3:Y:S04]  /*15710*/  LDL.LU R200, [R1+0x10] ;  /* 0x0000100001c87983 */ /* 0x008ee80000300800 */
[----:B------:R-:W-:Y:S04]  /*15720*/  STL [R1+0x3f4], R16 ;  /* 0x0003f41001007387 */ /* 0x000fe80000100800 */
[----:B----4-:R-:W4:Y:S04]  /*15730*/  LDL.LU R198, [R1+0x14] ;  /* 0x0000140001c67983 */ /* 0x010f280000300800 */
[----:B-----5:R-:W5:Y:S04]  /*15740*/  LDL.LU R197, [R1+0x20] ;  /* 0x0000200001c57983 */ /* 0x020f680000300800 */
[----:B------:R-:W5:Y:S04]  /*15750*/  LDL.LU R196, [R1+0x24] ;  /* 0x0000240001c47983 */ /* 0x000f680000300800 */
[----:B------:R-:W5:Y:S04]  /*15760*/  LDL.LU R195, [R1+0x30] ;  /* 0x0000300001c37983 */ /* 0x000f680000300800 */
[----:B------:R-:W5:Y:S04]  /*15770*/  LDL.LU R194, [R1+0x34] ;  /* 0x0000340001c27983 */ /* 0x000f680000300800 */
[----:B------:R-:W5:Y:S04]  /*15780*/  LDL.LU R193, [R1+0x40] ;  /* 0x0000400001c17983 */ /* 0x000f680000300800 */
[----:B------:R-:W5:Y:S04]  /*15790*/  LDL.LU R192, [R1+0x44] ;  /* 0x0000440001c07983 */ /* 0x000f680000300800 */
[----:B------:R-:W5:Y:S04]  /*157a0*/  LDL.LU R191, [R1+0x50] ;  /* 0x0000500001bf7983 */ /* 0x000f680000300800 */
[----:B------:R-:W5:Y:S04]  /*157b0*/  LDL.LU R190, [R1+0x54] ;  /* 0x0000540001be7983 */ /* 0x000f680000300800 */
[----:B------:R-:W1:Y:S04]  /*157c0*/  SHFL.BFLY PT, R4, R3, 0x1, 0x1f ;  /* 0x0c201f0003047f89 */ /* 0x000e6800000e0000 */
[----:B------:R-:W5:Y:S04]  /*157d0*/  LDL.LU R189, [R1+0x60] ;  /* 0x0000600001bd7983 */ /* 0x000f680000300800 */
[----:B------:R-:W5:Y:S04]  /*157e0*/  LDL.LU R188, [R1+0x64] ;  /* 0x0000640001bc7983 */ /* 0x000f680000300800 */
[----:B------:R-:W5:Y:S04]  /*157f0*/  LDL.LU R187, [R1+0x70] ;  /* 0x0000700001bb7983 */ /* 0x000f680000300800 */
[----:B------:R-:W5:Y:S04]  /*15800*/  LDL.LU R186, [R1+0x74] ;  /* 0x0000740001ba7983 */ /* 0x000f680000300800 */
[----:B------:R-:W5:Y:S04]  /*15810*/  LDL.LU R185, [R1+0x80] ;  /* 0x0000800001b97983 */ /* 0x000f680000300800 */
[----:B------:R-:W5:Y:S01]  /*15820*/  LDL.LU R184, [R1+0x84] ;  /* 0x0000840001b87983 */ /* 0x000f620000300800 */
[----:B-1----:R-:W-:Y:S01]  /*15830*/  FMNMX R3, R3, R4, !PT ;  /* 0x0000000403037209 */ /* 0x002fe20007800000 */
[----:B------:R-:W-:-:S02]  /*15840*/  FADD R4, R11, R8 ;  /* 0x000000080b047221 */ /* 0x000fc40000000000 */
[----:B------:R-:W5:Y:S02]  /*15850*/  LDL.LU R183, [R1+0x90] ;  /* 0x0000900001b77983 */ /* 0x000f640000300800 */
[----:B------:R-:W-:-:S01]  /*15860*/  FADD R5, R5, R4 ;  /* 0x0000000405057221 */ /* 0x000fc20000000000 */
[----:B------:R-:W-:Y:S01]  /*15870*/  FADD R4, R7, R6 ;  /* 0x0000000607047221 */ /* 0x000fe20000000000 */
[----:B------:R-:W5:Y:S03]  /*15880*/  LDL.LU R182, [R1+0x94] ;  /* 0x0000940001b67983 */ /* 0x000f660000300800 */
[----:B------:R-:W-:-:S01]  /*15890*/  FADD R4, R5, R4 ;  /* 0x0000000405047221 */ /* 0x000fc20000000000 */
[----:B------:R-:W5:Y:S04]  /*158a0*/  LDL.LU R181, [R1+0xa0] ;  /* 0x0000a00001b57983 */ /* 0x000f680000300800 */
        /* <DEDUP_REMOVED lines=27> */
[----:B-1----:R-:W-:-:S03]  /*15a60*/  FMNMX R152, R3, R152, !PT ;  /* 0x0000009803987209 */ /* 0x002fc60007800000 */
        /* <DEDUP_REMOVED lines=16> */
[----:B------:R-:W5:Y:S01]  /*15b70*/  LDL.LU R3, [R1+0x1f4] ;  /* 0x0001f40001037983 */ /* 0x000f620000300800 */
[-C--:B------:R-:W-:Y:S01]  /*15b80*/  FMUL R214, R214, R0.reuse ;  /* 0x00000000d6d67220 */ /* 0x080fe20000400000 */
[----:B--2---:R-:W-:-:S04]  /*15b90*/  FMUL R201, R201, R0 ;  /* 0x00000000c9c97220 */ /* 0x004fc80000400000 */
[----:B------:R-:W-:Y:S01]  /*15ba0*/  STL [R1], R214 ;  /* 0x000000d601007387 */ /* 0x000fe20000100800 */
[----:B---3--:R-:W-:-:S03]  /*15bb0*/  FMUL R200, R200, R0 ;  /* 0x00000000c8c87220 */ /* 0x008fc60000400000 */
[----:B------:R-:W-:Y:S01]  /*15bc0*/  STL [R1+0x4], R201 ;  /* 0x000004c901007387 */ /* 0x000fe20000100800 */
[----:B----4-:R-:W-:-:S03]  /*15bd0*/  FMUL R198, R198, R0 ;  /* 0x00000000c6c67220 */ /* 0x010fc60000400000 */
[----:B------:R-:W-:Y:S01]  /*15be0*/  STL [R1+0x10], R200 ;  /* 0x000010c801007387 */ /* 0x000fe20000100800 */
[----:B-----5:R-:W-:-:S03]  /*15bf0*/  FMUL R197, R197, R0 ;  /* 0x00000000c5c57220 */ /* 0x020fc60000400000 */
[----:B------:R-:W-:Y:S01]  /*15c00*/  STL [R1+0x14], R198 ;  /* 0x000014c601007387 */ /* 0x000fe20000100800 */
[----:B------:R-:W-:-:S03]  /*15c10*/  FMUL R196, R196, R0 ;  /* 0x00000000c4c47220 */ /* 0x000fc60000400000 */
        /* <DEDUP_REMOVED lines=114> */
[----:B------:R-:W2:Y:S01]  /*16340*/  LDL.LU R233, [R1+0x208] ;  /* 0x0002080001e97983 */ /* 0x000ea20000300800 */
[----:B------:R-:W-:Y:S01]  /*16350*/  FSETP.NEU.AND P3, PT, R152, -INF , PT ;  /* 0xff8000009800780b */ /* 0x000fe20003f6d000 */
[----:B------:R-:W-:Y:S02]  /*16360*/  FMUL R3, R3, R0 ;  /* 0x0000000003037220 */ /* 0x000fe40000400000 */
[----:B------:R-:W-:Y:S04]  /*16370*/  STL [R1+0x1e4], R6 ;  /* 0x0001e40601007387 */ /* 0x000fe80000100800 */
[----:B------:R-:W3:Y:S04]  /*16380*/  LDL.LU R232, [R1+0x20c] ;  /* 0x00020c0001e87983 */ /* 0x000ee80000300800 */
[----:B------:R-:W-:Y:S04]  /*16390*/  STL [R1+0x1f0], R5 ;  /* 0x0001f00501007387 */ /* 0x000fe80000100800 */
[----:B------:R-:W4:Y:S04]  /*163a0*/  LDL.LU R231, [R1+0x218] ;  /* 0x0002180001e77983 */ /* 0x000f280000300800 */
[----:B------:R1:W-:Y:S01]  /*163b0*/  STL [R1+0x1f4], R3 ;  /* 0x0001f40301007387 */ /* 0x0003e20000100800 */
[----:B------:R-:W-:-:S03]  /*163c0*/  FFMA R203, R0, R203, R4 ;  /* 0x000000cb00cb7223 */ /* 0x000fc60000000004 */
[----:B------:R-:W5:Y:S04]  /*163d0*/  LDL.LU R230, [R1+0x21c] ;  /* 0x00021c0001e67983 */ /* 0x000f680000300800 */
[----:B------:R-:W5:Y:S01]  /*163e0*/  LDL.LU R229, [R1+0x228] ;  /* 0x0002280001e57983 */ /* 0x000f620000300800 */
[----:B-1----:R-:W-:-:S03]  /*163f0*/  FSEL R3, R152, RZ, P3 ;  /* 0x000000ff98037208 */ /* 0x002fc60001800000 */
[----:B------:R-:W5:Y:S02]  /*16400*/  LDL.LU R228, [R1+0x22c] ;  /* 0x00022c0001e47983 */ /* 0x000f640000300800 */
[----:B------:R-:W-:Y:S02]  /*16410*/  FMUL R0, R3, UR5 ;  /* 0x0000000503007c20 */ /* 0x000fe40008400000 */
[----:B------:R-:W5:Y:S02]  /*16420*/  LDL.LU R227, [R1+0x238] ;  /* 0x0002380001e37983 */ /* 0x000f640000300800 */
[----:B------:R-:W-:-:S01]  /*16430*/  FFMA R30, R30, UR5, -R0 ;  /* 0x000000051e1e7c23 */ /* 0x000fc20008000800 */
[--C-:B------:R-:W-:Y:S01]  /*16440*/  FFMA R27, R27, UR5, -R0.reuse ;  /* 0x000000051b1b7c23 */ /* 0x100fe20008000800 */
[----:B------:R-:W-:-:S01]  /*16450*/  FFMA R26, R26, UR5, -R0 ;  /* 0x000000051a1a7c23 */ /* 0x000fc20008000800 */
[--C-:B------:R-:W-:Y:S01]  /*16460*/  FFMA R31, R31, UR5, -R0.reuse ;  /* 0x000000051f1f7c23 */ /* 0x100fe20008000800 */
[----:B------:R-:W-:-:S01]  /*16470*/  FFMA R38, R38, UR5, -R0 ;  /* 0x0000000526267c23 */ /* 0x000fc20008000800 */
[----:B------:R-:W-:Y:S01]  /*16480*/  FSETP.GEU.AND P3, PT, R30, -126, PT ;  /* 0xc2fc00001e00780b */ /* 0x000fe20003f6e000 */
[----:B------:R-:W-:-:S01]  /*16490*/  FFMA R35, R35, UR5, -R0 ;  /* 0x0000000523237c23 */ /* 0x000fc20008000800 */
[----:B------:R-:W-:Y:S01]  /*164a0*/  FSETP.GEU.AND P6, PT, R27, -126, PT ;  /* 0xc2fc00001b00780b */ /* 0x000fe20003fce000 */
[----:B------:R-:W-:-:S01]  /*164b0*/  FFMA R34, R34, UR5, -R0 ;  /* 0x0000000522227c23 */ /* 0x000fc20008000800 */
[----:B------:R-:W-:Y:S01]  /*164c0*/  FSETP.GEU.AND P5, PT, R26, -126, PT ;  /* 0xc2fc00001a00780b */ /* 0x000fe20003fae000 */
[----:B------:R-:W-:-:S01]  /*164d0*/  FFMA R39, R39, UR5, -R0 ;  /* 0x0000000527277c23 */ /* 0x000fc20008000800 */
[----:B------:R-:W-:Y:S01]  /*164e0*/  FSETP.GEU.AND P4, PT, R31, -126, PT ;  /* 0xc2fc00001f00780b */ /* 0x000fe20003f8e000 */
[----:B------:R-:W-:-:S01]  /*164f0*/  FFMA R46, R46, UR5, -R0 ;  /* 0x000000052e2e7c23 */ /* 0x000fc20008000800 */
[--C-:B------:R-:W-:Y:S01]  /*16500*/  FFMA R43, R43, UR5, -R0.reuse ;  /* 0x000000052b2b7c23 */ /* 0x100fe20008000800 */
[----:B------:R-:W-:-:S01]  /*16510*/  FFMA R42, R42, UR5, -R0 ;  /* 0x000000052a2a7c23 */ /* 0x000fc20008000800 */
[--C-:B------:R-:W-:Y:S01]  /*16520*/  FFMA R47, R47, UR5, -R0.reuse ;  /* 0x000000052f2f7c23 */ /* 0x100fe20008000800 */
[----:B------:R-:W-:-:S01]  /*16530*/  FFMA R54, R54, UR5, -R0 ;  /* 0x0000000536367c23 */ /* 0x000fc20008000800 */
[--C-:B------:R-:W-:Y:S01]  /*16540*/  FFMA R51, R51, UR5, -R0.reuse ;  /* 0x0000000533337c23 */ /* 0x100fe20008000800 */
[----:B------:R-:W-:Y:S01]  /*16550*/  @!P3 FMUL R30, R30, 0.5 ;  /* 0x3f0000001e1eb820 */ /* 0x000fe20000400000 */
[--C-:B------:R-:W-:Y:S01]  /*16560*/  FFMA R50, R50, UR5, -R0.reuse ;  /* 0x0000000532327c23 */ /* 0x100fe20008000800 */
[----:B------:R-:W-:Y:S01]  /*16570*/  @!P6 FMUL R27, R27, 0.5 ;  /* 0x3f0000001b1be820 */ /* 0x000fe20000400000 */
[--C-:B------:R-:W-:Y:S01]  /*16580*/  FFMA R55, R55, UR5, -R0.reuse ;  /* 0x0000000537377c23 */ /* 0x100fe20008000800 */
[----:B------:R-:W-:Y:S01]  /*16590*/  @!P5 FMUL R26, R26, 0.5 ;  /* 0x3f0000001a1ad820 */ /* 0x000fe20000400000 */
[--C-:B------:R-:W-:Y:S01]  /*165a0*/  FFMA R62, R62, UR5, -R0.reuse ;  /* 0x000000053e3e7c23 */ /* 0x100fe20008000800 */
[----:B------:R-:W-:Y:S01]  /*165b0*/  @!P4 FMUL R31, R31, 0.5 ;  /* 0x3f0000001f1fc820 */ /* 0x000fe20000400000 */
[----:B------:R-:W1:Y:S01]  /*165c0*/  MUFU.EX2 R30, R30 ;  /* 0x0000001e001e7308 */ /* 0x000e620000000800 */
[----:B------:R-:W-:-:S01]  /*165d0*/  FFMA R59, R59, UR5, -R0 ;  /* 0x000000053b3b7c23 */ /* 0x000fc20008000800 */
[--C-:B------:R-:W-:Y:S01]  /*165e0*/  FFMA R58, R58, UR5, -R0.reuse ;  /* 0x000000053a3a7c23 */ /* 0x100fe20008000800 */
[----:B------:R-:W-:-:S01]  /*165f0*/  FFMA R63, R63, UR5, -R0 ;  /* 0x000000053f3f7c23 */ /* 0x000fc20008000800 */
[--C-:B------:R-:W-:Y:S01]  /*16600*/  FFMA R70, R70, UR5, -R0.reuse ;  /* 0x0000000546467c23 */ /* 0x100fe20008000800 */
[----:B------:R-:W-:-:S01]  /*16610*/  FFMA R67, R67, UR5, -R0 ;  /* 0x0000000543437c23 */ /* 0x000fc20008000800 */
[--C-:B------:R-:W-:Y:S01]  /*16620*/  FFMA R66, R66, UR5, -R0.reuse ;  /* 0x0000000542427c23 */ /* 0x100fe20008000800 */
[----:B------:R-:W-:-:S01]  /*16630*/  FFMA R71, R71, UR5, -R0 ;  /* 0x0000000547477c23 */ /* 0x000fc20008000800 */
        /* <DEDUP_REMOVED lines=16> */
[----:B------:R-:W1:Y:S02]  /*16740*/  MUFU.EX2 R31, R31 ;  /* 0x0000001f001f7308 */ /* 0x000e640000000800 */
[----:B-1----:R-:W-:Y:S01]  /*16750*/  @!P3 FMUL R30, R30, R30 ;  /* 0x0000001e1e1eb220 */ /* 0x002fe20000400000 */
[----:B------:R-:W-:Y:S01]  /*16760*/  FSETP.GEU.AND P3, PT, R38, -126, PT ;  /* 0xc2fc00002600780b */ /* 0x000fe20003f6e000 */
[----:B------:R-:W-:Y:S01]  /*16770*/  @!P6 FMUL R27, R27, R27 ;  /* 0x0000001b1b1be220 */ /* 0x000fe20000400000 */
[----:B------:R-:W-:Y:S01]  /*16780*/  FSETP.GEU.AND P6, PT, R35, -126, PT ;  /* 0xc2fc00002300780b */ /* 0x000fe20003fce000 */
[----:B------:R-:W-:-:S01]  /*16790*/  FFMA R99, R99, UR5, -R0 ;  /* 0x0000000563637c23 */ /* 0x000fc20008000800 */
[--C-:B------:R-:W-:Y:S01]  /*167a0*/  FFMA R106, R106, UR5, -R0.reuse ;  /* 0x000000056a6a7c23 */ /* 0x100fe20008000800 */
[----:B------:R-:W-:-:S01]  /*167b0*/  FFMA R111, R111, UR5, -R0 ;  /* 0x000000056f6f7c23 */ /* 0x000fc20008000800 */
[--C-:B------:R-:W-:Y:S01]  /*167c0*/  FFMA R110, R110, UR5, -R0.reuse ;  /* 0x000000056e6e7c23 */ /* 0x100fe20008000800 */
[----:B------:R-:W-:Y:S01]  /*167d0*/  @!P5 FMUL R26, R26, R26 ;  /* 0x0000001a1a1ad220 */ /* 0x000fe20000400000 */
[----:B------:R-:W-:Y:S01]  /*167e0*/  FSETP.GEU.AND P5, PT, R34, -126, PT ;  /* 0xc2fc00002200780b */ /* 0x000fe20003fae000 */
[----:B------:R-:W-:-:S01]  /*167f0*/  FFMA R107, R107, UR5, -R0 ;  /* 0x000000056b6b7c23 */ /* 0x000fc20008000800 */
[--C-:B------:R-:W-:Y:S01]  /*16800*/  FFMA R114, R114, UR5, -R0.reuse ;  /* 0x0000000572727c23 */ /* 0x100fe20008000800 */
[----:B------:R-:W-:-:S01]  /*16810*/  FFMA R15, R138, UR5, -R0 ;  /* 0x000000058a0f7c23 */ /* 0x000fc20008000800 */
[--C-:B------:R-:W-:Y:S01]  /*16820*/  FFMA R122, R122, UR5, -R0.reuse ;  /* 0x000000057a7a7c23 */ /* 0x100fe20008000800 */
[----:B------:R-:W-:-:S01]  /*16830*/  FFMA R115, R115, UR5, -R0 ;  /* 0x0000000573737c23 */ /* 0x000fc20008000800 */
[----:B------:R-:W-:Y:S01]  /*16840*/  FFMA R18, R118, UR5, -R0 ;  /* 0x0000000576127c23 */ /* 0x000fe20008000800 */
[----:B------:R-:W-:Y:S01]  /*16850*/  @!P4 FMUL R31, R31, R31 ;  /* 0x0000001f1f1fc220 */ /* 0x000fe20000400000 */
[----:B------:R-:W-:Y:S01]  /*16860*/  FSETP.GEU.AND P4, PT, R39, -126, PT ;  /* 0xc2fc00002700780b */ /* 0x000fe20003f8e000 */
[----:B------:R-:W-:Y:S01]  /*16870*/  @!P3 FMUL R38, R38, 0.5 ;  /* 0x3f0000002626b820 */ /* 0x000fe20000400000 */
[----:B------:R-:W-:Y:S01]  /*16880*/  @!P6 FMUL R35, R35, 0.5 ;  /* 0x3f0000002323e820 */ /* 0x000fe20000400000 */
[----:B------:R-:W5:Y:S02]  /*16890*/  LDL.LU R226, [R1+0x23c] ;  /* 0x00023c0001e27983 */ /* 0x000f640000300800 */
[----:B------:R-:W-:-:S02]  /*168a0*/  @!P5 FMUL R34, R34, 0.5 ;  /* 0x3f0000002222d820 */ /* 0x000fc40000400000 */
[----:B------:R-:W1:Y:S01]  /*168b0*/  MUFU.EX2 R38, R38 ;  /* 0x0000002600267308 */ /* 0x000e620000000800 */
[----:B------:R-:W5:Y:S01]  /*168c0*/  LDL.LU R225, [R1+0x248] ;  /* 0x0002480001e17983 */ /* 0x000f620000300800 */
[----:B------:R-:W-:-:S03]  /*168d0*/  FFMA R139, R139, UR5, -R0 ;  /* 0x000000058b8b7c23 */ /* 0x000fc60008000800 */
[----:B------:R-:W5:Y:S01]  /*168e0*/  LDL.LU R224, [R1+0x24c] ;  /* 0x00024c0001e07983 */ /* 0x000f620000300800 */
[----:B------:R-:W-:Y:S02]  /*168f0*/  @!P4 FMUL R39, R39, 0.5 ;  /* 0x3f0000002727c820 */ /* 0x000fe40000400000 */
[----:B------:R-:W1:Y:S01]  /*16900*/  MUFU.EX2 R35, R35 ;  /* 0x0000002300237308 */ /* 0x000e620000000800 */
[----:B------:R-:W5:Y:S01]  /*16910*/  LDL.LU R223, [R1+0x258] ;  /* 0x0002580001df7983 */ /* 0x000f620000300800 */
[----:B------:R-:W-:-:S06]  /*16920*/  FADD R149, -R3, R14 ;  /* 0x0000000e03957221 */ /* 0x000fcc0000000100 */
[----:B------:R-:W1:Y:S02]  /*16930*/  MUFU.EX2 R34, R34 ;  /* 0x0000002200227308 */ /* 0x000e640000000800 */
[----:B-1----:R-:W-:-:S06]  /*16940*/  @!P3 FMUL R38, R38, R38 ;  /* 0x000000262626b220 */ /* 0x002fcc0000400000 */
[----:B------:R-:W1:Y:S01]  /*16950*/  MUFU.EX2 R39, R39 ;  /* 0x0000002700277308 */ /* 0x000e620000000800 */
[----:B------:R-:W-:Y:S01]  /*16960*/  FSETP.GEU.AND P3, PT, R46, -126, PT ;  /* 0xc2fc00002e00780b */ /* 0x000fe20003f6e000 */
[----:B------:R-:W-:Y:S01]  /*16970*/  @!P6 FMUL R35, R35, R35 ;  /* 0x000000232323e220 */ /* 0x000fe20000400000 */
[----:B------:R-:W-:Y:S01]  /*16980*/  FSETP.GEU.AND P6, PT, R43, -126, PT ;  /* 0xc2fc00002b00780b */ /* 0x000fe20003fce000 */
[----:B------:R-:W5:Y:S01]  /*16990*/  LDL.LU R222, [R1+0x25c] ;  /* 0x00025c0001de7983 */ /* 0x000f620000300800 */
[----:B------:R-:W-:-:S01]  /*169a0*/  FFMA R16, R126, UR5, -R0 ;  /* 0x000000057e107c23 */ /* 0x000fc20008000800 */
[--C-:B------:R-:W-:Y:S01]  /*169b0*/  FFMA R17, R123, UR5, -R0.reuse ;  /* 0x000000057b117c23 */ /* 0x100fe20008000800 */
[----:B------:R-:W-:-:S01]  /*169c0*/  FFMA R14, R127, UR5, -R0 ;  /* 0x000000057f0e7c23 */ /* 0x000fc20008000800 */
[----:B------:R-:W5:Y:S01]  /*169d0*/  LDL.LU R221, [R1+0x268] ;  /* 0x0002680001dd7983 */ /* 0x000f620000300800 */
[----:B------:R-:W-:Y:S01]  /*169e0*/  @!P5 FMUL R34, R34, R34 ;  /* 0x000000222222d220 */ /* 0x000fe20000400000 */
[----:B------:R-:W-:-:S02]  /*169f0*/  FSETP.GEU.AND P5, PT, R42, -126, PT ;  /* 0xc2fc00002a00780b */ /* 0x000fc40003fae000 */
[----:B------:R-:W5:Y:S01]  /*16a00*/  LDL.LU R220, [R1+0x26c] ;  /* 0x00026c0001dc7983 */ /* 0x000f620000300800 */
[----:B-1----:R-:W-:Y:S01]  /*16a10*/  @!P4 FMUL R39, R39, R39 ;  /* 0x000000272727c220 */ /* 0x002fe20000400000 */
[----:B------:R-:W-:Y:S01]  /*16a20*/  FSETP.GEU.AND P4, PT, R47, -126, PT ;  /* 0xc2fc00002f00780b */ /* 0x000fe20003f8e000 */
[----:B------:R-:W-:Y:S01]  /*16a30*/  @!P3 FMUL R46, R46, 0.5 ;  /* 0x3f0000002e2eb820 */ /* 0x000fe20000400000 */
[----:B------:R-:W-:Y:S01]  /*16a40*/  @!P6 FMUL R43, R43, 0.5 ;  /* 0x3f0000002b2be820 */ /* 0x000fe20000400000 */
[----:B------:R-:W5:Y:S06]  /*16a50*/  LDL.LU R219, [R1+0x278] ;  /* 0x0002780001db7983 */ /* 0x000f6c0000300800 */
[----:B------:R-:W-:Y:S01]  /*16a60*/  @!P5 FMUL R42, R42, 0.5 ;  /* 0x3f0000002a2ad820 */ /* 0x000fe20000400000 */
[----:B------:R-:W1:Y:S01]  /*16a70*/  MUFU.EX2 R46, R46 ;  /* 0x0000002e002e7308 */ /* 0x000e620000000800 */
[----:B------:R-:W5:Y:S04]  /*16a80*/  LDL.LU R218, [R1+0x27c] ;  /* 0x00027c0001da7983 */ /* 0x000f680000300800 */
[----:B------:R-:W5:Y:S01]  /*16a90*/  LDL.LU R217, [R1+0x288] ;  /* 0x0002880001d97983 */ /* 0x000f620000300800 */
[----:B------:R-:W-:-:S02]  /*16aa0*/  @!P4 FMUL R47, R47, 0.5 ;  /* 0x3f0000002f2fc820 */ /* 0x000fc40000400000 */
[----:B------:R-:W1:Y:S01]  /*16ab0*/  MUFU.EX2 R43, R43 ;  /* 0x0000002b002b7308 */ /* 0x000e620000000800 */
[----:B------:R-:W5:Y:S04]  /*16ac0*/  LDL.LU R216, [R1+0x28c] ;  /* 0x00028c0001d87983 */ /* 0x000f680000300800 */
[----:B------:R-:W5:Y:S03]  /*16ad0*/  LDL.LU R215, [R1+0x298] ;  /* 0x0002980001d77983 */ /* 0x000f660000300800 */
[----:B------:R-:W1:Y:S02]  /*16ae0*/  MUFU.EX2 R42, R42 ;  /* 0x0000002a002a7308 */ /* 0x000e640000000800 */
[----:B-1----:R-:W-:-:S06]  /*16af0*/  @!P3 FMUL R46, R46, R46 ;  /* 0x0000002e2e2eb220 */ /* 0x002fcc0000400000 */
[----:B------:R-:W1:Y:S01]  /*16b00*/  MUFU.EX2 R47, R47 ;  /* 0x0000002f002f7308 */ /* 0x000e620000000800 */
[----:B------:R-:W-:Y:S01]  /*16b10*/  FSETP.GEU.AND P3, PT, R54, -126, PT ;  /* 0xc2fc00003600780b */ /* 0x000fe20003f6e000 */
[----:B------:R-:W-:Y:S01]  /*16b20*/  @!P6 FMUL R43, R43, R43 ;  /* 0x0000002b2b2be220 */ /* 0x000fe20000400000 */
[----:B------:R-:W-:Y:S01]  /*16b30*/  FSETP.GEU.AND P6, PT, R51, -126, PT ;  /* 0xc2fc00003300780b */ /* 0x000fe20003fce000 */
[----:B------:R-:W5:Y:S04]  /*16b40*/  LDL.LU R214, [R1+0x29c] ;  /* 0x00029c0001d67983 */ /* 0x000f680000300800 */
        /* <DEDUP_REMOVED lines=41> */
[----:B------:R-:W2:Y:S01]  /*16de0*/  MUFU.EX2 R58, R58 ;  /* 0x0000003a003a7308 */ /* 0x000ea20000000800 */
[----:B-1----:R-:W-:-:S07]  /*16df0*/  @!P3 FMUL R62, R62, R62 ;  /* 0x0000003e3e3eb220 */ /* 0x002fce0000400000 */
[----:B------:R-:W1:Y:S01]  /*16e00*/  MUFU.EX2 R63, R63 ;  /* 0x0000003f003f7308 */ /* 0x000e620000000800 */
[----:B------:R-:W-:Y:S01]  /*16e10*/  FSETP.GEU.AND P3, PT, R70, -126, PT ;  /* 0xc2fc00004600780b */ /* 0x000fe20003f6e000 */
[----:B------:R-:W-:Y:S01]  /*16e20*/  @!P6 FMUL R59, R59, R59 ;  /* 0x0000003b3b3be220 */ /* 0x000fe20000400000 */
[----:B------:R-:W-:Y:S01]  /*16e30*/  FSETP.GEU.AND P6, PT, R67, -126, PT ;  /* 0xc2fc00004300780b */ /* 0x000fe20003fce000 */
[----:B------:R-:W5:Y:S04]  /*16e40*/  LDL.LU R185, [R1+0x31c] ;  /* 0x00031c0001b97983 */ /* 0x000f680000300800 */
[----:B------:R-:W5:Y:S01]  /*16e50*/  LDL.LU R184, [R1+0x328] ;  /* 0x0003280001b87983 */ /* 0x000f620000300800 */
[----:B--2---:R-:W-:Y:S01]  /*16e60*/  @!P5 FMUL R58, R58, R58 ;  /* 0x0000003a3a3ad220 */ /* 0x004fe20000400000 */
[----:B------:R-:W-:-:S02]  /*16e70*/  FSETP.GEU.AND P5, PT, R66, -126, PT ;  /* 0xc2fc00004200780b */ /* 0x000fc40003fae000 */
[----:B------:R-:W2:Y:S01]  /*16e80*/  LDL.LU R183, [R1+0x32c] ;  /* 0x00032c0001b77983 */ /* 0x000ea20000300800 */
[----:B-1----:R-:W-:Y:S01]  /*16e90*/  @!P4 FMUL R63, R63, R63 ;  /* 0x0000003f3f3fc220 */ /* 0x002fe20000400000 */
[----:B------:R-:W-:Y:S01]  /*16ea0*/  FSETP.GEU.AND P4, PT, R71, -126, PT ;  /* 0xc2fc00004700780b */ /* 0x000fe20003f8e000 */
[----:B------:R-:W-:Y:S01]  /*16eb0*/  @!P3 FMUL R70, R70, 0.5 ;  /* 0x3f0000004646b820 */ /* 0x000fe20000400000 */
[----:B------:R-:W-:Y:S01]  /*16ec0*/  @!P6 FMUL R67, R67, 0.5 ;  /* 0x3f0000004343e820 */ /* 0x000fe20000400000 */
[----:B------:R-:W2:Y:S06]  /*16ed0*/  LDL.LU R182, [R1+0x338] ;  /* 0x0003380001b67983 */ /* 0x000eac0000300800 */
[----:B------:R-:W-:Y:S01]  /*16ee0*/  @!P5 FMUL R66, R66, 0.5 ;  /* 0x3f0000004242d820 */ /* 0x000fe20000400000 */
[----:B------:R-:W1:Y:S01]  /*16ef0*/  MUFU.EX2 R70, R70 ;  /* 0x0000004600467308 */ /* 0x000e620000000800 */
[----:B------:R-:W2:Y:S04]  /*16f00*/  LDL.LU R181, [R1+0x33c] ;  /* 0x00033c0001b57983 */ /* 0x000ea80000300800 */
[----:B------:R-:W2:Y:S01]  /*16f10*/  LDL.LU R180, [R1+0x348] ;  /* 0x0003480001b47983 */ /* 0x000ea20000300800 */
[----:B------:R-:W-:-:S02]  /*16f20*/  @!P4 FMUL R71, R71, 0.5 ;  /* 0x3f0000004747c820 */ /* 0x000fc40000400000 */
[----:B------:R-:W3:Y:S01]  /*16f30*/  MUFU.EX2 R67, R67 ;  /* 0x0000004300437308 */ /* 0x000ee20000000800 */
[----:B------:R-:W2:Y:S01]  /*16f40*/  LDL.LU R179, [R1+0x34c] ;  /* 0x00034c0001b37983 */ /* 0x000ea20000300800 */
[----:B------:R-:W-:-:S03]  /*16f50*/  FFMA R10, R131, UR5, -R0 ;  /* 0x00000005830a7c23 */ /* 0x000fc60008000800 */
[----:B------:R-:W2:Y:S03]  /*16f60*/  LDL.LU R178, [R1+0x358] ;  /* 0x0003580001b27983 */ /* 0x000ea60000300800 */
[----:B------:R-:W4:Y:S01]  /*16f70*/  MUFU.EX2 R66, R66 ;  /* 0x0000004200427308 */ /* 0x000f220000000800 */
[----:B-1----:R-:W-:-:S07]  /*16f80*/  @!P3 FMUL R70, R70, R70 ;  /* 0x000000464646b220 */ /* 0x002fce0000400000 */
[----:B------:R-:W1:Y:S01]  /*16f90*/  MUFU.EX2 R71, R71 ;  /* 0x0000004700477308 */ /* 0x000e620000000800 */
[----:B------:R-:W-:Y:S01]  /*16fa0*/  FSETP.GEU.AND P3, PT, R78, -126, PT ;  /* 0xc2fc00004e00780b */ /* 0x000fe20003f6e000 */
[----:B---3--:R-:W-:Y:S01]  /*16fb0*/  @!P6 FMUL R67, R67, R67 ;  /* 0x000000434343e220 */ /* 0x008fe20000400000 */
[----:B------:R-:W-:Y:S01]  /*16fc0*/  FSETP.GEU.AND P6, PT, R75, -126, PT ;  /* 0xc2fc00004b00780b */ /* 0x000fe20003fce000 */
[----:B------:R-:W3:Y:S04]  /*16fd0*/  LDL.LU R177, [R1+0x35c] ;  /* 0x00035c0001b17983 */ /* 0x000ee80000300800 */
[----:B------:R-:W3:Y:S01]  /*16fe0*/  LDL.LU R176, [R1+0x368] ;  /* 0x0003680001b07983 */ /* 0x000ee20000300800 */
[----:B----4-:R-:W-:Y:S01]  /*16ff0*/  @!P5 FMUL R66, R66, R66 ;  /* 0x000000424242d220 */ /* 0x010fe20000400000 */
[----:B------:R-:W-:-:S02]  /*17000*/  FSETP.GEU.AND P5, PT, R74, -126, PT ;  /* 0xc2fc00004a00780b */ /* 0x000fc40003fae000 */
[----:B------:R-:W4:Y:S01]  /*17010*/  LDL.LU R175, [R1+0x36c] ;  /* 0x00036c0001af7983 */ /* 0x000f220000300800 */
[----:B-1----:R-:W-:Y:S01]  /*17020*/  @!P4 FMUL R71, R71, R71 ;  /* 0x000000474747c220 */ /* 0x002fe20000400000 */
[----:B------:R-:W-:Y:S01]  /*17030*/  FSETP.GEU.AND P4, PT, R79, -126, PT ;  /* 0xc2fc00004f00780b */ /* 0x000fe20003f8e000 */
[----:B------:R-:W-:Y:S01]  /*17040*/  @!P3 FMUL R78, R78, 0.5 ;  /* 0x3f0000004e4eb820 */ /* 0x000fe20000400000 */
[----:B------:R-:W-:Y:S01]  /*17050*/  @!P6 FMUL R75, R75, 0.5 ;  /* 0x3f0000004b4be820 */ /* 0x000fe20000400000 */
[----:B------:R-:W4:Y:S06]  /*17060*/  LDL.LU R174, [R1+0x378] ;  /* 0x0003780001ae7983 */ /* 0x000f2c0000300800 */
[----:B------:R-:W-:Y:S01]  /*17070*/  @!P5 FMUL R74, R74, 0.5 ;  /* 0x3f0000004a4ad820 */ /* 0x000fe20000400000 */
[----:B------:R-:W1:Y:S01]  /*17080*/  MUFU.EX2 R78, R78 ;  /* 0x0000004e004e7308 */ /* 0x000e620000000800 */
[----:B------:R-:W4:Y:S01]  /*17090*/  LDL.LU R173, [R1+0x37c] ;  /* 0x00037c0001ad7983 */ /* 0x000f220000300800 */
[----:B------:R-:W-:-:S01]  /*170a0*/  FFMA R11, R130, UR5, -R0 ;  /* 0x00000005820b7c23 */ /* 0x000fc20008000800 */
[----:B------:R-:W-:-:S02]  /*170b0*/  FFMA R7, R142, UR5, -R0 ;  /* 0x000000058e077c23 */ /* 0x000fc40008000800 */
[----:B------:R-:W4:Y:S01]  /*170c0*/  LDL.LU R172, [R1+0x388] ;  /* 0x0003880001ac7983 */ /* 0x000f220000300800 */
[----:B------:R-:W-:Y:S02]  /*170d0*/  @!P4 FMUL R79, R79, 0.5 ;  /* 0x3f0000004f4fc820 */ /* 0x000fe40000400000 */
[----:B------:R-:W1:Y:S01]  /*170e0*/  MUFU.EX2 R75, R75 ;  /* 0x0000004b004b7308 */ /* 0x000e620000000800 */
[----:B------:R-:W4:Y:S01]  /*170f0*/  LDL.LU R171, [R1+0x38c] ;  /* 0x00038c0001ab7983 */ /* 0x000f220000300800 */
[----:B------:R-:W-:-:S03]  /*17100*/  FFMA R6, R143, UR5, -R0 ;  /* 0x000000058f067c23 */ /* 0x000fc60008000800 */
[----:B------:R-:W4:Y:S03]  /*17110*/  LDL.LU R170, [R1+0x398] ;  /* 0x0003980001aa7983 */ /* 0x000f260000300800 */
[----:B------:R-:W1:Y:S02]  /*17120*/  MUFU.EX2 R74, R74 ;  /* 0x0000004a004a7308 */ /* 0x000e640000000800 */
[----:B-1----:R-:W-:-:S06]  /*17130*/  @!P3 FMUL R78, R78, R78 ;  /* 0x0000004e4e4eb220 */ /* 0x002fcc0000400000 */
[----:B------:R-:W1:Y:S01]  /*17140*/  MUFU.EX2 R79, R79 ;  /* 0x0000004f004f7308 */ /* 0x000e620000000800 */
[----:B------:R-:W-:Y:S01]  /*17150*/  FSETP.GEU.AND P3, PT, R86, -126, PT ;  /* 0xc2fc00005600780b */ /* 0x000fe20003f6e000 */
[----:B------:R-:W-:Y:S01]  /*17160*/  @!P6 FMUL R75, R75, R75 ;  /* 0x0000004b4b4be220 */ /* 0x000fe20000400000 */
[----:B------:R-:W-:Y:S01]  /*17170*/  FSETP.GEU.AND P6, PT, R83, -126, PT ;  /* 0xc2fc00005300780b */ /* 0x000fe20003fce000 */
[----:B------:R-:W4:Y:S04]  /*17180*/  LDL.LU R169, [R1+0x39c] ;  /* 0x00039c0001a97983 */ /* 0x000f280000300800 */
[----:B------:R-:W4:Y:S01]  /*17190*/  LDL.LU R168, [R1+0x3a8] ;  /* 0x0003a80001a87983 */ /* 0x000f220000300800 */
[----:B------:R-:W-:Y:S01]  /*171a0*/  @!P5 FMUL R74, R74, R74 ;  /* 0x0000004a4a4ad220 */ /* 0x000fe20000400000 */
        /* <DEDUP_REMOVED lines=9> */
[----:B------:R-:W4:Y:S04]  /*17240*/  LDL.LU R165, [R1+0x3bc] ;  /* 0x0003bc0001a57983 */ /* 0x000f280000300800 */
[----:B------:R-:W4:Y:S01]  /*17250*/  LDL.LU R164, [R1+0x3c8] ;  /* 0x0003c80001a47983 */ /* 0x000f220000300800 */
[----:B------:R-:W-:-:S02]  /*17260*/  @!P4 FMUL R90, R90, 0.5 ;  /* 0x3f0000005a5ac820 */ /* 0x000fc40000400000 */
[----:B------:R-:W1:Y:S01]  /*17270*/  MUFU.EX2 R83, R83 ;  /* 0x0000005300537308 */ /* 0x000e620000000800 */
[----:B------:R-:W4:Y:S04]  /*17280*/  LDL.LU R163, [R1+0x3cc] ;  /* 0x0003cc0001a37983 */ /* 0x000f280000300800 */
        /* <DEDUP_REMOVED lines=19> */
[----:B------:R-:W4:Y:S02]  /*173c0*/  LDL.LU R157, [R1+0x3fc] ;  /* 0x0003fc00019d7983 */ /* 0x000f240000300800 */
[----:B------:R-:W-:-:S05]  /*173d0*/  @!P4 FMUL R98, R98, 0.5 ;  /* 0x3f0000006262c820 */ /* 0x000fca0000400000 */
[----:B------:R-:W1:Y:S08]  /*173e0*/  MUFU.EX2 R94, R94 ;  /* 0x0000005e005e7308 */ /* 0x000e700000000800 */
[----:B------:R-:W1:Y:S08]  /*173f0*/  MUFU.EX2 R91, R91 ;  /* 0x0000005b005b7308 */ /* 0x000e700000000800 */
[----:B------:R-:W1:Y:S02]  /*17400*/  MUFU.EX2 R98, R98 ;  /* 0x0000006200627308 */ /* 0x000e640000000800 */
[----:B-1----:R-:W-:Y:S01]  /*17410*/  @!P3 FMUL R95, R95, R95 ;  /* 0x0000005f5f5fb220 */ /* 0x002fe20000400000 */
[----:B------:R-:W-:Y:S01]  /*17420*/  FSETP.GEU.AND P3, PT, R103, -126, PT ;  /* 0xc2fc00006700780b */ /* 0x000fe20003f6e000 */
[----:B------:R-:W-:Y:S01]  /*17430*/  @!P6 FMUL R94, R94, R94 ;  /* 0x0000005e5e5ee220 */ /* 0x000fe20000400000 */
[----:B------:R-:W-:Y:S01]  /*17440*/  FSETP.GEU.AND P6, PT, R102, -126, PT ;  /* 0xc2fc00006600780b */ /* 0x000fe20003fce000 */
[----:B------:R-:W-:Y:S01]  /*17450*/  @!P5 FMUL R91, R91, R91 ;  /* 0x0000005b5b5bd220 */ /* 0x000fe20000400000 */
[----:B------:R-:W-:Y:S01]  /*17460*/  FSETP.GEU.AND P5, PT, R99, -126, PT ;  /* 0xc2fc00006300780b */ /* 0x000fe20003fae000 */
[----:B------:R-:W-:Y:S01]  /*17470*/  @!P4 FMUL R98, R98, R98 ;  /* 0x000000626262c220 */ /* 0x000fe20000400000 */
[----:B------:R-:W-:-:S07]  /*17480*/  FSETP.GEU.AND P4, PT, R106, -126, PT ;  /* 0xc2fc00006a00780b */ /* 0x000fce0003f8e000 */
[----:B------:R-:W-:Y:S02]  /*17490*/  @!P3 FMUL R103, R103, 0.5 ;  /* 0x3f0000006767b820 */ /* 0x000fe40000400000 */
[----:B------:R-:W-:Y:S02]  /*174a0*/  @!P6 FMUL R102, R102, 0.5 ;  /* 0x3f0000006666e820 */ /* 0x000fe40000400000 */
[----:B------:R-:W-:Y:S02]  /*174b0*/  @!P5 FMUL R99, R99, 0.5 ;  /* 0x3f0000006363d820 */ /* 0x000fe40000400000 */
[----:B------:R-:W1:Y:S01]  /*174c0*/  MUFU.EX2 R103, R103 ;  /* 0x0000006700677308 */ /* 0x000e620000000800 */
[----:B------:R-:W-:-:S07]  /*174d0*/  @!P4 FMUL R106, R106, 0.5 ;  /* 0x3f0000006a6ac820 */ /* 0x000fce0000400000 */
        /* <DEDUP_REMOVED lines=16> */
[----:B------:R-:W5:Y:S08]  /*175e0*/  MUFU.EX2 R110, R110 ;  /* 0x0000006e006e7308 */ /* 0x000f700000000800 */
[----:B------:R-:W5:Y:S08]  /*175f0*/  MUFU.EX2 R107, R107 ;  /* 0x0000006b006b7308 */ /* 0x000f700000000800 */
[----:B------:R-:W2:Y:S01]  /*17600*/  MUFU.EX2 R114, R114 ;  /* 0x0000007200727308 */ /* 0x000ea20000000800 */
[----:B-1----:R-:W-:Y:S01]  /*17610*/  @!P3 FMUL R111, R111, R111 ;  /* 0x0000006f6f6fb220 */ /* 0x002fe20000400000 */
[----:B------:R-:W-:Y:S01]  /*17620*/  FSETP.GEU.AND P3, PT, R15, -126, PT ;  /* 0xc2fc00000f00780b */ /* 0x000fe20003f6e000 */
[----:B-----5:R-:W-:Y:S01]  /*17630*/  @!P6 FMUL R110, R110, R110 ;  /* 0x0000006e6e6ee220 */ /* 0x020fe20000400000 */
[----:B------:R-:W-:Y:S01]  /*17640*/  FSETP.GEU.AND P6, PT, R122, -126, PT ;  /* 0xc2fc00007a00780b */ /* 0x000fe20003fce000 */
[----:B------:R-:W-:Y:S01]  /*17650*/  @!P5 FMUL R107, R107, R107 ;  /* 0x0000006b6b6bd220 */ /* 0x000fe20000400000 */
[----:B------:R-:W-:Y:S01]  /*17660*/  FSETP.GEU.AND P5, PT, R115, -126, PT ;  /* 0xc2fc00007300780b */ /* 0x000fe20003fae000 */
[----:B--2---:R-:W-:Y:S01]  /*17670*/  @!P4 FMUL R114, R114, R114 ;  /* 0x000000727272c220 */ /* 0x004fe20000400000 */
[----:B------:R-:W-:-:S07]  /*17680*/  FSETP.GEU.AND P4, PT, R18, -126, PT ;  /* 0xc2fc00001200780b */ /* 0x000fce0003f8e000 */
[----:B------:R-:W-:Y:S02]  /*17690*/  @!P3 FMUL R15, R15, 0.5 ;  /* 0x3f0000000f0fb820 */ /* 0x000fe40000400000 */
[----:B------:R-:W-:Y:S02]  /*176a0*/  @!P6 FMUL R122, R122, 0.5 ;  /* 0x3f0000007a7ae820 */ /* 0x000fe40000400000 */
[----:B------:R-:W-:Y:S02]  /*176b0*/  @!P5 FMUL R115, R115, 0.5 ;  /* 0x3f0000007373d820 */ /* 0x000fe40000400000 */
[----:B------:R-:W1:Y:S01]  /*176c0*/  MUFU.EX2 R15, R15 ;  /* 0x0000000f000f7308 */ /* 0x000e620000000800 */
[----:B------:R-:W-:-:S07]  /*176d0*/  @!P4 FMUL R18, R18, 0.5 ;  /* 0x3f0000001212c820 */ /* 0x000fce0000400000 */
[----:B------:R-:W2:Y:S08]  /*176e0*/  MUFU.EX2 R122, R122 ;  /* 0x0000007a007a7308 */ /* 0x000eb00000000800 */
[----:B------:R-:W5:Y:S08]  /*176f0*/  MUFU.EX2 R115, R115 ;  /* 0x0000007300737308 */ /* 0x000f700000000800 */
[----:B------:R-:W3:Y:S01]  /*17700*/  MUFU.EX2 R18, R18 ;  /* 0x0000001200127308 */ /* 0x000ee20000000800 */
[----:B-1----:R-:W-:Y:S01]  /*17710*/  @!P3 FMUL R15, R15, R15 ;  /* 0x0000000f0f0fb220 */ /* 0x002fe20000400000 */
[----:B------:R-:W-:Y:S01]  /*17720*/  FSETP.GEU.AND P3, PT, R139, -126, PT ;  /* 0xc2fc00008b00780b */ /* 0x000fe20003f6e000 */
[----:B--2---:R-:W-:Y:S01]  /*17730*/  @!P6 FMUL R122, R122, R122 ;  /* 0x0000007a7a7ae220 */ /* 0x004fe20000400000 */
[----:B------:R-:W-:Y:S01]  /*17740*/  FSETP.GEU.AND P6, PT, R16, -126, PT ;  /* 0xc2fc00001000780b */ /* 0x000fe20003fce000 */
[----:B-----5:R-:W-:Y:S01]  /*17750*/  @!P5 FMUL R115, R115, R115 ;  /* 0x000000737373d220 */ /* 0x020fe20000400000 */
[----:B------:R-:W-:Y:S01]  /*17760*/  FSETP.GEU.AND P5, PT, R17, -126, PT ;  /* 0xc2fc00001100780b */ /* 0x000fe20003fae000 */
[----:B---3--:R-:W-:Y:S01]  /*17770*/  @!P4 FMUL R18, R18, R18 ;  /* 0x000000121212c220 */ /* 0x008fe20000400000 */
[----:B------:R-:W-:-:S07]  /*17780*/  FSETP.GEU.AND P4, PT, R14, -126, PT ;  /* 0xc2fc00000e00780b */ /* 0x000fce0003f8e000 */
[----:B------:R-:W-:Y:S02]  /*17790*/  @!P3 FMUL R139, R139, 0.5 ;  /* 0x3f0000008b8bb820 */ /* 0x000fe40000400000 */
[----:B------:R-:W-:Y:S02]  /*177a0*/  @!P6 FMUL R16, R16, 0.5 ;  /* 0x3f0000001010e820 */ /* 0x000fe40000400000 */
[----:B------:R-:W-:Y:S02]  /*177b0*/  @!P5 FMUL R17, R17, 0.5 ;  /* 0x3f0000001111d820 */ /* 0x000fe40000400000 */
[----:B------:R-:W1:Y:S01]  /*177c0*/  MUFU.EX2 R139, R139 ;  /* 0x0000008b008b7308 */ /* 0x000e620000000800 */
[----:B------:R-:W-:-:S07]  /*177d0*/  @!P4 FMUL R14, R14, 0.5 ;  /* 0x3f0000000e0ec820 */ /* 0x000fce0000400000 */
[----:B------:R-:W2:Y:S08]  /*177e0*/  MUFU.EX2 R16, R16 ;  /* 0x0000001000107308 */ /* 0x000eb00000000800 */
[----:B------:R-:W3:Y:S08]  /*177f0*/  MUFU.EX2 R17, R17 ;  /* 0x0000001100117308 */ /* 0x000ef00000000800 */
[----:B------:R-:W5:Y:S01]  /*17800*/  MUFU.EX2 R14, R14 ;  /* 0x0000000e000e7308 */ /* 0x000f620000000800 */
[----:B-1----:R-:W-:Y:S01]  /*17810*/  @!P3 FMUL R139, R139, R139 ;  /* 0x0000008b8b8bb220 */ /* 0x002fe20000400000 */
[----:B------:R-:W-:Y:S01]  /*17820*/  FSETP.GEU.AND P3, PT, R10, -126, PT ;  /* 0xc2fc00000a00780b */ /* 0x000fe20003f6e000 */
[----:B--2---:R-:W-:Y:S01]  /*17830*/  @!P6 FMUL R16, R16, R16 ;  /* 0x000000101010e220 */ /* 0x004fe20000400000 */
[----:B------:R-:W-:Y:S01]  /*17840*/  FSETP.GEU.AND P6, PT, R11, -126, PT ;  /* 0xc2fc00000b00780b */ /* 0x000fe20003fce000 */
[----:B---3--:R-:W-:Y:S01]  /*17850*/  @!P5 FMUL R17, R17, R17 ;  /* 0x000000111111d220 */ /* 0x008fe20000400000 */
[----:B------:R-:W-:Y:S01]  /*17860*/  FSETP.GEU.AND P5, PT, R7, -126, PT ;  /* 0xc2fc00000700780b */ /* 0x000fe20003fae000 */
[----:B-----5:R-:W-:Y:S01]  /*17870*/  @!P4 FMUL R14, R14, R14 ;  /* 0x0000000e0e0ec220 */ /* 0x020fe20000400000 */
[----:B------:R-:W-:-:S07]  /*17880*/  FSETP.GEU.AND P4, PT, R6, -126, PT ;  /* 0xc2fc00000600780b */ /* 0x000fce0003f8e000 */
[----:B------:R-:W-:Y:S02]  /*17890*/  @!P3 FMUL R10, R10, 0.5 ;  /* 0x3f0000000a0ab820 */ /* 0x000fe40000400000 */
[----:B------:R-:W-:Y:S02]  /*178a0*/  @!P6 FMUL R11, R11, 0.5 ;  /* 0x3f0000000b0be820 */ /* 0x000fe40000400000 */
[----:B------:R-:W-:Y:S02]  /*178b0*/  @!P5 FMUL R7, R7, 0.5 ;  /* 0x3f0000000707d820 */ /* 0x000fe40000400000 */
[----:B------:R-:W1:Y:S01]  /*178c0*/  MUFU.EX2 R10, R10 ;  /* 0x0000000a000a7308 */ /* 0x000e620000000800 */
[----:B------:R-:W-:-:S07]  /*178d0*/  @!P4 FMUL R6, R6, 0.5 ;  /* 0x3f0000000606c820 */ /* 0x000fce0000400000 */
[----:B------:R-:W2:Y:S01]  /*178e0*/  MUFU.EX2 R11, R11 ;  /* 0x0000000b000b7308 */ /* 0x000ea20000000800 */
[----:B------:R-:W-:-:S01]  /*178f0*/  FADD R21, R26, R90 ;  /* 0x0000005a1a157221 */ /* 0x000fc20000000000 */
[----:B------:R-:W-:-:S06]  /*17900*/  FADD R20, R58, R122 ;  /* 0x0000007a3a147221 */ /* 0x000fcc0000000000 */
[----:B------:R-:W3:Y:S08]  /*17910*/  MUFU.EX2 R7, R7 ;  /* 0x0000000700077308 */ /* 0x000ef00000000800 */
[----:B------:R-:W5:Y:S01]  /*17920*/  MUFU.EX2 R6, R6 ;  /* 0x0000000600067308 */ /* 0x000f620000000800 */
[----:B------:R-:W-:-:S01]  /*17930*/  FFMA R4, R147, UR5, -R0 ;  /* 0x0000000593047c23 */ /* 0x000fc20008000800 */
[----:B------:R-:W-:Y:S01]  /*17940*/  FADD R22, R21, R20 ;  /* 0x0000001415167221 */ /* 0x000fe20000000000 */
[----:B------:R-:W-:-:S01]  /*17950*/  FADD R21, R42, R106 ;  /* 0x0000006a2a157221 */ /* 0x000fc20000000000 */
[----:B------:R-:W-:Y:S01]  /*17960*/  FADD R20, R74, R15 ;  /* 0x0000000f4a147221 */ /* 0x000fe20000000000 */
[----:B------:R-:W-:-:S01]  /*17970*/  FFMA R5, R146, UR5, -R0 ;  /* 0x0000000592057c23 */ /* 0x000fc20008000800 */
[----:B-1----:R-:W-:Y:S01]  /*17980*/  @!P3 FMUL R10, R10, R10 ;  /* 0x0000000a0a0ab220 */ /* 0x002fe20000400000 */
[----:B------:R-:W-:-:S01]  /*17990*/  FFMA R9, R134, UR5, -R0 ;  /* 0x0000000586097c23 */ /* 0x000fc20008000800 */
[----:B------:R-:W-:Y:S01]  /*179a0*/  FFMA R3, R150, UR5, -R0 ;  /* 0x0000000596037c23 */ /* 0x000fe20008000800 */
[----:B------:R-:W-:-:S01]  /*179b0*/  FADD R20, R21, R20 ;  /* 0x0000001415147221 */ /* 0x000fc20000000000 */
[----:B------:R-:W-:Y:S01]  /*179c0*/  FSETP.GEU.AND P3, PT, R4, -126, PT ;  /* 0xc2fc00000400780b */ /* 0x000fe20003f6e000 */
[----:B--2---:R-:W-:Y:S01]  /*179d0*/  @!P6 FMUL R11, R11, R11 ;  /* 0x0000000b0b0be220 */ /* 0x004fe20000400000 */
[----:B---3--:R-:W-:Y:S01]  /*179e0*/  @!P5 FMUL R7, R7, R7 ;  /* 0x000000070707d220 */ /* 0x008fe20000400000 */
[----:B------:R-:W-:-:S01]  /*179f0*/  FADD R123, R22, R20 ;  /* 0x00000014167b7221 */ /* 0x000fc20000000000 */
[----:B------:R-:W-:Y:S01]  /*17a00*/  FSETP.GEU.AND P6, PT, R5, -126, PT ;  /* 0xc2fc00000500780b */ /* 0x000fe20003fce000 */
[----:B------:R-:W-:-:S01]  /*17a10*/  FADD R21, R27, R91 ;  /* 0x0000005b1b157221 */ /* 0x000fc20000000000 */
[----:B------:R-:W-:Y:S01]  /*17a20*/  FADD R20, R59, R17 ;  /* 0x000000113b147221 */ /* 0x000fe20000000000 */
[----:B-----5:R-:W-:Y:S01]  /*17a30*/  @!P4 FMUL R6, R6, R6 ;  /* 0x000000060606c220 */ /* 0x020fe20000400000 */
[----:B------:R-:W-:-:S02]  /*17a40*/  FSETP.GEU.AND P5, PT, R9, -126, PT ;  /* 0xc2fc00000900780b */ /* 0x000fc40003fae000 */
[----:B------:R-:W-:Y:S01]  /*17a50*/  FSETP.GEU.AND P4, PT, R3, -126, PT ;  /* 0xc2fc00000300780b */ /* 0x000fe20003f8e000 */
[----:B------:R-:W-:Y:S01]  /*17a60*/  FADD R22, R21, R20 ;  /* 0x0000001415167221 */ /* 0x000fe20000000000 */
[----:B------:R-:W-:-:S01]  /*17a70*/  FADD R21, R43, R107 ;  /* 0x0000006b2b157221 */ /* 0x000fc20000000000 */
[----:B------:R-:W-:Y:S01]  /*17a80*/  FADD R20, R75, R139 ;  /* 0x0000008b4b147221 */ /* 0x000fe20000000000 */
[----:B------:R-:W-:-:S03]  /*17a90*/  @!P3 FMUL R4, R4, 0.5 ;  /* 0x3f0000000404b820 */ /* 0x000fc60000400000 */
[----:B------:R-:W-:Y:S01]  /*17aa0*/  FADD R20, R21, R20 ;  /* 0x0000001415147221 */ /* 0x000fe20000000000 */
[----:B------:R-:W-:-:S01]  /*17ab0*/  FFMA R12, R119, UR5, -R0 ;  /* 0x00000005770c7c23 */ /* 0x000fc20008000800 */
[----:B------:R-:W-:Y:S01]  /*17ac0*/  @!P6 FMUL R5, R5, 0.5 ;  /* 0x3f0000000505e820 */ /* 0x000fe20000400000 */
[----:B------:R-:W-:Y:S01]  /*17ad0*/  F2FP.SATFINITE.E4M3.F32.PACK_AB_MERGE_C R24, RZ, R24, RZ ;  /* 0x00000018ff18723e */ /* 0x000fe200048070ff */
[----:B------:R-:W-:Y:S01]  /*17ae0*/  FADD R119, R22, R20 ;  /* 0x0000001416777221 */ /* 0x000fe20000000000 */
[----:B------:R-:W-:Y:S01]  /*17af0*/  @!P5 FMUL R9, R9, 0.5 ;  /* 0x3f0000000909d820 */ /* 0x000fe20000400000 */
[----:B------:R-:W-:Y:S01]  /*17b00*/  @!P4 FMUL R3, R3, 0.5 ;  /* 0x3f0000000303c820 */ /* 0x000fe20000400000 */
[----:B------:R-:W-:Y:S01]  /*17b10*/  F2FP.SATFINITE.E4M3.F32.PACK_AB_MERGE_C R25, RZ, R25, RZ ;  /* 0x00000019ff19723e */ /* 0x000fe200048070ff */
[----:B------:R-:W-:Y:S01]  /*17b20*/  FADD R21, R30, R94 ;  /* 0x0000005e1e157221 */ /* 0x000fe20000000000 */
[----:B------:R-:W-:-:S01]  /*17b30*/  FADD R20, R62, R16 ;  /* 0x000000103e147221 */ /* 0x000fc20000000000 */
[----:B------:R-:W1:Y:S01]  /*17b40*/  MUFU.EX2 R4, R4 ;  /* 0x0000000400047308 */ /* 0x000e620000000800 */
[----:B------:R-:W-:-:S01]  /*17b50*/  FFMA R13, R87, UR5, -R0 ;  /* 0x00000005570d7c23 */ /* 0x000fc20008000800 */
[----:B------:R-:W-:Y:S01]  /*17b60*/  LOP3.LUT R24, R24, 0xff, RZ, 0xc0, !PT ;  /* 0x000000ff18187812 */ /* 0x000fe200078ec0ff */
[----:B------:R-:W-:-:S01]  /*17b70*/  FADD R87, R21, R20 ;  /* 0x0000001415577221 */ /* 0x000fc20000000000 */
[----:B------:R-:W-:Y:S01]  /*17b80*/  LOP3.LUT R25, R25, 0xffff, RZ, 0xc0, !PT ;  /* 0x0000ffff19197812 */ /* 0x000fe200078ec0ff */
[----:B------:R-:W-:-:S01]  /*17b90*/  FADD R21, R46, R110 ;  /* 0x0000006e2e157221 */ /* 0x000fc20000000000 */
[----:B------:R-:W-:-:S02]  /*17ba0*/  FADD R20, R78, R7 ;  /* 0x000000074e147221 */ /* 0x000fc40000000000 */
[----:B------:R-:W2:Y:S01]  /*17bb0*/  MUFU.EX2 R5, R5 ;  /* 0x0000000500057308 */ /* 0x000ea20000000800 */
[----:B------:R-:W-:Y:S01]  /*17bc0*/  PRMT R127, R25, 0x7604, R24 ;  /* 0x00007604197f7816 */ /* 0x000fe20000000018 */
[----:B------:R-:W-:Y:S01]  /*17bd0*/  FADD R25, R21, R20 ;  /* 0x0000001415197221 */ /* 0x000fe20000000000 */
[----:B------:R-:W-:-:S05]  /*17be0*/  FADD R21, R31, R95 ;  /* 0x0000005f1f157221 */ /* 0x000fca0000000000 */
[----:B------:R-:W3:Y:S01]  /*17bf0*/  MUFU.EX2 R9, R9 ;  /* 0x0000000900097308 */ /* 0x000ee20000000800 */
[----:B------:R-:W-:-:S07]  /*17c00*/  FADD R20, R63, R14 ;  /* 0x0000000e3f147221 */ /* 0x000fce0000000000 */
[----:B------:R-:W5:Y:S01]  /*17c10*/  MUFU.EX2 R3, R3 ;  /* 0x0000000300037308 */ /* 0x000f620000000800 */
[----:B------:R-:W-:-:S01]  /*17c20*/  FFMA R8, R135, UR5, -R0 ;  /* 0x0000000587087c23 */ /* 0x000fc20008000800 */
[----:B------:R-:W-:Y:S01]  /*17c30*/  FADD R24, R21, R20 ;  /* 0x0000001415187221 */ /* 0x000fe20000000000 */
[----:B------:R-:W-:-:S01]  /*17c40*/  FADD R21, R47, R111 ;  /* 0x0000006f2f157221 */ /* 0x000fc20000000000 */
[----:B------:R-:W-:Y:S01]  /*17c50*/  FADD R20, R79, R6 ;  /* 0x000000064f147221 */ /* 0x000fe20000000000 */
[----:B-1----:R-:W-:Y:S01]  /*17c60*/  @!P3 FMUL R4, R4, R4 ;  /* 0x000000040404b220 */ /* 0x002fe20000400000 */
[----:B------:R-:W-:Y:S01]  /*17c70*/  FFMA R0, R151, UR5, -R0 ;  /* 0x0000000597007c23 */ /* 0x000fe20008000800 */
[----:B------:R-:W-:Y:S01]  /*17c80*/  FSETP.GEU.AND P3, PT, R8, -126, PT ;  /* 0xc2fc00000800780b */ /* 0x000fe20003f6e000 */
[----:B------:R-:W-:Y:S01]  /*17c90*/  FADD R23, R21, R20 ;  /* 0x0000001415177221 */ /* 0x000fe20000000000 */
[----:B------:R-:W-:-:S01]  /*17ca0*/  FADD R21, R34, R98 ;  /* 0x0000006222157221 */ /* 0x000fc20000000000 */
[----:B------:R-:W-:Y:S01]  /*17cb0*/  FADD R20, R66, R11 ;  /* 0x0000000b42147221 */ /* 0x000fe20000000000 */
[----:B--2---:R-:W-:Y:S01]  /*17cc0*/  @!P6 FMUL R5, R5, R5 ;  /* 0x000000050505e220 */ /* 0x004fe20000400000 */
[----:B---3--:R-:W-:Y:S01]  /*17cd0*/  @!P5 FMUL R9, R9, R9 ;  /* 0x000000090909d220 */ /* 0x008fe20000400000 */
[----:B------:R-:W-:Y:S01]  /*17ce0*/  FSETP.GEU.AND P6, PT, R13, -126, PT ;  /* 0xc2fc00000d00780b */ /* 0x000fe20003fce000 */
[----:B------:R-:W-:Y:S01]  /*17cf0*/  FADD R22, R21, R20 ;  /* 0x0000001415167221 */ /* 0x000fe20000000000 */
[----:B------:R-:W-:Y:S01]  /*17d00*/  FSETP.GEU.AND P5, PT, R12, -126, PT ;  /* 0xc2fc00000c00780b */ /* 0x000fe20003fae000 */
[----:B-----5:R-:W-:Y:S01]  /*17d10*/  @!P4 FMUL R3, R3, R3 ;  /* 0x000000030303c220 */ /* 0x020fe20000400000 */
[----:B------:R-:W-:Y:S01]  /*17d20*/  FSETP.GEU.AND P4, PT, R0, -126, PT ;  /* 0xc2fc00000000780b */ /* 0x000fe20003f8e000 */
[----:B------:R-:W-:Y:S01]  /*17d30*/  FADD R21, R50, R114 ;  /* 0x0000007232157221 */ /* 0x000fe20000000000 */
[----:B------:R-:W-:-:S01]  /*17d40*/  FADD R20, R82, R5 ;  /* 0x0000000552147221 */ /* 0x000fc20000000000 */
[----:B------:R-:W-:-:S03]  /*17d50*/  @!P3 FMUL R8, R8, 0.5 ;  /* 0x3f0000000808b820 */ /* 0x000fc60000400000 */
[----:B------:R-:W-:Y:S01]  /*17d60*/  FADD R20, R21, R20 ;  /* 0x0000001415147221 */ /* 0x000fe20000000000 */
[----:B------:R-:W-:-:S01]  /*17d70*/  FADD R118, R87, R25 ;  /* 0x0000001957767221 */ /* 0x000fc20000000000 */
[----:B------:R-:W-:Y:S02]  /*17d80*/  FADD R21, R35, R99 ;  /* 0x0000006323157221 */ /* 0x000fe40000000000 */
[----:B------:R-:W-:-:S01]  /*17d90*/  FADD R25, R22, R20 ;  /* 0x0000001416197221 */ /* 0x000fc20000000000 */
[----:B------:R-:W-:Y:S01]  /*17da0*/  FADD R20, R67, R10 ;  /* 0x0000000a43147221 */ /* 0x000fe20000000000 */
[----:B------:R-:W-:Y:S01]  /*17db0*/  @!P6 FMUL R13, R13, 0.5 ;  /* 0x3f0000000d0de820 */ /* 0x000fe20000400000 */
[----:B------:R-:W-:Y:S01]  /*17dc0*/  @!P5 FMUL R12, R12, 0.5 ;  /* 0x3f0000000c0cd820 */ /* 0x000fe20000400000 */
[----:B------:R-:W-:Y:S01]  /*17dd0*/  @!P4 FMUL R0, R0, 0.5 ;  /* 0x3f0000000000c820 */ /* 0x000fe20000400000 */
[----:B------:R-:W-:Y:S01]  /*17de0*/  FADD R87, R24, R23 ;  /* 0x0000001718577221 */ /* 0x000fe20000000000 */
[----:B------:R-:W1:Y:S01]  /*17df0*/  MUFU.EX2 R8, R8 ;  /* 0x0000000800087308 */ /* 0x000e620000000800 */
[----:B------:R-:W-:-:S01]  /*17e00*/  FADD R24, R21, R20 ;  /* 0x0000001415187221 */ /* 0x000fc20000000000 */
[----:B------:R-:W-:Y:S01]  /*17e10*/  FADD R21, R51, R115 ;  /* 0x0000007333157221 */ /* 0x000fe20000000000 */
[----:B------:R-:W-:-:S04]  /*17e20*/  FADD R20, R83, R4 ;  /* 0x0000000453147221 */ /* 0x000fc80000000000 */
[----:B------:R-:W-:Y:S01]  /*17e30*/  FADD R23, R21, R20 ;  /* 0x0000001415177221 */ /* 0x000fe20000000000 */
[----:B------:R-:W2:Y:S01]  /*17e40*/  MUFU.EX2 R13, R13 ;  /* 0x0000000d000d7308 */ /* 0x000ea20000000800 */
[----:B------:R-:W-:-:S01]  /*17e50*/  FADD R21, R38, R102 ;  /* 0x0000006626157221 */ /* 0x000fc20000000000 */
[----:B------:R-:W-:-:S06]  /*17e60*/  FADD R20, R70, R9 ;  /* 0x0000000946147221 */ /* 0x000fcc0000000000 */
[----:B------:R-:W3:Y:S01]  /*17e70*/  MUFU.EX2 R12, R12 ;  /* 0x0000000c000c7308 */ /* 0x000ee20000000800 */
[----:B------:R-:W-:-:S07]  /*17e80*/  FADD R22, R21, R20 ;  /* 0x0000001415167221 */ /* 0x000fce0000000000 */
[----:B------:R-:W5:Y:S01]  /*17e90*/  MUFU.EX2 R0, R0 ;  /* 0x0000000000007308 */ /* 0x000f620000000800 */
[----:B------:R-:W-:-:S01]  /*17ea0*/  FADD R21, R54, R18 ;  /* 0x0000001236157221 */ /* 0x000fc20000000000 */
[----:B------:R-:W-:Y:S01]  /*17eb0*/  FADD R20, R86, R3 ;  /* 0x0000000356147221 */ /* 0x000fe20000000000 */
[----:B-1----:R-:W-:-:S03]  /*17ec0*/  @!P3 FMUL R8, R8, R8 ;  /* 0x000000080808b220 */ /* 0x002fc60000400000 */
[----:B------:R-:W-:Y:S01]  /*17ed0*/  FADD R20, R21, R20 ;  /* 0x0000001415147221 */ /* 0x000fe20000000000 */
[----:B------:R-:W-:-:S01]  /*17ee0*/  FADD R24, R24, R23 ;  /* 0x0000001718187221 */ /* 0x000fc20000000000 */
[----:B------:R-:W-:Y:S02]  /*17ef0*/  FADD R21, R39, R103 ;  /* 0x0000006727157221 */ /* 0x000fe40000000000 */
[----:B------:R-:W-:-:S01]  /*17f00*/  FADD R23, R22, R20 ;  /* 0x0000001416177221 */ /* 0x000fc20000000000 */
[----:B------:R-:W-:Y:S01]  /*17f10*/  FADD R20, R71, R8 ;  /* 0x0000000847147221 */ /* 0x000fe20000000000 */
[----:B--2---:R-:W-:Y:S01]  /*17f20*/  @!P6 FMUL R13, R13, R13 ;  /* 0x0000000d0d0de220 */ /* 0x004fe20000400000 */
[----:B---3--:R-:W-:Y:S01]  /*17f30*/  @!P5 FMUL R12, R12, R12 ;  /* 0x0000000c0c0cd220 */ /* 0x008fe20000400000 */
[----:B-----5:R-:W-:Y:S01]  /*17f40*/  @!P4 FMUL R0, R0, R0 ;  /* 0x000000000000c220 */ /* 0x020fe20000400000 */
[----:B------:R-:W-:Y:S02]  /*17f50*/  FADD R22, R21, R20 ;  /* 0x0000001415167221 */ /* 0x000fe40000000000 */
[----:B------:R-:W-:-:S01]  /*17f60*/  FADD R21, R55, R12 ;  /* 0x0000000c37157221 */ /* 0x000fc20000000000 */
[----:B------:R-:W-:Y:S01]  /*17f70*/  FADD R20, R13, R0 ;  /* 0x000000000d147221 */ /* 0x000fe20000000000 */
[----:B------:R-:W-:-:S02]  /*17f80*/  F2FP.SATFINITE.E4M3.F32.PACK_AB_MERGE_C R28, RZ, R28, RZ ;  /* 0x0000001cff1c723e */ /* 0x000fc400048070ff */
[----:B------:R-:W-:Y:S02]  /*17f90*/  F2FP.SATFINITE.E4M3.F32.PACK_AB_MERGE_C R29, RZ, R29, RZ ;  /* 0x0000001dff1d723e */ /* 0x000fe400048070ff */
[----:B------:R-:W-:Y:S02]  /*17fa0*/  F2FP.SATFINITE.E4M3.F32.PACK_AB_MERGE_C R148, RZ, R148, RZ ;  /* 0x00000094ff94723e */ /* 0x000fe400048070ff */
[----:B------:R-:W-:Y:S01]  /*17fb0*/  F2FP.SATFINITE.E4M3.F32.PACK_AB_MERGE_C R19, RZ, R19, RZ ;  /* 0x00000013ff13723e */ /* 0x000fe200048070ff */
[----:B------:R-:W-:-:S01]  /*17fc0*/  FADD R20, R21, R20 ;  /* 0x0000001415147221 */ /* 0x000fc20000000000 */
[----:B------:R-:W-:Y:S02]  /*17fd0*/  F2FP.SATFINITE.E4M3.F32.PACK_AB_MERGE_C R36, RZ, R36, RZ ;  /* 0x00000024ff24723e */ /* 0x000fe400048070ff */
[----:B------:R-:W-:Y:S02]  /*17fe0*/  F2FP.SATFINITE.E4M3.F32.PACK_AB_MERGE_C R37, RZ, R37, RZ ;  /* 0x00000025ff25723e */ /* 0x000fe400048070ff */
[----:B------:R-:W-:-:S02]  /*17ff0*/  F2FP.SATFINITE.E4M3.F32.PACK_AB_MERGE_C R3, RZ, R3, RZ ;  /* 0x00000003ff03723e */ /* 0x000fc400048070ff */
[----:B------:R-:W-:Y:S02]  /*18000*/  F2FP.SATFINITE.E4M3.F32.PACK_AB_MERGE_C R40, RZ, R40, RZ ;  /* 0x00000028ff28723e */ /* 0x000fe400048070ff */
[----:B------:R-:W-:Y:S02]  /*18010*/  F2FP.SATFINITE.E4M3.F32.PACK_AB_MERGE_C R41, RZ, R41, RZ ;  /* 0x00000029ff29723e */ /* 0x000fe400048070ff */
[----:B------:R-:W-:Y:S02]  /*18020*/  LOP3.LUT R28, R28, 0xff, RZ, 0xc0, !PT ;  /* 0x000000ff1c1c7812 */ /* 0x000fe400078ec0ff */
[----:B------:R-:W-:Y:S02]  /*18030*/  LOP3.LUT R29, R29, 0xffff, RZ, 0xc0, !PT ;  /* 0x0000ffff1d1d7812 */ /* 0x000fe400078ec0ff */
[----:B------:R-:W-:Y:S02]  /*18040*/  F2FP.SATFINITE.E4M3.F32.PACK_AB_MERGE_C R64, RZ, R64, RZ ;  /* 0x00000040ff40723e */ /* 0x000fe400048070ff */
[----:B------:R-:W-:-:S02]  /*18050*/  F2FP.SATFINITE.E4M3.F32.PACK_AB_MERGE_C R65, RZ, R65, RZ ;  /* 0x00000041ff41723e */ /* 0x000fc400048070ff */
[----:B------:R-:W-:Y:S02]  /*18060*/  LOP3.LUT R148, R148, 0xff, RZ, 0xc0, !PT ;  /* 0x000000ff94947812 */ /* 0x000fe400078ec0ff */
[----:B------:R-:W-:Y:S01]  /*18070*/  LOP3.LUT R19, R19, 0xffff, RZ, 0xc0, !PT ;  /* 0x0000ffff13137812 */ /* 0x000fe200078ec0ff */
[----:B------:R-:W-:-:S01]  /*18080*/  FADD R22, R22, R20 ;  /* 0x0000001416167221 */ /* 0x000fc20000000000 */
[----:B------:R-:W-:Y:S02]  /*18090*/  LOP3.LUT R36, R36, 0xff, RZ, 0xc0, !PT ;  /* 0x000000ff24247812 */ /* 0x000fe400078ec0ff */
[----:B------:R-:W-:Y:S02]  /*180a0*/  LOP3.LUT R37, R37, 0xffff, RZ, 0xc0, !PT ;  /* 0x0000ffff25257812 */ /* 0x000fe400078ec0ff */
[----:B------:R-:W-:Y:S02]  /*180b0*/  F2FP.SATFINITE.E4M3.F32.PACK_AB_MERGE_C R140, RZ, R140, RZ ;  /* 0x0000008cff8c723e */ /* 0x000fe400048070ff */
[----:B------:R-:W-:Y:S01]  /*180c0*/  F2FP.SATFINITE.E4M3.F32.PACK_AB_MERGE_C R141, RZ, R141, RZ ;  /* 0x0000008dff8d723e */ /* 0x000fe200048070ff */
[----:B------:R-:W-:Y:S01]  /*180d0*/  IMAD.U32 R3, R3, 0x10000, RZ ;  /* 0x0001000003037824 */ /* 0x000fe200078e00ff */
[----:B------:R-:W-:-:S02]  /*180e0*/  F2FP.SATFINITE.E4M3.F32.PACK_AB_MERGE_C R62, RZ, R62, RZ ;  /* 0x0000003eff3e723e */ /* 0x000fc400048070ff */
[----:B------:R-:W-:Y:S02]  /*180f0*/  LOP3.LUT R40, R40, 0xff, RZ, 0xc0, !PT ;  /* 0x000000ff28287812 */ /* 0x000fe400078ec0ff */
[----:B------:R-:W-:Y:S02]  /*18100*/  LOP3.LUT R41, R41, 0xffff, RZ, 0xc0, !PT ;  /* 0x0000ffff29297812 */ /* 0x000fe400078ec0ff */
[----:B------:R-:W-:Y:S02]  /*18110*/  F2FP.SATFINITE.E4M3.F32.PACK_AB_MERGE_C R7, RZ, R7, RZ ;  /* 0x00000007ff07723e */ /* 0x000fe400048070ff */
[----:B------:R-:W-:Y:S02]  /*18120*/  PRMT R126, R29, 0x7604, R28 ;  /* 0x000076041d7e7816 */ /* 0x000fe4000000001c */
[----:B------:R-:W-:Y:S02]  /*18130*/  LOP3.LUT R64, R64, 0xff, RZ, 0xc0, !PT ;  /* 0x000000ff40407812 */ /* 0x000fe400078ec0ff */
[----:B------:R-:W-:-:S02]  /*18140*/  LOP3.LUT R65, R65, 0xffff, RZ, 0xc0, !PT ;  /* 0x0000ffff41417812 */ /* 0x000fc400078ec0ff */
[----:B------:R-:W-:Y:S02]  /*18150*/  PRMT R148, R19, 0x7604, R148 ;  /* 0x0000760413947816 */ /* 0x000fe40000000094 */
[----:B------:R-:W-:Y:S01]  /*18160*/  PRMT R28, R37, 0x7604, R36 ;  /* 0x00007604251c7816 */ /* 0x000fe20000000024 */
[----:B------:R-:W-:Y:S01]  /*18170*/  FADD R37, R87, R22 ;  /* 0x0000001657257221 */ /* 0x000fe20000000000 */
[----:B------:R-:W-:Y:S02]  /*18180*/  LOP3.LUT R140, R140, 0xff, RZ, 0xc0, !PT ;  /* 0x000000ff8c8c7812 */ /* 0x000fe400078ec0ff */
[----:B------:R-:W-:Y:S02]  /*18190*/  LOP3.LUT R141, R141, 0xffff, RZ, 0xc0, !PT ;  /* 0x0000ffff8d8d7812 */ /* 0x000fe400078ec0ff */
[----:B------:R-:W-:Y:S02]  /*181a0*/  F2FP.SATFINITE.E4M3.F32.PACK_AB_MERGE_C R26, RZ, R26, RZ ;  /* 0x0000001aff1a723e */ /* 0x000fe400048070ff */
[----:B------:R-:W-:Y:S01]  /*181b0*/  F2FP.SATFINITE.E4M3.F32.PACK_AB_MERGE_C R27, RZ, R27, RZ ;  /* 0x0000001bff1b723e */ /* 0x000fe200048070ff */
[----:B------:R-:W-:Y:S01]  /*181c0*/  IMAD.U32 R22, R62, 0x10000, RZ ;  /* 0x000100003e167824 */ /* 0x000fe200078e00ff */
[----:B------:R-:W-:-:S02]  /*181d0*/  F2FP.SATFINITE.E4M3.F32.PACK_AB_MERGE_C R32, RZ, R32, RZ ;  /* 0x00000020ff20723e */ /* 0x000fc400048070ff */
[----:B------:R-:W-:Y:S01]  /*181e0*/  F2FP.SATFINITE.E4M3.F32.PACK_AB_MERGE_C R33, RZ, R33, RZ ;  /* 0x00000021ff21723e */ /* 0x000fe200048070ff */
[----:B------:R-:W-:Y:S01]  /*181f0*/  IMAD.U32 R7, R7, 0x10000, RZ ;  /* 0x0001000007077824 */ /* 0x000fe200078e00ff */
[----:B------:R-:W-:Y:S02]  /*18200*/  PRMT R29, R41, 0x7604, R40 ;  /* 0x00007604291d7816 */ /* 0x000fe40000000028 */
[----:B------:R-:W-:Y:S02]  /*18210*/  PRMT R40, R65, 0x7604, R64 ;  /* 0x0000760441287816 */ /* 0x000fe40000000040 */
[----:B------:R-:W-:Y:S02]  /*18220*/  LOP3.LUT R62, R148, 0xff0000, R3, 0xf8, !PT ;  /* 0x00ff0000943e7812 */ /* 0x000fe400078ef803 */
[----:B------:R-:W-:Y:S02]  /*18230*/  PRMT R65, R141, 0x7604, R140 ;  /* 0x000076048d417816 */ /* 0x000fe4000000008c */
[----:B------:R-:W-:-:S02]  /*18240*/  SHF.L.U32 R36, R26, 0x10, RZ ;  /* 0x000000101a247819 */ /* 0x000fc400000006ff */
[----:B------:R-:W-:Y:S02]  /*18250*/  LOP3.LUT R3, R27, 0xffff, RZ, 0xc0, !PT ;  /* 0x0000ffff1b037812 */ /* 0x000fe400078ec0ff */
[----:B------:R-:W-:Y:S02]  /*18260*/  LOP3.LUT R32, R32, 0xff, RZ, 0xc0, !PT ;  /* 0x000000ff20207812 */ /* 0x000fe400078ec0ff */
[----:B------:R-:W-:Y:S02]  /*18270*/  LOP3.LUT R33, R33, 0xffff, RZ, 0xc0, !PT ;  /* 0x0000ffff21217812 */ /* 0x000fe400078ec0ff */
[----:B------:R-:W-:Y:S02]  /*18280*/  F2FP.SATFINITE.E4M3.F32.PACK_AB_MERGE_C R34, RZ, R34, RZ ;  /* 0x00000022ff22723e */ /* 0x000fe400048070ff */
[----:B------:R-:W-:Y:S02]  /*18290*/  F2FP.SATFINITE.E4M3.F32.PACK_AB_MERGE_C R35, RZ, R35, RZ ;  /* 0x00000023ff23723e */ /* 0x000fe400048070ff */
[----:B------:R-:W-:-:S02]  /*182a0*/  LOP3.LUT R36, R127, 0xff0000, R36, 0xf8, !PT ;  /* 0x00ff00007f247812 */ /* 0x000fc400078ef824 */
[----:B------:R-:W-:Y:S02]  /*182b0*/  LOP3.LUT R65, R65, 0xff0000, R7, 0xf8, !PT ;  /* 0x00ff000041417812 */ /* 0x000fe400078ef807 */
[----:B------:R-:W-:Y:S02]  /*182c0*/  SHF.L.U32 R3, R3, 0x18, RZ ;  /* 0x0000001803037819 */ /* 0x000fe400000006ff */
[----:B------:R-:W-:Y:S02]  /*182d0*/  PRMT R32, R33, 0x7604, R32 ;  /* 0x0000760421207816 */ /* 0x000fe40000000020 */
[----:B------:R-:W-:Y:S02]  /*182e0*/  SHF.L.U32 R34, R34, 0x10, RZ ;  /* 0x0000001022227819 */ /* 0x000fe400000006ff */
[----:B------:R-:W-:Y:S02]  /*182f0*/  LOP3.LUT R7, R35, 0xffff, RZ, 0xc0, !PT ;  /* 0x0000ffff23077812 */ /* 0x000fe400078ec0ff */
[----:B------:R-:W-:-:S02]  /*18300*/  LOP3.LUT R36, R36, R3, RZ, 0xfc, !PT ;  /* 0x0000000324247212 */ /* 0x000fc400078efcff */
[----:B------:R-:W-:Y:S02]  /*18310*/  LOP3.LUT R34, R32, 0xff0000, R34, 0xf8, !PT ;  /* 0x00ff000020227812 */ /* 0x000fe400078ef822 */
[----:B------:R-:W-:Y:S02]  /*18320*/  SHF.L.U32 R3, R7, 0x18, RZ ;  /* 0x0000001807037819 */ /* 0x000fe400000006ff */
[----:B------:R-:W-:Y:S02]  /*18330*/  F2FP.SATFINITE.E4M3.F32.PACK_AB_MERGE_C R42, RZ, R42, RZ ;  /* 0x0000002aff2a723e */ /* 0x000fe400048070ff */
[----:B------:R-:W-:Y:S02]  /*18340*/  F2FP.SATFINITE.E4M3.F32.PACK_AB_MERGE_C R43, RZ, R43, RZ ;  /* 0x0000002bff2b723e */ /* 0x000fe400048070ff */
[----:B------:R-:W-:Y:S02]  /*18350*/  F2FP.SATFINITE.E4M3.F32.PACK_AB_MERGE_C R48, RZ, R48, RZ ;  /* 0x00000030ff30723e */ /* 0x000fe400048070ff */
[----:B------:R-:W-:-:S02]  /*18360*/  F2FP.SATFINITE.E4M3.F32.PACK_AB_MERGE_C R49, RZ, R49, RZ ;  /* 0x00000031ff31723e */ /* 0x000fc400048070ff */
[----:B------:R-:W-:Y:S02]  /*18370*/  F2FP.SATFINITE.E4M3.F32.PACK_AB_MERGE_C R30, RZ, R30, RZ ;  /* 0x0000001eff1e723e */ /* 0x000fe400048070ff */
[----:B------:R-:W-:Y:S02]  /*18380*/  LOP3.LUT R34, R34, R3, RZ, 0xfc, !PT ;  /* 0x0000000322227212 */ /* 0x000fe400078efcff */
[----:B------:R-:W-:Y:S02]  /*18390*/  SHF.L.U32 R32, R42, 0x10, RZ ;  /* 0x000000102a207819 */ /* 0x000fe400000006ff */
[----:B------:R-:W-:Y:S02]  /*183a0*/  LOP3.LUT R3, R43, 0xffff, RZ, 0xc0, !PT ;  /* 0x0000ffff2b037812 */ /* 0x000fe400078ec0ff */
[----:B------:R-:W-:Y:S02]  /*183b0*/  LOP3.LUT R48, R48, 0xff, RZ, 0xc0, !PT ;  /* 0x000000ff30307812 */ /* 0x000fe400078ec0ff */
[----:B------:R-:W-:-:S02]  /*183c0*/  LOP3.LUT R49, R49, 0xffff, RZ, 0xc0, !PT ;  /* 0x0000ffff31317812 */ /* 0x000fc400078ec0ff */
[----:B------:R-:W-:Y:S02]  /*183d0*/  F2FP.SATFINITE.E4M3.F32.PACK_AB_MERGE_C R50, RZ, R50, RZ ;  /* 0x00000032ff32723e */ /* 0x000fe400048070ff */
[----:B------:R-:W-:Y:S01]  /*183e0*/  F2FP.SATFINITE.E4M3.F32.PACK_AB_MERGE_C R51, RZ, R51, RZ ;  /* 0x00000033ff33723e */ /* 0x000fe200048070ff */
[----:B------:R-:W-:Y:S01]  /*183f0*/  IMAD.U32 R26, R30, 0x10000, RZ ;  /* 0x000100001e1a7824 */ /* 0x000fe200078e00ff */
[----:B------:R-:W-:Y:S02]  /*18400*/  F2FP.SATFINITE.E4M3.F32.PACK_AB_MERGE_C R38, RZ, R38, RZ ;  /* 0x00000026ff26723e */ /* 0x000fe400048070ff */
[----:B------:R-:W-:Y:S02]  /*18410*/  LOP3.LUT R32, R29, 0xff0000, R32, 0xf8, !PT ;  /* 0x00ff00001d207812 */ /* 0x000fe400078ef820 */
[----:B------:R-:W-:Y:S02]  /*18420*/  SHF.L.U32 R3, R3, 0x18, RZ ;  /* 0x0000001803037819 */ /* 0x000fe400000006ff */
[----:B------:R-:W-:-:S02]  /*18430*/  PRMT R48, R49, 0x7604, R48 ;  /* 0x0000760431307816 */ /* 0x000fc40000000030 */
[----:B------:R-:W-:Y:S02]  /*18440*/  SHF.L.U32 R30, R50, 0x10, RZ ;  /* 0x00000010321e7819 */ /* 0x000fe400000006ff */
[----:B------:R-:W-:Y:S02]  /*18450*/  LOP3.LUT R51, R51, 0xffff, RZ, 0xc0, !PT ;  /* 0x0000ffff33337812 */ /* 0x000fe400078ec0ff */
[----:B------:R-:W-:Y:S02]  /*18460*/  F2FP.SATFINITE.E4M3.F32.PACK_AB_MERGE_C R56, RZ, R56, RZ ;  /* 0x00000038ff38723e */ /* 0x000fe400048070ff */
[----:B------:R-:W-:Y:S01]  /*18470*/  F2FP.SATFINITE.E4M3.F32.PACK_AB_MERGE_C R57, RZ, R57, RZ ;  /* 0x00000039ff39723e */ /* 0x000fe200048070ff */
[----:B------:R-:W-:Y:S01]  /*18480*/  IMAD.U32 R33, R38, 0x10000, RZ ;  /* 0x0001000026217824 */ /* 0x000fe200078e00ff */
[----:B------:R-:W-:Y:S02]  /*18490*/  LOP3.LUT R32, R32, R3, RZ, 0xfc, !PT ;  /* 0x0000000320207212 */ /* 0x000fe400078efcff */
[----:B------:R-:W-:-:S02]  /*184a0*/  LOP3.LUT R30, R48, 0xff0000, R30, 0xf8, !PT ;  /* 0x00ff0000301e7812 */ /* 0x000fc400078ef81e */
[----:B------:R-:W-:Y:S02]  /*184b0*/  SHF.L.U32 R3, R51, 0x18, RZ ;  /* 0x0000001833037819 */ /* 0x000fe400000006ff */
[----:B------:R-:W-:Y:S02]  /*184c0*/  LOP3.LUT R56, R56, 0xff, RZ, 0xc0, !PT ;  /* 0x000000ff38387812 */ /* 0x000fe400078ec0ff */
[----:B------:R-:W-:Y:S02]  /*184d0*/  LOP3.LUT R57, R57, 0xffff, RZ, 0xc0, !PT ;  /* 0x0000ffff39397812 */ /* 0x000fe400078ec0ff */
[----:B------:R-:W-:Y:S02]  /*184e0*/  F2FP.SATFINITE.E4M3.F32.PACK_AB_MERGE_C R144, RZ, R144, RZ ;  /* 0x00000090ff90723e */ /* 0x000fe400048070ff */
[----:B------:R-:W-:Y:S02]  /*184f0*/  F2FP.SATFINITE.E4M3.F32.PACK_AB_MERGE_C R145, RZ, R145, RZ ;  /* 0x00000091ff91723e */ /* 0x000fe400048070ff */
[----:B------:R-:W-:-:S02]  /*18500*/  F2FP.SATFINITE.E4M3.F32.PACK_AB_MERGE_C R58, RZ, R58, RZ ;  /* 0x0000003aff3a723e */ /* 0x000fc400048070ff */
[----:B------:R-:W-:Y:S02]  /*18510*/  F2FP.SATFINITE.E4M3.F32.PACK_AB_MERGE_C R59, RZ, R59, RZ ;  /* 0x0000003bff3b723e */ /* 0x000fe400048070ff */
[----:B------:R-:W-:Y:S02]  /*18520*/  LOP3.LUT R33, R28, 0xff0000, R33, 0xf8, !PT ;  /* 0x00ff00001c217812 */ /* 0x000fe400078ef821 */
[----:B------:R-:W-:Y:S02]  /*18530*/  LOP3.LUT R30, R30, R3, RZ, 0xfc, !PT ;  /* 0x000000031e1e7212 */ /* 0x000fe400078efcff */
[----:B------:R-:W-:Y:S02]  /*18540*/  PRMT R56, R57, 0x7604, R56 ;  /* 0x0000760439387816 */ /* 0x000fe40000000038 */
[----:B------:R-:W-:Y:S02]  /*18550*/  LOP3.LUT R144, R144, 0xff, RZ, 0xc0, !PT ;  /* 0x000000ff90907812 */ /* 0x000fe400078ec0ff */
[----:B------:R-:W-:-:S02]  /*18560*/  LOP3.LUT R145, R145, 0xffff, RZ, 0xc0, !PT ;  /* 0x0000ffff91917812 */ /* 0x000fc400078ec0ff */
[----:B------:R-:W-:Y:S02]  /*18570*/  SHF.L.U32 R28, R58, 0x10, RZ ;  /* 0x000000103a1c7819 */ /* 0x000fe400000006ff */
[----:B------:R-:W-:Y:S02]  /*18580*/  F2FP.SATFINITE.E4M3.F32.PACK_AB_MERGE_C R5, RZ, R5, RZ ;  /* 0x00000005ff05723e */ /* 0x000fe400048070ff */
[----:B------:R-:W-:Y:S02]  /*18590*/  LOP3.LUT R3, R59, 0xffff, RZ, 0xc0, !PT ;  /* 0x0000ffff3b037812 */ /* 0x000fe400078ec0ff */
[----:B------:R-:W-:Y:S02]  /*185a0*/  F2FP.SATFINITE.E4M3.F32.PACK_AB_MERGE_C R72, RZ, R72, RZ ;  /* 0x00000048ff48723e */ /* 0x000fe400048070ff */
[----:B------:R-:W-:Y:S02]  /*185b0*/  F2FP.SATFINITE.E4M3.F32.PACK_AB_MERGE_C R73, RZ, R73, RZ ;  /* 0x00000049ff49723e */ /* 0x000fe400048070ff */
[----:B------:R-:W-:-:S02]  /*185c0*/  PRMT R64, R145, 0x7604, R144 ;  /* 0x0000760491407816 */ /* 0x000fc40000000090 */
[----:B------:R-:W-:Y:S02]  /*185d0*/  LOP3.LUT R28, R56, 0xff0000, R28, 0xf8, !PT ;  /* 0x00ff0000381c7812 */ /* 0x000fe400078ef81c */
[----:B------:R-:W-:Y:S02]  /*185e0*/  SHF.L.U32 R5, R5, 0x10, RZ ;  /* 0x0000001005057819 */ /* 0x000fe400000006ff */
[----:B------:R-:W-:Y:S02]  /*185f0*/  SHF.L.U32 R3, R3, 0x18, RZ ;  /* 0x0000001803037819 */ /* 0x000fe400000006ff */
[----:B------:R-:W-:Y:S02]  /*18600*/  LOP3.LUT R72, R72, 0xff, RZ, 0xc0, !PT ;  /* 0x000000ff48487812 */ /* 0x000fe400078ec0ff */
[----:B------:R-:W-:Y:S02]  /*18610*/  LOP3.LUT R73, R73, 0xffff, RZ, 0xc0, !PT ;  /* 0x0000ffff49497812 */ /* 0x000fe400078ec0ff */
[----:B------:R-:W-:-:S02]  /*18620*/  F2FP.SATFINITE.E4M3.F32.PACK_AB_MERGE_C R74, RZ, R74, RZ ;  /* 0x0000004aff4a723e */ /* 0x000fc400048070ff */
[----:B------:R-:W-:Y:S02]  /*18630*/  F2FP.SATFINITE.E4M3.F32.PACK_AB_MERGE_C R39, RZ, R39, RZ ;  /* 0x00000027ff27723e */ /* 0x000fe400048070ff */
[----:B------:R-:W-:Y:S01]  /*18640*/  F2FP.SATFINITE.E4M3.F32.PACK_AB_MERGE_C R75, RZ, R75, RZ ;  /* 0x0000004bff4b723e */ /* 0x000fe200048070ff */
[----:B------:R-:W-:Y:S01]  /*18650*/  FADD R21, R119, R24 ;  /* 0x0000001877157221 */ /* 0x000fe20000000000 */
[----:B------:R-:W-:Y:S02]  /*18660*/  F2FP.SATFINITE.E4M3.F32.PACK_AB_MERGE_C R76, RZ, R76, RZ ;  /* 0x0000004cff4c723e */ /* 0x000fe400048070ff */
[----:B------:R-:W-:Y:S02]  /*18670*/  F2FP.SATFINITE.E4M3.F32.PACK_AB_MERGE_C R77, RZ, R77, RZ ;  /* 0x0000004dff4d723e */ /* 0x000fe400048070ff */
[----:B------:R-:W-:Y:S02]  /*18680*/  LOP3.LUT R64, R64, 0xff0000, R5, 0xf8, !PT ;  /* 0x00ff000040407812 */ /* 0x000fe400078ef805 */
[----:B------:R-:W-:-:S02]  /*18690*/  LOP3.LUT R28, R28, R3, RZ, 0xfc, !PT ;  /* 0x000000031c1c7212 */ /* 0x000fc400078efcff */
[----:B------:R-:W-:Y:S02]  /*186a0*/  PRMT R72, R73, 0x7604, R72 ;  /* 0x0000760449487816 */ /* 0x000fe40000000048 */
[----:B------:R-:W-:Y:S02]  /*186b0*/  F2FP.SATFINITE.E4M3.F32.PACK_AB_MERGE_C R78, RZ, R78, RZ ;  /* 0x0000004eff4e723e */ /* 0x000fe400048070ff */
[----:B------:R-:W-:Y:S02]  /*186c0*/  SHF.L.U32 R24, R74, 0x10, RZ ;  /* 0x000000104a187819 */ /* 0x000fe400000006ff */
[----:B------:R-:W-:Y:S02]  /*186d0*/  LOP3.LUT R5, R39, 0xffff, RZ, 0xc0, !PT ;  /* 0x0000ffff27057812 */ /* 0x000fe400078ec0ff */
[----:B------:R-:W-:Y:S02]  /*186e0*/  LOP3.LUT R3, R75, 0xffff, RZ, 0xc0, !PT ;  /* 0x0000ffff4b037812 */ /* 0x000fe400078ec0ff */
[----:B------:R-:W-:-:S02]  /*186f0*/  F2FP.SATFINITE.E4M3.F32.PACK_AB_MERGE_C R79, RZ, R79, RZ ;  /* 0x0000004fff4f723e */ /* 0x000fc400048070ff */
[----:B------:R-:W-:Y:S02]  /*18700*/  LOP3.LUT R76, R76, 0xff, RZ, 0xc0, !PT ;  /* 0x000000ff4c4c7812 */ /* 0x000fe400078ec0ff */
[----:B------:R-:W-:Y:S01]  /*18710*/  LOP3.LUT R77, R77, 0xffff, RZ, 0xc0, !PT ;  /* 0x0000ffff4d4d7812 */ /* 0x000fe200078ec0ff */
[----:B------:R-:W-:-:S01]  /*18720*/  FADD R19, R118, R23 ;  /* 0x0000001776137221 */ /* 0x000fc20000000000 */
[----:B------:R-:W-:Y:S01]  /*18730*/  LOP3.LUT R24, R72, 0xff0000, R24, 0xf8, !PT ;  /* 0x00ff000048187812 */ /* 0x000fe200078ef818 */
[----:B------:R-:W-:Y:S01]  /*18740*/  IMAD.U32 R23, R78, 0x10000, RZ ;  /* 0x000100004e177824 */ /* 0x000fe200078e00ff */
[----:B------:R-:W-:Y:S01]  /*18750*/  SHF.L.U32 R3, R3, 0x18, RZ ;  /* 0x0000001803037819 */ /* 0x000fe200000006ff */
[----:B------:R-:W-:Y:S01]  /*18760*/  IMAD.SHL.U32 R5, R5, 0x1000000, RZ ;  /* 0x0100000005057824 */ /* 0x000fe200078e00ff */
[----:B------:R-:W-:Y:S02]  /*18770*/  LOP3.LUT R79, R79, 0xffff, RZ, 0xc0, !PT ;  /* 0x0000ffff4f4f7812 */ /* 0x000fe400078ec0ff */
[----:B------:R-:W-:-:S02]  /*18780*/  F2FP.SATFINITE.E4M3.F32.PACK_AB_MERGE_C R52, RZ, R52, RZ ;  /* 0x00000034ff34723e */ /* 0x000fc400048070ff */
[----:B------:R-:W-:Y:S02]  /*18790*/  F2FP.SATFINITE.E4M3.F32.PACK_AB_MERGE_C R53, RZ, R53, RZ ;  /* 0x00000035ff35723e */ /* 0x000fe400048070ff */
[----:B------:R-:W-:Y:S02]  /*187a0*/  PRMT R76, R77, 0x7604, R76 ;  /* 0x000076044d4c7816 */ /* 0x000fe4000000004c */
[----:B------:R-:W-:Y:S02]  /*187b0*/  F2FP.SATFINITE.E4M3.F32.PACK_AB_MERGE_C R120, RZ, R120, RZ ;  /* 0x00000078ff78723e */ /* 0x000fe400048070ff */
[----:B------:R-:W-:Y:S02]  /*187c0*/  F2FP.SATFINITE.E4M3.F32.PACK_AB_MERGE_C R121, RZ, R121, RZ ;  /* 0x00000079ff79723e */ /* 0x000fe400048070ff */
[----:B------:R-:W-:Y:S02]  /*187d0*/  F2FP.SATFINITE.E4M3.F32.PACK_AB_MERGE_C R54, RZ, R54, RZ ;  /* 0x00000036ff36723e */ /* 0x000fe400048070ff */
[----:B------:R-:W-:-:S02]  /*187e0*/  F2FP.SATFINITE.E4M3.F32.PACK_AB_MERGE_C R55, RZ, R55, RZ ;  /* 0x00000037ff37723e */ /* 0x000fc400048070ff */
[----:B------:R-:W-:Y:S01]  /*187f0*/  LOP3.LUT R24, R24, R3, RZ, 0xfc, !PT ;  /* 0x0000000318187212 */ /* 0x000fe200078efcff */
[----:B------:R-:W-:Y:S01]  /*18800*/  IMAD.SHL.U32 R3, R79, 0x1000000, RZ ;  /* 0x010000004f037824 */ /* 0x000fe200078e00ff */
[----:B------:R-:W-:Y:S02]  /*18810*/  LOP3.LUT R52, R52, 0xff, RZ, 0xc0, !PT ;  /* 0x000000ff34347812 */ /* 0x000fe400078ec0ff */
[----:B------:R-:W-:Y:S02]  /*18820*/  LOP3.LUT R53, R53, 0xffff, RZ, 0xc0, !PT ;  /* 0x0000ffff35357812 */ /* 0x000fe400078ec0ff */
[----:B------:R-:W-:Y:S02]  /*18830*/  LOP3.LUT R23, R76, 0xff0000, R23, 0xf8, !PT ;  /* 0x00ff00004c177812 */ /* 0x000fe400078ef817 */
[----:B------:R-:W-:Y:S01]  /*18840*/  LOP3.LUT R33, R33, R5, RZ, 0xfc, !PT ;  /* 0x0000000521217212 */ /* 0x000fe200078efcff */
[----:B------:R-:W-:Y:S01]  /*18850*/  IMAD.U32 R29, R54, 0x10000, RZ ;  /* 0x00010000361d7824 */ /* 0x000fe200078e00ff */
[----:B------:R-:W-:-:S02]  /*18860*/  LOP3.LUT R120, R120, 0xff, RZ, 0xc0, !PT ;  /* 0x000000ff78787812 */ /* 0x000fc400078ec0ff */
[----:B------:R-:W-:Y:S02]  /*18870*/  LOP3.LUT R121, R121, 0xffff, RZ, 0xc0, !PT ;  /* 0x0000ffff79797812 */ /* 0x000fe400078ec0ff */
[----:B------:R-:W-:Y:S02]  /*18880*/  F2FP.SATFINITE.E4M3.F32.PACK_AB_MERGE_C R122, RZ, R122, RZ ;  /* 0x0000007aff7a723e */ /* 0x000fe400048070ff */
[----:B------:R-:W-:Y:S02]  /*18890*/  LOP3.LUT R5, R55, 0xffff, RZ, 0xc0, !PT ;  /* 0x0000ffff37057812 */ /* 0x000fe400078ec0ff */
[----:B------:R-:W-:Y:S02]  /*188a0*/  F2FP.SATFINITE.E4M3.F32.PACK_AB_MERGE_C R17, RZ, R17, RZ ;  /* 0x00000011ff11723e */ /* 0x000fe400048070ff */
[----:B------:R-:W-:Y:S02]  /*188b0*/  PRMT R52, R53, 0x7604, R52 ;  /* 0x0000760435347816 */ /* 0x000fe40000000034 */
[----:B------:R-:W-:Y:S01]  /*188c0*/  LOP3.LUT R23, R23, R3, RZ, 0xfc, !PT ;  /* 0x0000000317177212 */ /* 0x000fe200078efcff */
[----:B------:R-:W-:Y:S01]  /*188d0*/  IMAD.SHL.U32 R5, R5, 0x1000000, RZ ;  /* 0x0100000005057824 */ /* 0x000fe200078e00ff */
[----:B------:R-:W-:-:S02]  /*188e0*/  F2FP.SATFINITE.E4M3.F32.PACK_AB_MERGE_C R60, RZ, R60, RZ ;  /* 0x0000003cff3c723e */ /* 0x000fc400048070ff */
[----:B------:R-:W-:Y:S02]  /*188f0*/  F2FP.SATFINITE.E4M3.F32.PACK_AB_MERGE_C R61, RZ, R61, RZ ;  /* 0x0000003dff3d723e */ /* 0x000fe400048070ff */
[----:B------:R-:W-:Y:S02]  /*18900*/  PRMT R120, R121, 0x7604, R120 ;  /* 0x0000760479787816 */ /* 0x000fe40000000078 */
[----:B------:R-:W-:Y:S02]  /*18910*/  SHF.L.U32 R56, R122, 0x10, RZ ;  /* 0x000000107a387819 */ /* 0x000fe400000006ff */
[----:B------:R-:W-:Y:S02]  /*18920*/  LOP3.LUT R3, R17, 0xffff, RZ, 0xc0, !PT ;  /* 0x0000ffff11037812 */ /* 0x000fe400078ec0ff */
[----:B------:R-:W-:Y:S02]  /*18930*/  F2FP.SATFINITE.E4M3.F32.PACK_AB_MERGE_C R136, RZ, R136, RZ ;  /* 0x00000088ff88723e */ /* 0x000fe400048070ff */
[----:B------:R-:W-:-:S02]  /*18940*/  F2FP.SATFINITE.E4M3.F32.PACK_AB_MERGE_C R137, RZ, R137, RZ ;  /* 0x00000089ff89723e */ /* 0x000fc400048070ff */
[----:B------:R-:W-:Y:S02]  /*18950*/  LOP3.LUT R29, R52, 0xff0000, R29, 0xf8, !PT ;  /* 0x00ff0000341d7812 */ /* 0x000fe400078ef81d */
[----:B------:R-:W-:Y:S02]  /*18960*/  F2FP.SATFINITE.E4M3.F32.PACK_AB_MERGE_C R10, RZ, R10, RZ ;  /* 0x0000000aff0a723e */ /* 0x000fe400048070ff */
[----:B------:R-:W-:Y:S02]  /*18970*/  LOP3.LUT R60, R60, 0xff, RZ, 0xc0, !PT ;  /* 0x000000ff3c3c7812 */ /* 0x000fe400078ec0ff */
[----:B------:R-:W-:Y:S02]  /*18980*/  LOP3.LUT R61, R61, 0xffff, RZ, 0xc0, !PT ;  /* 0x0000ffff3d3d7812 */ /* 0x000fe400078ec0ff */
[----:B------:R-:W-:Y:S02]  /*18990*/  LOP3.LUT R56, R120, 0xff0000, R56, 0xf8, !PT ;  /* 0x00ff000078387812 */ /* 0x000fe400078ef838 */
[----:B------:R-:W-:-:S02]  /*189a0*/  SHF.L.U32 R3, R3, 0x18, RZ ;  /* 0x0000001803037819 */ /* 0x000fc400000006ff */
[----:B------:R-:W-:Y:S02]  /*189b0*/  LOP3.LUT R136, R136, 0xff, RZ, 0xc0, !PT ;  /* 0x000000ff88887812 */ /* 0x000fe400078ec0ff */
[----:B------:R-:W-:Y:S02]  /*189c0*/  LOP3.LUT R137, R137, 0xffff, RZ, 0xc0, !PT ;  /* 0x0000ffff89897812 */ /* 0x000fe400078ec0ff */
[----:B------:R-:W-:Y:S02]  /*189d0*/  F2FP.SATFINITE.E4M3.F32.PACK_AB_MERGE_C R15, RZ, R15, RZ ;  /* 0x0000000fff0f723e */ /* 0x000fe400048070ff */
[----:B------:R-:W-:Y:S02]  /*189e0*/  F2FP.SATFINITE.E4M3.F32.PACK_AB_MERGE_C R139, RZ, R139, RZ ;  /* 0x0000008bff8b723e */ /* 0x000fe400048070ff */
[----:B------:R-:W-:Y:S02]  /*189f0*/  LOP3.LUT R29, R29, R5, RZ, 0xfc, !PT ;  /* 0x000000051d1d7212 */ /* 0x000fe400078efcff */
[----:B------:R-:W-:-:S02]  /*18a00*/  LOP3.LUT R5, R10, 0xffff, RZ, 0xc0, !PT ;  /* 0x0000ffff0a057812 */ /* 0x000fc400078ec0ff */
[----:B------:R-:W-:Y:S02]  /*18a10*/  PRMT R41, R61, 0x7604, R60 ;  /* 0x000076043d297816 */ /* 0x000fe4000000003c */
[----:B------:R-:W-:Y:S02]  /*18a20*/  LOP3.LUT R10, R56, R3, RZ, 0xfc, !PT ;  /* 0x00000003380a7212 */ /* 0x000fe400078efcff */
[----:B------:R-:W-:Y:S02]  /*18a30*/  PRMT R61, R137, 0x7604, R136 ;  /* 0x00007604893d7816 */ /* 0x000fe40000000088 */
[----:B------:R-:W-:Y:S02]  /*18a40*/  SHF.L.U32 R15, R15, 0x10, RZ ;  /* 0x000000100f0f7819 */ /* 0x000fe400000006ff */
[----:B------:R-:W-:Y:S02]  /*18a50*/  LOP3.LUT R3, R139, 0xffff, RZ, 0xc0, !PT ;  /* 0x0000ffff8b037812 */ /* 0x000fe400078ec0ff */
[----:B------:R-:W-:-:S02]  /*18a60*/  F2FP.SATFINITE.E4M3.F32.PACK_AB_MERGE_C R0, RZ, R0, RZ ;  /* 0x00000000ff00723e */ /* 0x000fc400048070ff */
[----:B------:R-:W-:Y:S02]  /*18a70*/  F2FP.SATFINITE.E4M3.F32.PACK_AB_MERGE_C R8, RZ, R8, RZ ;  /* 0x00000008ff08723e */ /* 0x000fe400048070ff */
[----:B------:R-:W-:Y:S02]  /*18a80*/  F2FP.SATFINITE.E4M3.F32.PACK_AB_MERGE_C R6, RZ, R6, RZ ;  /* 0x00000006ff06723e */ /* 0x000fe400048070ff */
[----:B------:R-:W-:Y:S02]  /*18a90*/  LOP3.LUT R61, R61, 0xff0000, R15, 0xf8, !PT ;  /* 0x00ff00003d3d7812 */ /* 0x000fe400078ef80f */
[----:B------:R-:W-:Y:S02]  /*18aa0*/  SHF.L.U32 R3, R3, 0x18, RZ ;  /* 0x0000001803037819 */ /* 0x000fe400000006ff */
[----:B------:R-:W-:Y:S02]  /*18ab0*/  LOP3.LUT R0, R0, 0xffff, RZ, 0xc0, !PT ;  /* 0x0000ffff00007812 */ /* 0x000fe400078ec0ff */
[----:B------:R-:W-:-:S02]  /*18ac0*/  LOP3.LUT R7, R8, 0xffff, RZ, 0xc0, !PT ;  /* 0x0000ffff08077812 */ /* 0x000fc400078ec0ff */
[----:B------:R-:W-:Y:S02]  /*18ad0*/  SHF.L.U32 R8, R5, 0x18, RZ ;  /* 0x0000001805087819 */ /* 0x000fe400000006ff */
[----:B------:R-:W-:Y:S02]  /*18ae0*/  LOP3.LUT R5, R6, 0xffff, RZ, 0xc0, !PT ;  /* 0x0000ffff06057812 */ /* 0x000fe400078ec0ff */
[----:B------:R-:W-:Y:S01]  /*18af0*/  LOP3.LUT R6, R61, R3, RZ, 0xfc, !PT ;  /* 0x000000033d067212 */ /* 0x000fe200078efcff */
[----:B------:R-:W-:Y:S02]  /*18b00*/  IMAD.SHL.U32 R3, R0, 0x1000000, RZ ;  /* 0x0100000000037824 */ /* 0x000fe400078e00ff */
[----:B------:R-:W-:-:S05]  /*18b10*/  FMUL R0, R149, UR5 ;  /* 0x0000000595007c20 */ /* 0x000fca0008400000 */
[----:B------:R-:W-:-:S13]  /*18b20*/  FSETP.GEU.AND P3, PT, R0, -126, PT ;  /* 0xc2fc00000000780b */ /* 0x000fda0003f6e000 */
[----:B------:R-:W-:-:S06]  /*18b30*/  @!P3 FMUL R0, R0, 0.5 ;  /* 0x3f0000000000b820 */ /* 0x000fcc0000400000 */
[----:B------:R-:W1:Y:S02]  /*18b40*/  MUFU.EX2 R0, R0 ;  /* 0x0000000000007308 */ /* 0x000e640000000800 */
[----:B-1----:R-:W-:-:S04]  /*18b50*/  @!P3 FMUL R0, R0, R0 ;  /* 0x000000000000b220 */ /* 0x002fc80000400000 */
[-C--:B------:R-:W-:Y:S01]  /*18b60*/  FMUL R233, R233, R0.reuse ;  /* 0x00000000e9e97220 */ /* 0x080fe20000400000 */
[-C--:B------:R-:W-:Y:S01]  /*18b70*/  FMUL R232, R232, R0.reuse ;  /* 0x00000000e8e87220 */ /* 0x080fe20000400000 */
[-C--:B------:R-:W-:Y:S01]  /*18b80*/  FMUL R231, R231, R0.reuse ;  /* 0x00000000e7e77220 */ /* 0x080fe20000400000 */
[-C--:B------:R-:W-:Y:S01]  /*18b90*/  FMUL R230, R230, R0.reuse ;  /* 0x00000000e6e67220 */ /* 0x080fe20000400000 */
[-C--:B------:R-:W-:Y:S01]  /*18ba0*/  FMUL R229, R229, R0.reuse ;  /* 0x00000000e5e57220 */ /* 0x080fe20000400000 */
[----:B------:R-:W-:Y:S01]  /*18bb0*/  STL [R1+0x208], R233 ;  /* 0x000208e901007387 */ /* 0x000fe20000100800 */
[-C--:B------:R-:W-:Y:S01]  /*18bc0*/  FMUL R228, R228, R0.reuse ;  /* 0x00000000e4e47220 */ /* 0x080fe20000400000 */
[-C--:B------:R-:W-:Y:S01]  /*18bd0*/  FMUL R227, R227, R0.reuse ;  /* 0x00000000e3e37220 */ /* 0x080fe20000400000 */
[-C--:B------:R-:W-:Y:S01]  /*18be0*/  FMUL R226, R226, R0.reuse ;  /* 0x00000000e2e27220 */ /* 0x080fe20000400000 */
[----:B------:R-:W-:Y:S01]  /*18bf0*/  STL [R1+0x20c], R232 ;  /* 0x00020ce801007387 */ /* 0x000fe20000100800 */
[-C--:B------:R-:W-:Y:S01]  /*18c00*/  FMUL R225, R225, R0.reuse ;  /* 0x00000000e1e17220 */ /* 0x080fe20000400000 */
[----:B------:R-:W-:-:S02]  /*18c10*/  FMUL R224, R224, R0 ;  /* 0x00000000e0e07220 */ /* 0x000fc40000400000 */
        /* <DEDUP_REMOVED lines=71> */
[----:B----4-:R-:W-:-:S03]  /*19090*/  FMUL R175, R175, R0 ;  /* 0x00000000afaf7220 */ /* 0x010fc60000400000 */
        /* <DEDUP_REMOVED lines=13> */
[----:B------:R-:W-:Y:S01]  /*19170*/  F2FP.SATFINITE.E4M3.F32.PACK_AB_MERGE_C R100, RZ, R100, RZ ;  /* 0x00000064ff64723e */ /* 0x000fe200048070ff */
[-C--:B------:R-:W-:Y:S02]  /*19180*/  FMUL R168, R168, R0.reuse ;  /* 0x00000000a8a87220 */ /* 0x080fe40000400000 */
[----:B------:R-:W-:Y:S01]  /*19190*/  STL [R1+0x36c], R175 ;  /* 0x00036caf01007387 */ /* 0x000fe20000100800 */
[----:B------:R-:W-:Y:S01]  /*191a0*/  F2FP.SATFINITE.E4M3.F32.PACK_AB_MERGE_C R101, RZ, R101, RZ ;  /* 0x00000065ff65723e */ /* 0x000fe200048070ff */
[----:B------:R-:W-:Y:S02]  /*191b0*/  FMUL R167, R167, R0 ;  /* 0x00000000a7a77220 */ /* 0x000fe40000400000 */
[----:B------:R-:W-:Y:S01]  /*191c0*/  STL [R1+0x378], R174 ;  /* 0x000378ae01007387 */ /* 0x000fe20000100800 */
[----:B------:R-:W-:Y:S01]  /*191d0*/  F2FP.SATFINITE.E4M3.F32.PACK_AB_MERGE_C R116, RZ, R116, RZ ;  /* 0x00000074ff74723e */ /* 0x000fe200048070ff */
[----:B------:R-:W-:-:S02]  /*191e0*/  FMUL R166, R166, R0 ;  /* 0x00000000a6a67220 */ /* 0x000fc40000400000 */
[----:B------:R-:W-:Y:S01]  /*191f0*/  STL [R1+0x37c], R173 ;  /* 0x00037cad01007387 */ /* 0x000fe20000100800 */
[----:B------:R-:W-:Y:S01]  /*19200*/  F2FP.SATFINITE.E4M3.F32.PACK_AB_MERGE_C R117, RZ, R117, RZ ;  /* 0x00000075ff75723e */ /* 0x000fe200048070ff */
[----:B------:R-:W-:Y:S02]  /*19210*/  FMUL R165, R165, R0 ;  /* 0x00000000a5a57220 */ /* 0x000fe40000400000 */
[----:B------:R-:W-:Y:S01]  /*19220*/  STL [R1+0x388], R172 ;  /* 0x000388ac01007387 */ /* 0x000fe20000100800 */
[----:B------:R-:W-:Y:S01]  /*19230*/  F2FP.SATFINITE.E4M3.F32.PACK_AB_MERGE_C R102, RZ, R102, RZ ;  /* 0x00000066ff66723e */ /* 0x000fe200048070ff */
[-C--:B------:R-:W-:Y:S02]  /*19240*/  FMUL R164, R164, R0.reuse ;  /* 0x00000000a4a47220 */ /* 0x080fe40000400000 */
[----:B------:R-:W-:Y:S01]  /*19250*/  STL [R1+0x38c], R171 ;  /* 0x00038cab01007387 */ /* 0x000fe20000100800 */
[----:B------:R-:W-:Y:S01]  /*19260*/  LOP3.LUT R100, R100, 0xff, RZ, 0xc0, !PT ;  /* 0x000000ff64647812 */ /* 0x000fe200078ec0ff */
[----:B------:R-:W-:Y:S01]  /*19270*/  FMUL R163, R163, R0 ;  /* 0x00000000a3a37220 */ /* 0x000fe20000400000 */
[----:B------:R-:W-:Y:S01]  /*19280*/  LOP3.LUT R101, R101, 0xffff, RZ, 0xc0, !PT ;  /* 0x0000ffff65657812 */ /* 0x000fe200078ec0ff */
[----:B------:R-:W-:Y:S01]  /*19290*/  STL [R1+0x398], R170 ;  /* 0x000398aa01007387 */ /* 0x000fe20000100800 */
[----:B------:R-:W-:Y:S01]  /*192a0*/  F2FP.SATFINITE.E4M3.F32.PACK_AB_MERGE_C R18, RZ, R18, RZ ;  /* 0x00000012ff12723e */ /* 0x000fe200048070ff */
[----:B------:R-:W-:-:S02]  /*192b0*/  FMUL R162, R162, R0 ;  /* 0x00000000a2a27220 */ /* 0x000fc40000400000 */
[----:B------:R-:W-:Y:S01]  /*192c0*/  STL [R1+0x39c], R169 ;  /* 0x00039ca901007387 */ /* 0x000fe20000100800 */
[----:B------:R-:W-:Y:S01]  /*192d0*/  LOP3.LUT R116, R116, 0xff, RZ, 0xc0, !PT ;  /* 0x000000ff74747812 */ /* 0x000fe200078ec0ff */
[----:B------:R-:W-:Y:S01]  /*192e0*/  FMUL R161, R161, R0 ;  /* 0x00000000a1a17220 */ /* 0x000fe20000400000 */
[----:B------:R-:W-:Y:S01]  /*192f0*/  LOP3.LUT R117, R117, 0xffff, RZ, 0xc0, !PT ;  /* 0x0000ffff75757812 */ /* 0x000fe200078ec0ff */
[----:B------:R-:W-:Y:S01]  /*19300*/  STL [R1+0x3a8], R168 ;  /* 0x0003a8a801007387 */ /* 0x000fe20000100800 */
[----:B------:R-:W-:Y:S01]  /*19310*/  F2FP.SATFINITE.E4M3.F32.PACK_AB_MERGE_C R96, RZ, R96, RZ ;  /* 0x00000060ff60723e */ /* 0x000fe200048070ff */
[----:B------:R-:W-:Y:S01]  /*19320*/  IMAD.U32 R48, R102, 0x10000, RZ ;  /* 0x0001000066307824 */ /* 0x000fe200078e00ff */
[----:B------:R-:W-:Y:S01]  /*19330*/  F2FP.SATFINITE.E4M3.F32.PACK_AB_MERGE_C R97, RZ, R97, RZ ;  /* 0x00000061ff61723e */ /* 0x000fe200048070ff */
[----:B------:R-:W-:Y:S01]  /*19340*/  STL [R1+0x3ac], R167 ;  /* 0x0003aca701007387 */ /* 0x000fe20000100800 */
[----:B------:R-:W-:Y:S01]  /*19350*/  PRMT R100, R101, 0x7604, R100 ;  /* 0x0000760465647816 */ /* 0x000fe20000000064 */
[----:B------:R-:W-:-:S02]  /*19360*/  FMUL R160, R160, R0 ;  /* 0x00000000a0a07220 */ /* 0x000fc40000400000 */
[----:B------:R-:W-:Y:S01]  /*19370*/  STL [R1+0x3b8], R166 ;  /* 0x0003b8a601007387 */ /* 0x000fe20000100800 */
[----:B------:R-:W-:Y:S01]  /*19380*/  IMAD.U32 R18, R18, 0x10000, RZ ;  /* 0x0001000012127824 */ /* 0x000fe200078e00ff */
[----:B------:R-:W-:Y:S02]  /*19390*/  F2FP.SATFINITE.E4M3.F32.PACK_AB_MERGE_C R44, RZ, R44, RZ ;  /* 0x0000002cff2c723e */ /* 0x000fe400048070ff */
[----:B------:R-:W-:Y:S01]  /*193a0*/  STL [R1+0x3bc], R165 ;  /* 0x0003bca501007387 */ /* 0x000fe20000100800 */
[----:B------:R-:W-:Y:S01]  /*193b0*/  F2FP.SATFINITE.E4M3.F32.PACK_AB_MERGE_C R45, RZ, R45, RZ ;  /* 0x0000002dff2d723e */ /* 0x000fe200048070ff */
[-C--:B------:R-:W-:Y:S01]  /*193c0*/  FMUL R159, R159, R0.reuse ;  /* 0x000000009f9f7220 */ /* 0x080fe20000400000 */
[----:B------:R-:W-:Y:S01]  /*193d0*/  PRMT R53, R117, 0x7604, R116 ;  /* 0x0000760475357816 */ /* 0x000fe20000000074 */
[----:B------:R-:W-:Y:S01]  /*193e0*/  STL [R1+0x3c8], R164 ;  /* 0x0003c8a401007387 */ /* 0x000fe20000100800 */
[----:B------:R-:W-:Y:S01]  /*193f0*/  F2FP.SATFINITE.E4M3.F32.PACK_AB_MERGE_C R99, RZ, R99, RZ ;  /* 0x00000063ff63723e */ /* 0x000fe200048070ff */
[----:B------:R-:W-:Y:S01]  /*19400*/  FMUL R158, R158, R0 ;  /* 0x000000009e9e7220 */ /* 0x000fe20000400000 */
[----:B------:R-:W-:Y:S01]  /*19410*/  F2FP.SATFINITE.E4M3.F32.PACK_AB_MERGE_C R92, RZ, R92, RZ ;  /* 0x0000005cff5c723e */ /* 0x000fe200048070ff */
[----:B------:R-:W-:Y:S01]  /*19420*/  STL [R1+0x3cc], R163 ;  /* 0x0003cca301007387 */ /* 0x000fe20000100800 */
[----:B------:R-:W-:-:S02]  /*19430*/  F2FP.SATFINITE.E4M3.F32.PACK_AB_MERGE_C R93, RZ, R93, RZ ;  /* 0x0000005dff5d723e */ /* 0x000fc400048070ff */
[----:B------:R-:W-:Y:S01]  /*19440*/  LOP3.LUT R96, R96, 0xff, RZ, 0xc0, !PT ;  /* 0x000000ff60607812 */ /* 0x000fe200078ec0ff */
[----:B------:R-:W-:Y:S01]  /*19450*/  STL [R1+0x3d8], R162 ;  /* 0x0003d8a201007387 */ /* 0x000fe20000100800 */
[----:B------:R-:W-:Y:S02]  /*19460*/  LOP3.LUT R97, R97, 0xffff, RZ, 0xc0, !PT ;  /* 0x0000ffff61617812 */ /* 0x000fe400078ec0ff */
[----:B------:R-:W-:Y:S01]  /*19470*/  F2FP.SATFINITE.E4M3.F32.PACK_AB_MERGE_C R98, RZ, R98, RZ ;  /* 0x00000062ff62723e */ /* 0x000fe200048070ff */
[----:B------:R-:W-:Y:S01]  /*19480*/  STL [R1+0x3dc], R161 ;  /* 0x0003dca101007387 */ /* 0x000fe20000100800 */
[----:B------:R-:W-:Y:S01]  /*19490*/  F2FP.SATFINITE.E4M3.F32.PACK_AB_MERGE_C R46, RZ, R46, RZ ;  /* 0x0000002eff2e723e */ /* 0x000fe200048070ff */
[----:B------:R-:W-:Y:S01]  /*194a0*/  FMUL R157, R157, R0 ;  /* 0x000000009d9d7220 */ /* 0x000fe20000400000 */
[----:B------:R-:W-:Y:S01]  /*194b0*/  LOP3.LUT R48, R100, 0xff0000, R48, 0xf8, !PT ;  /* 0x00ff000064307812 */ /* 0x000fe200078ef830 */
[----:B------:R-:W-:Y:S01]  /*194c0*/  STL [R1+0x3e8], R160 ;  /* 0x0003e8a001007387 */ /* 0x000fe20000100800 */
[----:B------:R-:W-:-:S02]  /*194d0*/  LOP3.LUT R44, R44, 0xff, RZ, 0xc0, !PT ;  /* 0x000000ff2c2c7812 */ /* 0x000fc400078ec0ff */
[----:B------:R-:W-:Y:S01]  /*194e0*/  LOP3.LUT R45, R45, 0xffff, RZ, 0xc0, !PT ;  /* 0x0000ffff2d2d7812 */ /* 0x000fe200078ec0ff */
[----:B------:R-:W2:Y:S01]  /*194f0*/  LDL.LU R100, [R1+0x8] ;  /* 0x0000080001647983 */ /* 0x000ea20000300800 */
[----:B------:R-:W-:Y:S02]  /*19500*/  F2FP.SATFINITE.E4M3.F32.PACK_AB_MERGE_C R94, RZ, R94, RZ ;  /* 0x0000005eff5e723e */ /* 0x000fe400048070ff */
[----:B------:R-:W-:Y:S01]  /*19510*/  LOP3.LUT R53, R53, 0xff0000, R18, 0xf8, !PT ;  /* 0x00ff000035357812 */ /* 0x000fe200078ef812 */
[----:B------:R-:W-:Y:S01]  /*19520*/  STL [R1+0x3ec], R159 ;  /* 0x0003ec9f01007387 */ /* 0x000fe20000100800 */
[----:B------:R-:W-:Y:S01]  /*19530*/  F2FP.SATFINITE.E4M3.F32.PACK_AB_MERGE_C R88, RZ, R88, RZ ;  /* 0x00000058ff58723e */ /* 0x000fe200048070ff */
[----:B------:R-:W-:Y:S01]  /*19540*/  FADD R20, R123, R25 ;  /* 0x000000197b147221 */ /* 0x000fe20000000000 */
[----:B------:R-:W-:Y:S02]  /*19550*/  F2FP.SATFINITE.E4M3.F32.PACK_AB_MERGE_C R89, RZ, R89, RZ ;  /* 0x00000059ff59723e */ /* 0x000fe400048070ff */
[----:B------:R-:W-:-:S02]  /*19560*/  LOP3.LUT R92, R92, 0xff, RZ, 0xc0, !PT ;  /* 0x000000ff5c5c7812 */ /* 0x000fc400078ec0ff */
[----:B------:R-:W-:Y:S02]  /*19570*/  LOP3.LUT R93, R93, 0xffff, RZ, 0xc0, !PT ;  /* 0x0000ffff5d5d7812 */ /* 0x000fe400078ec0ff */
[----:B------:R-:W-:Y:S02]  /*19580*/  PRMT R96, R97, 0x7604, R96 ;  /* 0x0000760461607816 */ /* 0x000fe40000000060 */
[----:B------:R-:W-:Y:S02]  /*19590*/  F2FP.SATFINITE.E4M3.F32.PACK_AB_MERGE_C R66, RZ, R66, RZ ;  /* 0x00000042ff42723e */ /* 0x000fe400048070ff */
[----:B------:R-:W-:Y:S02]  /*195a0*/  LOP3.LUT R18, R99, 0xffff, RZ, 0xc0, !PT ;  /* 0x0000ffff63127812 */ /* 0x000fe400078ec0ff */
[----:B------:R-:W-:Y:S01]  /*195b0*/  SHF.L.U32 R49, R98, 0x10, RZ ;  /* 0x0000001062317819 */ /* 0x000fe200000006ff */
[----:B------:R-:W3:Y:S01]  /*195c0*/  LDL.LU R99, [R1+0xc] ;  /* 0x00000c0001637983 */ /* 0x000ee20000300800 */
[----:B------:R-:W-:-:S02]  /*195d0*/  F2FP.SATFINITE.E4M3.F32.PACK_AB_MERGE_C R31, RZ, R31, RZ ;  /* 0x0000001fff1f723e */ /* 0x000fc400048070ff */
[----:B------:R-:W-:Y:S01]  /*195e0*/  F2FP.SATFINITE.E4M3.F32.PACK_AB_MERGE_C R95, RZ, R95, RZ ;  /* 0x0000005fff5f723e */ /* 0x000fe200048070ff */
[----:B------:R-:W-:Y:S01]  /*195f0*/  STL [R1+0x3f8], R158 ;  /* 0x0003f89e01007387 */ /* 0x000fe20000100800 */
[----:B------:R-:W-:Y:S01]  /*19600*/  PRMT R44, R45, 0x7604, R44 ;  /* 0x000076042d2c7816 */ /* 0x000fe2000000002c */
[----:B------:R-:W-:Y:S01]  /*19610*/  IMAD.U32 R25, R46, 0x10000, RZ ;  /* 0x000100002e197824 */ /* 0x000fe200078e00ff */
[----:B------:R-:W-:Y:S01]  /*19620*/  F2FP.SATFINITE.E4M3.F32.PACK_AB_MERGE_C R63, RZ, R63, RZ ;  /* 0x0000003fff3f723e */ /* 0x000fe200048070ff */
[----:B------:R-:W4:Y:S01]  /*19630*/  LDL.LU R98, [R1+0x18] ;  /* 0x0000180001627983 */ /* 0x000f220000300800 */
[----:B------:R-:W-:Y:S01]  /*19640*/  F2FP.SATFINITE.E4M3.F32.PACK_AB_MERGE_C R84, RZ, R84, RZ ;  /* 0x00000054ff54723e */ /* 0x000fe200048070ff */
[----:B------:R-:W-:Y:S01]  /*19650*/  IMAD.U32 R46, R94, 0x10000, RZ ;  /* 0x000100005e2e7824 */ /* 0x000fe200078e00ff */
[----:B------:R-:W-:Y:S01]  /*19660*/  F2FP.SATFINITE.E4M3.F32.PACK_AB_MERGE_C R85, RZ, R85, RZ ;  /* 0x00000055ff55723e */ /* 0x000fe200048070ff */
[----:B------:R-:W-:Y:S01]  /*19670*/  STL [R1+0x3fc], R157 ;  /* 0x0003fc9d01007387 */ /* 0x000fe20000100800 */
[----:B------:R-:W-:Y:S01]  /*19680*/  LOP3.LUT R88, R88, 0xff, RZ, 0xc0, !PT ;  /* 0x000000ff58587812 */ /* 0x000fe200078ec0ff */
[----:B------:R-:W-:Y:S01]  /*19690*/  FADD R38, R20, R19 ;  /* 0x0000001314267221 */ /* 0x000fe20000000000 */
[----:B------:R-:W-:Y:S01]  /*196a0*/  LOP3.LUT R89, R89, 0xffff, RZ, 0xc0, !PT ;  /* 0x0000ffff59597812 */ /* 0x000fe200078ec0ff */
[----:B------:R-:W5:Y:S01]  /*196b0*/  LDL.LU R97, [R1+0x1c] ;  /* 0x00001c0001617983 */ /* 0x000f620000300800 */
[----:B------:R-:W-:-:S02]  /*196c0*/  PRMT R92, R93, 0x7604, R92 ;  /* 0x000076045d5c7816 */ /* 0x000fc4000000005c */
[----:B------:R-:W-:Y:S02]  /*196d0*/  SHF.L.U32 R45, R66, 0x10, RZ ;  /* 0x00000010422d7819 */ /* 0x000fe400000006ff */
[----:B------:R-:W-:Y:S02]  /*196e0*/  F2FP.SATFINITE.E4M3.F32.PACK_AB_MERGE_C R90, RZ, R90, RZ ;  /* 0x0000005aff5a723e */ /* 0x000fe400048070ff */
[----:B------:R-:W-:Y:S02]  /*196f0*/  LOP3.LUT R49, R96, 0xff0000, R49, 0xf8, !PT ;  /* 0x00ff000060317812 */ /* 0x000fe400078ef831 */
[----:B------:R-:W-:Y:S01]  /*19700*/  LOP3.LUT R31, R31, 0xffff, RZ, 0xc0, !PT ;  /* 0x0000ffff1f1f7812 */ /* 0x000fe200078ec0ff */
[----:B------:R-:W5:Y:S01]  /*19710*/  LDL.LU R96, [R1+0x28] ;  /* 0x0000280001607983 */ /* 0x000f620000300800 */
[----:B------:R-:W-:Y:S02]  /*19720*/  F2FP.SATFINITE.E4M3.F32.PACK_AB_MERGE_C R91, RZ, R91, RZ ;  /* 0x0000005bff5b723e */ /* 0x000fe400048070ff */
[----:B------:R-:W-:-:S02]  /*19730*/  LOP3.LUT R19, R95, 0xffff, RZ, 0xc0, !PT ;  /* 0x0000ffff5f137812 */ /* 0x000fc400078ec0ff */
[----:B------:R-:W-:Y:S01]  /*19740*/  F2FP.SATFINITE.E4M3.F32.PACK_AB_MERGE_C R86, RZ, R86, RZ ;  /* 0x00000056ff56723e */ /* 0x000fe200048070ff */
[----:B------:R-:W5:Y:S01]  /*19750*/  LDL.LU R95, [R1+0x2c] ;  /* 0x00002c00015f7983 */ /* 0x000f620000300800 */
[----:B------:R-:W-:Y:S02]  /*19760*/  F2FP.SATFINITE.E4M3.F32.PACK_AB_MERGE_C R47, RZ, R47, RZ ;  /* 0x0000002fff2f723e */ /* 0x000fe400048070ff */
[----:B------:R-:W-:Y:S01]  /*19770*/  LOP3.LUT R27, R63, 0xffff, RZ, 0xc0, !PT ;  /* 0x0000ffff3f1b7812 */ /* 0x000fe200078ec0ff */
[----:B------:R-:W5:Y:S01]  /*19780*/  LDL.LU R94, [R1+0x38] ;  /* 0x00003800015e7983 */ /* 0x000f620000300800 */
[----:B------:R-:W-:Y:S02]  /*19790*/  F2FP.SATFINITE.E4M3.F32.PACK_AB_MERGE_C R80, RZ, R80, RZ ;  /* 0x00000050ff50723e */ /* 0x000fe400048070ff */
[----:B------:R-:W-:Y:S01]  /*197a0*/  F2FP.SATFINITE.E4M3.F32.PACK_AB_MERGE_C R81, RZ, R81, RZ ;  /* 0x00000051ff51723e */ /* 0x000fe200048070ff */
[----:B------:R-:W5:Y:S01]  /*197b0*/  LDL.LU R93, [R1+0x3c] ;  /* 0x00003c00015d7983 */ /* 0x000f620000300800 */
[----:B------:R-:W-:-:S02]  /*197c0*/  LOP3.LUT R84, R84, 0xff, RZ, 0xc0, !PT ;  /* 0x000000ff54547812 */ /* 0x000fc400078ec0ff */
[----:B------:R-:W-:Y:S02]  /*197d0*/  LOP3.LUT R85, R85, 0xffff, RZ, 0xc0, !PT ;  /* 0x0000ffff55557812 */ /* 0x000fe400078ec0ff */
[----:B------:R-:W-:Y:S02]  /*197e0*/  PRMT R88, R89, 0x7604, R88 ;  /* 0x0000760459587816 */ /* 0x000fe40000000058 */
[----:B------:R-:W-:Y:S01]  /*197f0*/  LOP3.LUT R45, R40, 0xff0000, R45, 0xf8, !PT ;  /* 0x00ff0000282d7812 */ /* 0x000fe200078ef82d */
[----:B------:R-:W-:Y:S01]  /*19800*/  IMAD.SHL.U32 R35, R31, 0x1000000, RZ ;  /* 0x010000001f237824 */ /* 0x000fe200078e00ff */
[----:B------:R-:W-:Y:S02]  /*19810*/  F2FP.SATFINITE.E4M3.F32.PACK_AB_MERGE_C R128, RZ, R128, RZ ;  /* 0x00000080ff80723e */ /* 0x000fe400048070ff */
[----:B------:R-:W-:Y:S02]  /*19820*/  F2FP.SATFINITE.E4M3.F32.PACK_AB_MERGE_C R129, RZ, R129, RZ ;  /* 0x00000081ff81723e */ /* 0x000fe400048070ff */
[----:B------:R-:W-:-:S02]  /*19830*/  SHF.L.U32 R40, R90, 0x10, RZ ;  /* 0x000000105a287819 */ /* 0x000fc400000006ff */
[----:B------:R-:W-:Y:S02]  /*19840*/  LOP3.LUT R46, R92, 0xff0000, R46, 0xf8, !PT ;  /* 0x00ff00005c2e7812 */ /* 0x000fe400078ef82e */
[----:B------:R-:W-:Y:S01]  /*19850*/  LOP3.LUT R20, R91, 0xffff, RZ, 0xc0, !PT ;  /* 0x0000ffff5b147812 */ /* 0x000fe200078ec0ff */
[----:B------:R-:W5:Y:S01]  /*19860*/  LDL.LU R92, [R1+0x48] ;  /* 0x00004800015c7983 */ /* 0x000f620000300800 */
[----:B------:R-:W-:Y:S01]  /*19870*/  LOP3.LUT R22, R41, 0xff0000, R22, 0xf8, !PT ;  /* 0x00ff000029167812 */ /* 0x000fe200078ef816 */
[----:B------:R-:W-:Y:S01]  /*19880*/  IMAD.U32 R41, R86, 0x10000, RZ ;  /* 0x0001000056297824 */ /* 0x000fe200078e00ff */
[----:B------:R-:W-:Y:S01]  /*19890*/  LOP3.LUT R31, R47, 0xffff, RZ, 0xc0, !PT ;  /* 0x0000ffff2f1f7812 */ /* 0x000fe200078ec0ff */
[----:B------:R-:W5:Y:S01]  /*198a0*/  LDL.LU R91, [R1+0x4c] ;  /* 0x00004c00015b7983 */ /* 0x000f620000300800 */
[----:B------:R-:W-:Y:S01]  /*198b0*/  LOP3.LUT R80, R80, 0xff, RZ, 0xc0, !PT ;  /* 0x000000ff50507812 */ /* 0x000fe200078ec0ff */
[----:B------:R-:W-:Y:S01]  /*198c0*/  IMAD.SHL.U32 R27, R27, 0x1000000, RZ ;  /* 0x010000001b1b7824 */ /* 0x000fe200078e00ff */
[----:B------:R-:W-:Y:S01]  /*198d0*/  LOP3.LUT R81, R81, 0xffff, RZ, 0xc0, !PT ;  /* 0x0000ffff51517812 */ /* 0x000fe200078ec0ff */
[----:B------:R-:W5:Y:S01]  /*198e0*/  LDL.LU R90, [R1+0x58] ;  /* 0x00005800015a7983 */ /* 0x000f620000300800 */
[----:B------:R-:W-:-:S02]  /*198f0*/  PRMT R84, R85, 0x7604, R84 ;  /* 0x0000760455547816 */ /* 0x000fc40000000054 */
[----:B------:R-:W-:Y:S01]  /*19900*/  LOP3.LUT R128, R128, 0xff, RZ, 0xc0, !PT ;  /* 0x000000ff80807812 */ /* 0x000fe200078ec0ff */
[----:B------:R-:W5:Y:S01]  /*19910*/  LDL.LU R89, [R1+0x5c] ;  /* 0x00005c0001597983 */ /* 0x000f620000300800 */
[----:B------:R-:W-:Y:S02]  /*19920*/  LOP3.LUT R129, R129, 0xffff, RZ, 0xc0, !PT ;  /* 0x0000ffff81817812 */ /* 0x000fe400078ec0ff */
[----:B------:R-:W-:Y:S02]  /*19930*/  F2FP.SATFINITE.E4M3.F32.PACK_AB_MERGE_C R82, RZ, R82, RZ ;  /* 0x00000052ff52723e */ /* 0x000fe400048070ff */
[----:B------:R-:W-:Y:S02]  /*19940*/  LOP3.LUT R40, R88, 0xff0000, R40, 0xf8, !PT ;  /* 0x00ff000058287812 */ /* 0x000fe400078ef828 */
[----:B------:R-:W-:Y:S01]  /*19950*/  F2FP.SATFINITE.E4M3.F32.PACK_AB_MERGE_C R11, RZ, R11, RZ ;  /* 0x0000000bff0b723e */ /* 0x000fe200048070ff */
[----:B------:R-:W5:Y:S01]  /*19960*/  LDL.LU R88, [R1+0x68] ;  /* 0x0000680001587983 */ /* 0x000f620000300800 */
[----:B------:R-:W-:-:S02]  /*19970*/  F2FP.SATFINITE.E4M3.F32.PACK_AB_MERGE_C R83, RZ, R83, RZ ;  /* 0x00000053ff53723e */ /* 0x000fc400048070ff */
[----:B------:R-:W-:Y:S01]  /*19980*/  F2FP.SATFINITE.E4M3.F32.PACK_AB_MERGE_C R13, RZ, R13, RZ ;  /* 0x0000000dff0d723e */ /* 0x000fe200048070ff */
[----:B------:R-:W5:Y:S01]  /*19990*/  LDL.LU R87, [R1+0x6c] ;  /* 0x00006c0001577983 */ /* 0x000f620000300800 */
[----:B------:R-:W-:Y:S01]  /*199a0*/  F2FP.SATFINITE.E4M3.F32.PACK_AB_MERGE_C R68, RZ, R68, RZ ;  /* 0x00000044ff44723e */ /* 0x000fe200048070ff */
[----:B------:R-:W-:Y:S01]  /*199b0*/  IMAD.SHL.U32 R31, R31, 0x1000000, RZ ;  /* 0x010000001f1f7824 */ /* 0x000fe200078e00ff */
[----:B------:R-:W-:Y:S01]  /*199c0*/  F2FP.SATFINITE.E4M3.F32.PACK_AB_MERGE_C R69, RZ, R69, RZ ;  /* 0x00000045ff45723e */ /* 0x000fe200048070ff */
[----:B------:R-:W5:Y:S01]  /*199d0*/  LDL.LU R86, [R1+0x78] ;  /* 0x0000780001567983 */ /* 0x000f620000300800 */
[----:B------:R-:W-:Y:S02]  /*199e0*/  PRMT R80, R81, 0x7604, R80 ;  /* 0x0000760451507816 */ /* 0x000fe40000000050 */
[----:B------:R-:W-:Y:S01]  /*199f0*/  F2FP.SATFINITE.E4M3.F32.PACK_AB_MERGE_C R124, RZ, R124, RZ ;  /* 0x0000007cff7c723e */ /* 0x000fe200048070ff */
[----:B------:R-:W5:Y:S01]  /*19a00*/  LDL.LU R85, [R1+0x7c] ;  /* 0x00007c0001557983 */ /* 0x000f620000300800 */
[----:B------:R-:W-:-:S02]  /*19a10*/  F2FP.SATFINITE.E4M3.F32.PACK_AB_MERGE_C R125, RZ, R125, RZ ;  /* 0x0000007dff7d723e */ /* 0x000fc400048070ff */
[----:B------:R-:W-:Y:S02]  /*19a20*/  PRMT R128, R129, 0x7604, R128 ;  /* 0x0000760481807816 */ /* 0x000fe40000000080 */
[----:B------:R-:W-:Y:S02]  /*19a30*/  LOP3.LUT R25, R44, 0xff0000, R25, 0xf8, !PT ;  /* 0x00ff00002c197812 */ /* 0x000fe400078ef819 */
[----:B------:R-:W-:Y:S02]  /*19a40*/  SHF.L.U32 R42, R82, 0x10, RZ ;  /* 0x00000010522a7819 */ /* 0x000fe400000006ff */
[----:B------:R-:W-:Y:S02]  /*19a50*/  LOP3.LUT R41, R84, 0xff0000, R41, 0xf8, !PT ;  /* 0x00ff000054297812 */ /* 0x000fe400078ef829 */
[----:B------:R-:W-:Y:S01]  /*19a60*/  SHF.L.U32 R11, R11, 0x10, RZ ;  /* 0x000000100b0b7819 */ /* 0x000fe200000006ff */
[----:B------:R-:W5:Y:S01]  /*19a70*/  LDL.LU R84, [R1+0x88] ;  /* 0x0000880001547983 */ /* 0x000f620000300800 */
[----:B------:R-:W-:-:S02]  /*19a80*/  LOP3.LUT R27, R22, R27, RZ, 0xfc, !PT ;  /* 0x0000001b161b7212 */ /* 0x000fc400078efcff */
[----:B------:R-:W-:Y:S02]  /*19a90*/  F2FP.SATFINITE.E4M3.F32.PACK_AB_MERGE_C R104, RZ, R104, RZ ;  /* 0x00000068ff68723e */ /* 0x000fe400048070ff */
[----:B------:R-:W-:Y:S02]  /*19aa0*/  F2FP.SATFINITE.E4M3.F32.PACK_AB_MERGE_C R105, RZ, R105, RZ ;  /* 0x00000069ff69723e */ /* 0x000fe400048070ff */
[----:B------:R-:W-:Y:S02]  /*19ab0*/  F2FP.SATFINITE.E4M3.F32.PACK_AB_MERGE_C R108, RZ, R108, RZ ;  /* 0x0000006cff6c723e */ /* 0x000fe400048070ff */
[----:B------:R-:W-:Y:S02]  /*19ac0*/  F2FP.SATFINITE.E4M3.F32.PACK_AB_MERGE_C R109, RZ, R109, RZ ;  /* 0x0000006dff6d723e */ /* 0x000fe400048070ff */
[----:B------:R-:W-:Y:S02]  /*19ad0*/  F2FP.SATFINITE.E4M3.F32.PACK_AB_MERGE_C R132, RZ, R132, RZ ;  /* 0x00000084ff84723e */ /* 0x000fe400048070ff */
[----:B------:R-:W-:-:S02]  /*19ae0*/  F2FP.SATFINITE.E4M3.F32.PACK_AB_MERGE_C R133, RZ, R133, RZ ;  /* 0x00000085ff85723e */ /* 0x000fc400048070ff */
[----:B------:R-:W-:Y:S02]  /*19af0*/  F2FP.SATFINITE.E4M3.F32.PACK_AB_MERGE_C R70, RZ, R70, RZ ;  /* 0x00000046ff46723e */ /* 0x000fe400048070ff */
[----:B------:R-:W-:Y:S02]  /*19b00*/  F2FP.SATFINITE.E4M3.F32.PACK_AB_MERGE_C R16, RZ, R16, RZ ;  /* 0x00000010ff10723e */ /* 0x000fe400048070ff */
[----:B------:R-:W-:Y:S02]  /*19b10*/  F2FP.SATFINITE.E4M3.F32.PACK_AB_MERGE_C R71, RZ, R71, RZ ;  /* 0x00000047ff47723e */ /* 0x000fe400048070ff */
[----:B------:R-:W-:Y:S02]  /*19b20*/  LOP3.LUT R22, R83, 0xffff, RZ, 0xc0, !PT ;  /* 0x0000ffff53167812 */ /* 0x000fe400078ec0ff */
[----:B------:R-:W-:Y:S01]  /*19b30*/  LOP3.LUT R13, R13, 0xffff, RZ, 0xc0, !PT ;  /* 0x0000ffff0d0d7812 */ /* 0x000fe200078ec0ff */
[----:B------:R-:W5:Y:S01]  /*19b40*/  LDL.LU R83, [R1+0x8c] ;  /* 0x00008c0001537983 */ /* 0x000f620000300800 */
[----:B------:R-:W-:-:S02]  /*19b50*/  F2FP.SATFINITE.E4M3.F32.PACK_AB_MERGE_C R12, RZ, R12, RZ ;  /* 0x0000000cff0c723e */ /* 0x000fc400048070ff */
[----:B------:R-:W-:Y:S01]  /*19b60*/  LOP3.LUT R26, R126, 0xff0000, R26, 0xf8, !PT ;  /* 0x00ff00007e1a7812 */ /* 0x000fe200078ef81a */
[----:B------:R-:W5:Y:S01]  /*19b70*/  LDL.LU R82, [R1+0x98] ;  /* 0x0000980001527983 */ /* 0x000f620000300800 */
[----:B------:R-:W-:Y:S02]  /*19b80*/  LOP3.LUT R68, R68, 0xff, RZ, 0xc0, !PT ;  /* 0x000000ff44447812 */ /* 0x000fe400078ec0ff */
[----:B------:R-:W-:Y:S01]  /*19b90*/  LOP3.LUT R69, R69, 0xffff, RZ, 0xc0, !PT ;  /* 0x0000ffff45457812 */ /* 0x000fe200078ec0ff */
[----:B------:R-:W5:Y:S01]  /*19ba0*/  LDL.LU R81, [R1+0x9c] ;  /* 0x00009c0001517983 */ /* 0x000f620000300800 */
[----:B------:R-:W-:Y:S02]  /*19bb0*/  LOP3.LUT R124, R124, 0xff, RZ, 0xc0, !PT ;  /* 0x000000ff7c7c7812 */ /* 0x000fe400078ec0ff */
[----:B------:R-:W-:Y:S02]  /*19bc0*/  LOP3.LUT R125, R125, 0xffff, RZ, 0xc0, !PT ;  /* 0x0000ffff7d7d7812 */ /* 0x000fe400078ec0ff */
[----:B------:R-:W-:-:S02]  /*19bd0*/  F2FP.SATFINITE.E4M3.F32.PACK_AB_MERGE_C R110, RZ, R110, RZ ;  /* 0x0000006eff6e723e */ /* 0x000fc400048070ff */
[----:B------:R-:W-:Y:S02]  /*19be0*/  F2FP.SATFINITE.E4M3.F32.PACK_AB_MERGE_C R9, RZ, R9, RZ ;  /* 0x00000009ff09723e */ /* 0x000fe400048070ff */
[----:B------:R-:W-:Y:S02]  /*19bf0*/  F2FP.SATFINITE.E4M3.F32.PACK_AB_MERGE_C R67, RZ, R67, RZ ;  /* 0x00000043ff43723e */ /* 0x000fe400048070ff */
[----:B------:R-:W-:Y:S01]  /*19c00*/  F2FP.SATFINITE.E4M3.F32.PACK_AB_MERGE_C R111, RZ, R111, RZ ;  /* 0x0000006fff6f723e */ /* 0x000fe200048070ff */
[----:B------:R-:W-:-:S01]  /*19c10*/  FADD R37, R21, R37 ;  /* 0x0000002515257221 */ /* 0x000fc20000000000 */
[----:B------:R-:W-:Y:S02]  /*19c20*/  LOP3.LUT R42, R80, 0xff0000, R42, 0xf8, !PT ;  /* 0x00ff0000502a7812 */ /* 0x000fe400078ef82a */
[----:B------:R-:W-:Y:S01]  /*19c30*/  LOP3.LUT R58, R128, 0xff0000, R11, 0xf8, !PT ;  /* 0x00ff0000803a7812 */ /* 0x000fe200078ef80b */
[----:B------:R-:W5:Y:S01]  /*19c40*/  LDL.LU R80, [R1+0xa8] ;  /* 0x0000a80001507983 */ /* 0x000f620000300800 */
[----:B------:R-:W-:Y:S01]  /*19c50*/  LOP3.LUT R31, R25, R31, RZ, 0xfc, !PT ;  /* 0x0000001f191f7212 */ /* 0x000fe200078efcff */
[----:B------:R-:W-:Y:S01]  /*19c60*/  IMAD.U32 R44, R70, 0x10000, RZ ;  /* 0x00010000462c7824 */ /* 0x000fe200078e00ff */
[----:B------:R-:W-:Y:S01]  /*19c70*/  LOP3.LUT R104, R104, 0xff, RZ, 0xc0, !PT ;  /* 0x000000ff68687812 */ /* 0x000fe200078ec0ff */
[----:B------:R-:W-:Y:S01]  /*19c80*/  IMAD.U32 R16, R16, 0x10000, RZ ;  /* 0x0001000010107824 */ /* 0x000fe200078e00ff */
[----:B------:R-:W-:Y:S01]  /*19c90*/  LOP3.LUT R105, R105, 0xffff, RZ, 0xc0, !PT ;  /* 0x0000ffff69697812 */ /* 0x000fe200078ec0ff */
[----:B------:R-:W-:Y:S01]  /*19ca0*/  IMAD.SHL.U32 R21, R13, 0x1000000, RZ ;  /* 0x010000000d157824 */ /* 0x000fe200078e00ff */
[----:B------:R-:W-:Y:S01]  /*19cb0*/  LOP3.LUT R108, R108, 0xff, RZ, 0xc0, !PT ;  /* 0x000000ff6c6c7812 */ /* 0x000fe200078ec0ff */
[----:B------:R-:W5:Y:S01]  /*19cc0*/  LDL.LU R79, [R1+0xac] ;  /* 0x0000ac00014f7983 */ /* 0x000f620000300800 */
[----:B------:R-:W-:-:S02]  /*19cd0*/  LOP3.LUT R109, R109, 0xffff, RZ, 0xc0, !PT ;  /* 0x0000ffff6d6d7812 */ /* 0x000fc400078ec0ff */
[----:B------:R-:W-:Y:S01]  /*19ce0*/  LOP3.LUT R132, R132, 0xff, RZ, 0xc0, !PT ;  /* 0x000000ff84847812 */ /* 0x000fe200078ec0ff */
[----:B------:R-:W5:Y:S01]  /*19cf0*/  LDL.LU R78, [R1+0xb8] ;  /* 0x0000b800014e7983 */ /* 0x000f620000300800 */
[----:B------:R-:W-:Y:S02]  /*19d00*/  LOP3.LUT R133, R133, 0xffff, RZ, 0xc0, !PT ;  /* 0x0000ffff85857812 */ /* 0x000fe400078ec0ff */
[----:B------:R-:W-:Y:S02]  /*19d10*/  F2FP.SATFINITE.E4M3.F32.PACK_AB_MERGE_C R106, RZ, R106, RZ ;  /* 0x0000006aff6a723e */ /* 0x000fe400048070ff */
[----:B------:R-:W-:Y:S02]  /*19d20*/  F2FP.SATFINITE.E4M3.F32.PACK_AB_MERGE_C R107, RZ, R107, RZ ;  /* 0x0000006bff6b723e */ /* 0x000fe400048070ff */
[----:B------:R-:W-:Y:S01]  /*19d30*/  LOP3.LUT R35, R26, R35, RZ, 0xfc, !PT ;  /* 0x000000231a237212 */ /* 0x000fe200078efcff */
[----:B------:R-:W-:Y:S01]  /*19d40*/  IMAD.U32 R52, R110, 0x10000, RZ ;  /* 0x000100006e347824 */ /* 0x000fe200078e00ff */
[----:B------:R-:W-:Y:S01]  /*19d50*/  LOP3.LUT R25, R71, 0xffff, RZ, 0xc0, !PT ;  /* 0x0000ffff47197812 */ /* 0x000fe200078ec0ff */
[----:B------:R-:W-:Y:S01]  /*19d60*/  IMAD.U32 R9, R9, 0x10000, RZ ;  /* 0x0001000009097824 */ /* 0x000fe200078e00ff */
[----:B------:R-:W-:Y:S01]  /*19d70*/  LOP3.LUT R11, R12, 0xffff, RZ, 0xc0, !PT ;  /* 0x0000ffff0c0b7812 */ /* 0x000fe200078ec0ff */
[----:B------:R-:W5:Y:S01]  /*19d80*/  LDL.LU R77, [R1+0xbc] ;  /* 0x0000bc00014d7983 */ /* 0x000f620000300800 */
[----:B------:R-:W-:-:S02]  /*19d90*/  PRMT R68, R69, 0x7604, R68 ;  /* 0x0000760445447816 */ /* 0x000fc40000000044 */
[----:B------:R-:W-:Y:S01]  /*19da0*/  PRMT R60, R125, 0x7604, R124 ;  /* 0x000076047d3c7816 */ /* 0x000fe2000000007c */
[----:B------:R-:W5:Y:S01]  /*19db0*/  LDL.LU R76, [R1+0xc8] ;  /* 0x0000c800014c7983 */ /* 0x000f620000300800 */
[----:B------:R-:W-:Y:S02]  /*19dc0*/  LOP3.LUT R26, R67, 0xffff, RZ, 0xc0, !PT ;  /* 0x0000ffff431a7812 */ /* 0x000fe400078ec0ff */
[----:B------:R-:W-:Y:S02]  /*19dd0*/  LOP3.LUT R13, R111, 0xffff, RZ, 0xc0, !PT ;  /* 0x0000ffff6f0d7812 */ /* 0x000fe400078ec0ff */
[----:B------:R-:W-:Y:S02]  /*19de0*/  F2FP.SATFINITE.E4M3.F32.PACK_AB_MERGE_C R103, RZ, R103, RZ ;  /* 0x00000067ff67723e */ /* 0x000fe400048070ff */
[----:B------:R-:W-:Y:S01]  /*19df0*/  F2FP.SATFINITE.E4M3.F32.PACK_AB_MERGE_C R4, RZ, R4, RZ ;  /* 0x00000004ff04723e */ /* 0x000fe200048070ff */
[----:B------:R-:W-:Y:S01]  /*19e00*/  IMAD.SHL.U32 R25, R25, 0x1000000, RZ ;  /* 0x0100000019197824 */ /* 0x000fe200078e00ff */
[----:B------:R-:W-:Y:S01]  /*19e10*/  PRMT R104, R105, 0x7604, R104 ;  /* 0x0000760469687816 */ /* 0x000fe20000000068 */
[----:B------:R-:W-:Y:S01]  /*19e20*/  IMAD.SHL.U32 R11, R11, 0x1000000, RZ ;  /* 0x010000000b0b7824 */ /* 0x000fe200078e00ff */
[----:B------:R-:W-:Y:S01]  /*19e30*/  PRMT R108, R109, 0x7604, R108 ;  /* 0x000076046d6c7816 */ /* 0x000fe2000000006c */
[----:B------:R-:W5:Y:S01]  /*19e40*/  LDL.LU R75, [R1+0xcc] ;  /* 0x0000cc00014b7983 */ /* 0x000f620000300800 */
[----:B------:R-:W-:-:S02]  /*19e50*/  PRMT R57, R133, 0x7604, R132 ;  /* 0x0000760485397816 */ /* 0x000fc40000000084 */
[----:B------:R-:W-:Y:S01]  /*19e60*/  SHF.L.U32 R50, R106, 0x10, RZ ;  /* 0x000000106a327819 */ /* 0x000fe200000006ff */
[----:B------:R-:W5:Y:S01]  /*19e70*/  LDL.LU R74, [R1+0xd8] ;  /* 0x0000d800014a7983 */ /* 0x000f620000300800 */
[----:B------:R-:W-:Y:S02]  /*19e80*/  LOP3.LUT R15, R107, 0xffff, RZ, 0xc0, !PT ;  /* 0x0000ffff6b0f7812 */ /* 0x000fe400078ec0ff */
[----:B------:R-:W-:Y:S01]  /*19e90*/  F2FP.SATFINITE.E4M3.F32.PACK_AB_MERGE_C R14, RZ, R14, RZ ;  /* 0x0000000eff0e723e */ /* 0x000fe200048070ff */
[----:B------:R-:W-:Y:S01]  /*19ea0*/  IMAD.SHL.U32 R13, R13, 0x1000000, RZ ;  /* 0x010000000d0d7824 */ /* 0x000fe200078e00ff */
[----:B------:R-:W-:Y:S01]  /*19eb0*/  LOP3.LUT R44, R68, 0xff0000, R44, 0xf8, !PT ;  /* 0x00ff0000442c7812 */ /* 0x000fe200078ef82c */
[----:B------:R-:W5:Y:S01]  /*19ec0*/  LDL.LU R73, [R1+0xdc] ;  /* 0x0000dc0001497983 */ /* 0x000f620000300800 */
[----:B------:R-:W-:Y:S02]  /*19ed0*/  LOP3.LUT R60, R60, 0xff0000, R16, 0xf8, !PT ;  /* 0x00ff00003c3c7812 */ /* 0x000fe400078ef810 */
[----:B------:R-:W-:Y:S01]  /*19ee0*/  SHF.L.U32 R26, R26, 0x18, RZ ;  /* 0x000000181a1a7819 */ /* 0x000fe200000006ff */
[----:B------:R-:W-:Y:S01]  /*19ef0*/  IMAD.SHL.U32 R5, R5, 0x1000000, RZ ;  /* 0x0100000005057824 */ /* 0x000fe200078e00ff */
[----:B------:R-:W-:Y:S01]  /*19f00*/  SHF.L.U32 R22, R22, 0x18, RZ ;  /* 0x0000001816167819 */ /* 0x000fe200000006ff */
[----:B------:R-:W5:Y:S01]  /*19f10*/  LDL.LU R72, [R1+0xe8] ;  /* 0x0000e80001487983 */ /* 0x000f620000300800 */
[----:B------:R-:W-:-:S02]  /*19f20*/  LOP3.LUT R16, R103, 0xffff, RZ, 0xc0, !PT ;  /* 0x0000ffff67107812 */ /* 0x000fc400078ec0ff */
[----:B------:R-:W-:Y:S01]  /*19f30*/  LOP3.LUT R4, R4, 0xffff, RZ, 0xc0, !PT ;  /* 0x0000ffff04047812 */ /* 0x000fe200078ec0ff */
[----:B------:R-:W5:Y:S01]  /*19f40*/  LDL.LU R71, [R1+0xec] ;  /* 0x0000ec0001477983 */ /* 0x000f620000300800 */
[----:B------:R-:W-:Y:S02]  /*19f50*/  LOP3.LUT R50, R104, 0xff0000, R50, 0xf8, !PT ;  /* 0x00ff000068327812 */ /* 0x000fe400078ef832 */
[----:B------:R-:W-:Y:S01]  /*19f60*/  LOP3.LUT R52, R108, 0xff0000, R52, 0xf8, !PT ;  /* 0x00ff00006c347812 */ /* 0x000fe200078ef834 */
[----:B------:R-:W5:Y:S01]  /*19f70*/  LDL.LU R70, [R1+0xf8] ;  /* 0x0000f80001467983 */ /* 0x000f620000300800 */
[----:B------:R-:W-:Y:S02]  /*19f80*/  LOP3.LUT R57, R57, 0xff0000, R9, 0xf8, !PT ;  /* 0x00ff000039397812 */ /* 0x000fe400078ef809 */
[----:B------:R-:W-:Y:S01]  /*19f90*/  SHF.L.U32 R15, R15, 0x18, RZ ;  /* 0x000000180f0f7819 */ /* 0x000fe200000006ff */
[----:B------:R-:W5:Y:S01]  /*19fa0*/  LDL.LU R69, [R1+0xfc] ;  /* 0x0000fc0001457983 */ /* 0x000f620000300800 */
[----:B------:R-:W-:Y:S01]  /*19fb0*/  LOP3.LUT R9, R14, 0xffff, RZ, 0xc0, !PT ;  /* 0x0000ffff0e097812 */ /* 0x000fe200078ec0ff */
[----:B------:R-:W-:Y:S01]  /*19fc0*/  FADD R14, R38, R37 ;  /* 0x00000025260e7221 */ /* 0x000fe20000000000 */
[----:B------:R-:W-:-:S02]  /*19fd0*/  LOP3.LUT R26, R45, R26, RZ, 0xfc, !PT ;  /* 0x0000001a2d1a7212 */ /* 0x000fc400078efcff */
[----:B------:R-:W-:Y:S02]  /*19fe0*/  LOP3.LUT R25, R44, R25, RZ, 0xfc, !PT ;  /* 0x000000192c197212 */ /* 0x000fe400078efcff */
[----:B------:R-:W-:Y:S01]  /*19ff0*/  LOP3.LUT R11, R53, R11, RZ, 0xfc, !PT ;  /* 0x0000000b350b7212 */ /* 0x000fe200078efcff */
[----:B------:R-:W-:Y:S01]  /*1a000*/  IMAD.SHL.U32 R16, R16, 0x1000000, RZ ;  /* 0x0100000010107824 */ /* 0x000fe200078e00ff */
[----:B------:R-:W-:Y:S01]  /*1a010*/  LOP3.LUT R22, R42, R22, RZ, 0xfc, !PT ;  /* 0x000000162a167212 */ /* 0x000fe200078efcff */
[----:B------:R-:W-:Y:S01]  /*1a020*/  IMAD.SHL.U32 R7, R7, 0x1000000, RZ ;  /* 0x0100000007077824 */ /* 0x000fe200078e00ff */
[----:B------:R-:W-:Y:S01]  /*1a030*/  LOP3.LUT R21, R41, R21, RZ, 0xfc, !PT ;  /* 0x0000001529157212 */ /* 0x000fe200078efcff */
[----:B------:R-:W5:Y:S01]  /*1a040*/  LDL.LU R68, [R1+0x108] ;  /* 0x0001080001447983 */ /* 0x000f620000300800 */
[----:B------:R-:W-:Y:S02]  /*1a050*/  SHF.L.U32 R4, R4, 0x18, RZ ;  /* 0x0000001804047819 */ /* 0x000fe400000006ff */
[----:B------:R-:W-:Y:S01]  /*1a060*/  SEL R37, R35, R36, P1 ;  /* 0x0000002423257207 */ /* 0x000fe20000800000 */
[----:B------:R-:W5:Y:S01]  /*1a070*/  LDL.LU R67, [R1+0x10c] ;  /* 0x00010c0001437983 */ /* 0x000f620000300800 */
[----:B------:R-:W-:-:S02]  /*1a080*/  SEL R53, R36, R35, P1 ;  /* 0x0000002324357207 */ /* 0x000fc40000800000 */
[----:B------:R-:W-:Y:S02]  /*1a090*/  LOP3.LUT R15, R50, R15, RZ, 0xfc, !PT ;  /* 0x0000000f320f7212 */ /* 0x000fe400078efcff */
[----:B------:R-:W-:Y:S02]  /*1a0a0*/  LOP3.LUT R13, R52, R13, RZ, 0xfc, !PT ;  /* 0x0000000d340d7212 */ /* 0x000fe400078efcff */
[----:B------:R-:W-:Y:S01]  /*1a0b0*/  SEL R55, R34, R33, P1 ;  /* 0x0000002122377207 */ /* 0x000fe20000800000 */
[----:B------:R-:W-:Y:S01]  /*1a0c0*/  IMAD.SHL.U32 R9, R9, 0x1000000, RZ ;  /* 0x0100000009097824 */ /* 0x000fe200078e00ff */
[----:B------:R-:W-:Y:S01]  /*1a0d0*/  SEL R35, R33, R34, P1 ;  /* 0x0000002221237207 */ /* 0x000fe20000800000 */
[----:B------:R-:W5:Y:S01]  /*1a0e0*/  LDL.LU R66, [R1+0x118] ;  /* 0x0001180001427983 */ /* 0x000f620000300800 */
[----:B------:R-:W-:Y:S02]  /*1a0f0*/  SHF.L.U32 R18, R18, 0x18, RZ ;  /* 0x0000001812127819 */ /* 0x000fe400000006ff */
[----:B------:R-:W-:-:S02]  /*1a100*/  LOP3.LUT R5, R65, R5, RZ, 0xfc, !PT ;  /* 0x0000000541057212 */ /* 0x000fc400078efcff */
[----:B------:R-:W-:Y:S01]  /*1a110*/  SEL R34, R29, R30, P1 ;  /* 0x0000001e1d227207 */ /* 0x000fe20000800000 */
[----:B------:R-:W5:Y:S01]  /*1a120*/  LDL.LU R65, [R1+0x11c] ;  /* 0x00011c0001417983 */ /* 0x000f620000300800 */
[----:B------:R-:W-:Y:S02]  /*1a130*/  SEL R51, R30, R29, P1 ;  /* 0x0000001d1e337207 */ /* 0x000fe40000800000 */
[----:B------:R-:W-:Y:S02]  /*1a140*/  SEL R30, R25, R26, P1 ;  /* 0x0000001a191e7207 */ /* 0x000fe40000800000 */
[----:B------:R-:W-:Y:S02]  /*1a150*/  SEL R47, R26, R25, P1 ;  /* 0x000000191a2f7207 */ /* 0x000fe40000800000 */
[----:B------:R-:W-:Y:S02]  /*1a160*/  LOP3.LUT R4, R64, R4, RZ, 0xfc, !PT ;  /* 0x0000000440047212 */ /* 0x000fe400078efcff */
[----:B------:R-:W-:Y:S01]  /*1a170*/  SEL R26, R21, R22, P1 ;  /* 0x00000016151a7207 */ /* 0x000fe20000800000 */
[----:B------:R-:W5:Y:S01]  /*1a180*/  LDL.LU R64, [R1+0x128] ;  /* 0x0001280001407983 */ /* 0x000f620000300800 */
[----:B------:R-:W-:-:S02]  /*1a190*/  SEL R43, R22, R21, P1 ;  /* 0x00000015162b7207 */ /* 0x000fc40000800000 */
[----:B------:R-:W-:Y:S01]  /*1a1a0*/  SEL R22, R13, R15, P1 ;  /* 0x0000000f0d167207 */ /* 0x000fe20000800000 */
[----:B------:R-:W5:Y:S01]  /*1a1b0*/  LDL.LU R63, [R1+0x12c] ;  /* 0x00012c00013f7983 */ /* 0x000f620000300800 */
[----:B------:R-:W-:Y:S02]  /*1a1c0*/  SEL R33, R15, R13, P1 ;  /* 0x0000000d0f217207 */ /* 0x000fe40000800000 */
[----:B------:R-:W-:Y:S02]  /*1a1d0*/  LOP3.LUT R18, R49, R18, RZ, 0xfc, !PT ;  /* 0x0000001231127212 */ /* 0x000fe400078efcff */
[----:B------:R-:W-:Y:S02]  /*1a1e0*/  LOP3.LUT R16, R48, R16, RZ, 0xfc, !PT ;  /* 0x0000001030107212 */ /* 0x000fe400078efcff */
[----:B------:R-:W-:Y:S02]  /*1a1f0*/  LOP3.LUT R7, R57, R7, RZ, 0xfc, !PT ;  /* 0x0000000739077212 */ /* 0x000fe400078efcff */
[----:B------:R-:W-:-:S02]  /*1a200*/  LOP3.LUT R3, R62, R3, RZ, 0xfc, !PT ;  /* 0x000000033e037212 */ /* 0x000fc400078efcff */
[----:B------:R-:W-:Y:S01]  /*1a210*/  SEL R15, R5, R6, P1 ;  /* 0x00000006050f7207 */ /* 0x000fe20000800000 */
[----:B------:R-:W5:Y:S01]  /*1a220*/  LDL.LU R62, [R1+0x138] ;  /* 0x00013800013e7983 */ /* 0x000f620000300800 */
[----:B------:R-:W-:Y:S02]  /*1a230*/  SEL R25, R6, R5, P1 ;  /* 0x0000000506197207 */ /* 0x000fe40000800000 */
[----:B------:R-:W-:Y:S01]  /*1a240*/  LOP3.LUT R8, R58, R8, RZ, 0xfc, !PT ;  /* 0x000000083a087212 */ /* 0x000fe200078efcff */
[----:B------:R-:W5:Y:S01]  /*1a250*/  LDL.LU R61, [R1+0x13c] ;  /* 0x00013c00013d7983 */ /* 0x000f620000300800 */
[----:B------:R-:W-:Y:S02]  /*1a260*/  SEL R17, R31, R32, P1 ;  /* 0x000000201f117207 */ /* 0x000fe40000800000 */
[----:B------:R-:W-:Y:S02]  /*1a270*/  SEL R49, R32, R31, P1 ;  /* 0x0000001f20317207 */ /* 0x000fe40000800000 */
[----:B------:R-:W-:-:S02]  /*1a280*/  MOV R5, 0x3021 ;  /* 0x0000302100057802 */ /* 0x000fc40000000f00 */
[----:B------:R-:W-:Y:S02]  /*1a290*/  LOP3.LUT R9, R60, R9, RZ, 0xfc, !PT ;  /* 0x000000093c097212 */ /* 0x000fe400078efcff */
[----:B------:R-:W-:Y:S01]  /*1a2a0*/  SEL R32, R27, R28, P1 ;  /* 0x0000001c1b207207 */ /* 0x000fe20000800000 */
[----:B------:R-:W5:Y:S01]  /*1a2b0*/  LDL.LU R60, [R1+0x148] ;  /* 0x00014800013c7983 */ /* 0x000f620000300800 */
[----:B------:R-:W-:Y:S01]  /*1a2c0*/  SEL R45, R28, R27, P1 ;  /* 0x0000001b1c2d7207 */ /* 0x000fe20000800000 */
[----:B------:R-:W-:Y:S01]  /*1a2d0*/  IMAD.MOV.U32 R6, RZ, RZ, 0x2130 ;  /* 0x00002130ff067424 */ /* 0x000fe200078e00ff */
[----:B------:R-:W-:Y:S01]  /*1a2e0*/  F2FP.SATFINITE.E4M3.F32.PACK_AB_MERGE_C R112, RZ, R112, RZ ;  /* 0x00000070ff70723e */ /* 0x000fe200048070ff */
[----:B------:R-:W5:Y:S01]  /*1a2f0*/  LDL.LU R59, [R1+0x14c] ;  /* 0x00014c00013b7983 */ /* 0x000f620000300800 */
[----:B------:R-:W-:Y:S02]  /*1a300*/  F2FP.SATFINITE.E4M3.F32.PACK_AB_MERGE_C R113, RZ, R113, RZ ;  /* 0x00000071ff71723e */ /* 0x000fe400048070ff */
[----:B------:R-:W-:Y:S01]  /*1a310*/  SEL R28, R23, R24, P1 ;  /* 0x00000018171c7207 */ /* 0x000fe20000800000 */
[----:B------:R-:W5:Y:S01]  /*1a320*/  LDL.LU R58, [R1+0x158] ;  /* 0x00015800013a7983 */ /* 0x000f620000300800 */
[----:B------:R-:W-:-:S02]  /*1a330*/  SEL R41, R24, R23, P1 ;  /* 0x0000001718297207 */ /* 0x000fc40000800000 */
[----:B------:R-:W-:Y:S02]  /*1a340*/  SEL R23, R16, R18, P1 ;  /* 0x0000001210177207 */ /* 0x000fe40000800000 */
[----:B------:R-:W-:Y:S02]  /*1a350*/  SEL R39, R18, R16, P1 ;  /* 0x0000001012277207 */ /* 0x000fe40000800000 */
[----:B------:R-:W-:Y:S02]  /*1a360*/  SEL R18, R7, R8, P1 ;  /* 0x0000000807127207 */ /* 0x000fe40000800000 */
[----:B------:R-:W-:Y:S02]  /*1a370*/  SEL R31, R8, R7, P1 ;  /* 0x00000007081f7207 */ /* 0x000fe40000800000 */
[----:B------:R-:W-:Y:S01]  /*1a380*/  SEL R16, R3, R4, P1 ;  /* 0x0000000403107207 */ /* 0x000fe20000800000 */
[----:B------:R-:W5:Y:S01]  /*1a390*/  LDL.LU R7, [R1+0x15c] ;  /* 0x00015c0001077983 */ /* 0x000f620000300800 */
[----:B------:R-:W-:-:S02]  /*1a3a0*/  SEL R27, R4, R3, P1 ;  /* 0x00000003041b7207 */ /* 0x000fc40000800000 */
[----:B------:R-:W-:Y:S02]  /*1a3b0*/  SHF.R.U32.HI R4, RZ, R156, R5 ;  /* 0x0000009cff047219 */ /* 0x000fe40000011605 */
[----:B------:R-:W-:Y:S01]  /*1a3c0*/  LOP3.LUT R112, R112, 0xff, RZ, 0xc0, !PT ;  /* 0x000000ff70707812 */ /* 0x000fe200078ec0ff */
[----:B------:R-:W5:Y:S01]  /*1a3d0*/  LDL.LU R5, [R1+0x168] ;  /* 0x0001680001057983 */ /* 0x000f620000300800 */
[----:B------:R-:W-:Y:S02]  /*1a3e0*/  LOP3.LUT R113, R113, 0xffff, RZ, 0xc0, !PT ;  /* 0x0000ffff71717812 */ /* 0x000fe400078ec0ff */
[----:B------:R-:W-:Y:S02]  /*1a3f0*/  F2FP.SATFINITE.E4M3.F32.PACK_AB_MERGE_C R114, RZ, R114, RZ ;  /* 0x00000072ff72723e */ /* 0x000fe400048070ff */
[----:B------:R-:W-:Y:S02]  /*1a400*/  F2FP.SATFINITE.E4M3.F32.PACK_AB_MERGE_C R115, RZ, R115, RZ ;  /* 0x00000073ff73723e */ /* 0x000fe400048070ff */
[----:B------:R-:W-:-:S02]  /*1a410*/  SHF.R.U32.HI R3, RZ, R156, R6 ;  /* 0x0000009cff037219 */ /* 0x000fc40000011606 */
[----:B------:R-:W5:Y:S01]  /*1a420*/  LDL.LU R6, [R1+0x16c] ;  /* 0x00016c0001067983 */ /* 0x000f620000300800 */
[----:B------:R-:W-:Y:S02]  /*1a430*/  PRMT R112, R113, 0x7604, R112 ;  /* 0x0000760471707816 */ /* 0x000fe40000000070 */
[----:B------:R-:W-:Y:S01]  /*1a440*/  SHF.L.U32 R54, R114, 0x10, RZ ;  /* 0x0000001072367819 */ /* 0x000fe200000006ff */
[----:B------:R-:W-:Y:S01]  /*1a450*/  IMAD.SHL.U32 R19, R19, 0x1000000, RZ ;  /* 0x0100000013137824 */ /* 0x000fe200078e00ff */
[----:B------:R-:W-:Y:S01]  /*1a460*/  LOP3.LUT R115, R115, 0xffff, RZ, 0xc0, !PT ;  /* 0x0000ffff73737812 */ /* 0x000fe200078ec0ff */
[----:B------:R-:W5:Y:S01]  /*1a470*/  LDL.LU R57, [R1+0x178] ;  /* 0x0001780001397983 */ /* 0x000f620000300800 */
[----:B------:R-:W-:Y:S02]  /*1a480*/  LOP3.LUT R54, R112, 0xff0000, R54, 0xf8, !PT ;  /* 0x00ff000070367812 */ /* 0x000fe400078ef836 */
[----:B------:R-:W-:Y:S01]  /*1a490*/  SHF.L.U32 R12, R115, 0x18, RZ ;  /* 0x00000018730c7819 */ /* 0x000fe200000006ff */
[----:B------:R-:W5:Y:S03]  /*1a4a0*/  LDL.LU R56, [R1+0x17c] ;  /* 0x00017c0001387983 */ /* 0x000f660000300800 */
[----:B------:R-:W-:-:S02]  /*1a4b0*/  LOP3.LUT R12, R54, R12, RZ, 0xfc, !PT ;  /* 0x0000000c360c7212 */ /* 0x000fc400078efcff */
[----:B------:R-:W5:Y:S01]  /*1a4c0*/  LDL.LU R54, [R1+0x188] ;  /* 0x0001880001367983 */ /* 0x000f620000300800 */
[----:B------:R-:W-:-:S03]  /*1a4d0*/  SHF.L.U32 R20, R20, 0x18, RZ ;  /* 0x0000001814147819 */ /* 0x000fc600000006ff */
[----:B------:R-:W5:Y:S01]  /*1a4e0*/  LDL.LU R52, [R1+0x18c] ;  /* 0x00018c0001347983 */ /* 0x000f620000300800 */
[----:B------:R-:W-:-:S03]  /*1a4f0*/  LOP3.LUT R19, R46, R19, RZ, 0xfc, !PT ;  /* 0x000000132e137212 */ /* 0x000fc600078efcff */
[----:B------:R-:W5:Y:S01]  /*1a500*/  LDL.LU R50, [R1+0x198] ;  /* 0x0001980001327983 */ /* 0x000f620000300800 */
[----:B------:R-:W-:-:S03]  /*1a510*/  LOP3.LUT R20, R40, R20, RZ, 0xfc, !PT ;  /* 0x0000001428147212 */ /* 0x000fc600078efcff */
[----:B------:R-:W5:Y:S04]  /*1a520*/  LDL.LU R48, [R1+0x19c] ;  /* 0x00019c0001307983 */ /* 0x000f680000300800 */
[----:B------:R-:W5:Y:S04]  /*1a530*/  LDL.LU R46, [R1+0x1a8] ;  /* 0x0001a800012e7983 */ /* 0x000f680000300800 */
[----:B------:R-:W5:Y:S01]  /*1a540*/  LDL.LU R44, [R1+0x1ac] ;  /* 0x0001ac00012c7983 */ /* 0x000f620000300800 */
[----:B------:R-:W-:-:S03]  /*1a550*/  FFMA R202, R0, R202, R14 ;  /* 0x000000ca00ca7223 */ /* 0x000fc6000000000e */
[----:B------:R-:W5:Y:S01]  /*1a560*/  LDL.LU R42, [R1+0x1b8] ;  /* 0x0001b800012a7983 */ /* 0x000f620000300800 */
[----:B------:R-:W-:-:S03]  /*1a570*/  SEL R24, R19, R20, P1 ;  /* 0x0000001413187207 */ /* 0x000fc60000800000 */
[----:B------:R-:W5:Y:S01]  /*1a580*/  LDL.LU R40, [R1+0x1bc] ;  /* 0x0001bc0001287983 */ /* 0x000f620000300800 */
[----:B------:R-:W-:-:S03]  /*1a590*/  SEL R21, R11, R12, P1 ;  /* 0x0000000c0b157207 */ /* 0x000fc60000800000 */
[----:B------:R-:W5:Y:S01]  /*1a5a0*/  LDL.LU R38, [R1+0x1c8] ;  /* 0x0001c80001267983 */ /* 0x000f620000300800 */
[----:B------:R-:W-:-:S03]  /*1a5b0*/  SEL R13, R12, R11, P1 ;  /* 0x0000000b0c0d7207 */ /* 0x000fc60000800000 */
[----:B------:R-:W5:Y:S01]  /*1a5c0*/  LDL.LU R36, [R1+0x1cc] ;  /* 0x0001cc0001247983 */ /* 0x000f620000300800 */
[----:B------:R-:W-:-:S03]  /*1a5d0*/  SEL R19, R20, R19, P1 ;  /* 0x0000001314137207 */ /* 0x000fc60000800000 */
[----:B------:R-:W5:Y:S01]  /*1a5e0*/  LDL.LU R14, [R1+0x1d8] ;  /* 0x0001d800010e7983 */ /* 0x000f620000300800 */
[----:B------:R-:W-:Y:S02]  /*1a5f0*/  SEL R20, R9, R10, P1 ;  /* 0x0000000a09147207 */ /* 0x000fe40000800000 */
[----:B------:R-:W-:Y:S01]  /*1a600*/  SEL R29, R10, R9, P1 ;  /* 0x000000090a1d7207 */ /* 0x000fe20000800000 */
[----:B------:R-:W5:Y:S04]  /*1a610*/  LDL.LU R12, [R1+0x1dc] ;  /* 0x0001dc00010c7983 */ /* 0x000f680000300800 */
[----:B------:R-:W5:Y:S04]  /*1a620*/  LDL.LU R11, [R1+0x1e8] ;  /* 0x0001e800010b7983 */ /* 0x000f680000300800 */
[----:B------:R-:W5:Y:S04]  /*1a630*/  LDL.LU R10, [R1+0x1ec] ;  /* 0x0001ec00010a7983 */ /* 0x000f680000300800 */
[----:B------:R-:W5:Y:S04]  /*1a640*/  LDL.LU R9, [R1+0x1f8] ;  /* 0x0001f80001097983 */ /* 0x000f680000300800 */
[----:B------:R-:W5:Y:S01]  /*1a650*/  LDL.LU R8, [R1+0x1fc] ;  /* 0x0001fc0001087983 */ /* 0x000f620000300800 */
[-C--:B--2---:R-:W-:Y:S01]  /*1a660*/  FMUL R100, R100, R0.reuse ;  /* 0x0000000064647220 */ /* 0x084fe20000400000 */
[-C--:B---3--:R-:W-:Y:S01]  /*1a670*/  FMUL R99, R99, R0.reuse ;  /* 0x0000000063637220 */ /* 0x088fe20000400000 */
[-C--:B----4-:R-:W-:Y:S01]  /*1a680*/  FMUL R98, R98, R0.reuse ;  /* 0x0000000062627220 */ /* 0x090fe20000400000 */
[-C--:B-----5:R-:W-:Y:S01]  /*1a690*/  FMUL R97, R97, R0.reuse ;  /* 0x0000000061617220 */ /* 0x0a0fe20000400000 */
        /* <DEDUP_REMOVED lines=34> */
[----:B------:R-:W-:Y:S04]  /*1a8c0*/  STL [R1+0x7c], R85 ;  /* 0x00007c5501007387 */ /* 0x000fe80000100800 */
[----:B------:R-:W-:Y:S04]  /*1a8d0*/  STL [R1+0x88], R84 ;  /* 0x0000885401007387 */ /* 0x000fe80000100800 */
[----:B------:R-:W-:Y:S01]  /*1a8e0*/  STL [R1+0x8c], R83 ;  /* 0x00008c5301007387 */ /* 0x000fe20000100800 */
[----:B------:R-:W-:-:S03]  /*1a8f0*/  FMUL R77, R77, R0 ;  /* 0x000000004d4d7220 */ /* 0x000fc60000400000 */
[----:B------:R-:W-:Y:S01]  /*1a900*/  STL [R1+0x98], R82 ;  /* 0x0000985201007387 */ /* 0x000fe20000100800 */
[----:B------:R-:W-:-:S03]  /*1a910*/  FMUL R76, R76, R0 ;  /* 0x000000004c4c7220 */ /* 0x000fc60000400000 */
        /* <DEDUP_REMOVED lines=24> */
[-C--:B------:R-:W-:Y:S01]  /*1aaa0*/  FMUL R66, R66, R0.reuse ;  /* 0x0000000042427220 */ /* 0x080fe20000400000 */
[----:B------:R-:W-:-:S04]  /*1aab0*/  FMUL R65, R65, R0 ;  /* 0x0000000041417220 */ /* 0x000fc80000400000 */
        /* <DEDUP_REMOVED lines=8> */
[----:B------:R-:W-:Y:S01]  /*1ab40*/  STL [R1+0x138], R62 ;  /* 0x0001383e01007387 */ /* 0x000fe20000100800 */
[----:B------:R-:W-:-:S03]  /*1ab50*/  LOP3.LUT R4, R4, 0xf, RZ, 0xc0, !PT ;  /* 0x0000000f04047812 */ /* 0x000fc600078ec0ff */
[----:B------:R-:W-:Y:S01]  /*1ab60*/  STL [R1+0x13c], R61 ;  /* 0x00013c3d01007387 */ /* 0x000fe20000100800 */
[-C--:B------:R-:W-:Y:S01]  /*1ab70*/  FMUL R60, R60, R0.reuse ;  /* 0x000000003c3c7220 */ /* 0x080fe20000400000 */
[----:B------:R-:W-:-:S04]  /*1ab80*/  FMUL R59, R59, R0 ;  /* 0x000000003b3b7220 */ /* 0x000fc80000400000 */
[----:B------:R-:W-:Y:S01]  /*1ab90*/  STL [R1+0x148], R60 ;  /* 0x0001483c01007387 */ /* 0x000fe20000100800 */
[-C--:B------:R-:W-:Y:S01]  /*1aba0*/  FMUL R58, R58, R0.reuse ;  /* 0x000000003a3a7220 */ /* 0x080fe20000400000 */
[----:B------:R-:W-:Y:S02]  /*1abb0*/  LOP3.LUT R3, R3, 0xf, RZ, 0xc0, !PT ;  /* 0x0000000f03037812 */ /* 0x000fe400078ec0ff */
[----:B------:R-:W-:Y:S01]  /*1abc0*/  STL [R1+0x14c], R59 ;  /* 0x00014c3b01007387 */ /* 0x000fe20000100800 */
[-C--:B------:R-:W-:Y:S01]  /*1abd0*/  FMUL R7, R7, R0.reuse ;  /* 0x0000000007077220 */ /* 0x080fe20000400000 */
[-C--:B------:R-:W-:Y:S02]  /*1abe0*/  FMUL R5, R5, R0.reuse ;  /* 0x0000000005057220 */ /* 0x080fe40000400000 */
[----:B------:R-:W-:Y:S04]  /*1abf0*/  SHFL.IDX PT, R53, R53, R3, 0x1c1f ;  /* 0x001c1f0335357589 */ /* 0x000fe800000e0000 */
[----:B------:R-:W-:Y:S01]  /*1ac00*/  STL [R1+0x168], R5 ;  /* 0x0001680501007387 */ /* 0x000fe20000100800 */
[----:B------:R-:W-:-:S03]  /*1ac10*/  FMUL R6, R6, R0 ;  /* 0x0000000006067220 */ /* 0x000fc60000400000 */
[----:B------:R-:W-:Y:S04]  /*1ac20*/  STL [R1+0x158], R58 ;  /* 0x0001583a01007387 */ /* 0x000fe80000100800 */
[----:B------:R-:W-:Y:S04]  /*1ac30*/  STL [R1+0x15c], R7 ;  /* 0x00015c0701007387 */ /* 0x000fe80000100800 */
[----:B------:R-:W-:Y:S01]  /*1ac40*/  STL [R1+0x16c], R6 ;  /* 0x00016c0601007387 */ /* 0x000fe20000100800 */
[----:B------:R-:W-:-:S03]  /*1ac50*/  FMUL R57, R57, R0 ;  /* 0x0000000039397220 */ /* 0x000fc60000400000 */
[----:B------:R-:W1:Y:S04]  /*1ac60*/  SHFL.IDX PT, R5, R37, R4, 0x1c1f ;  /* 0x001c1f0425057589 */ /* 0x000e6800000e0000 */
[----:B------:R-:W-:Y:S04]  /*1ac70*/  SHFL.IDX PT, R6, R35, R4, 0x1c1f ;  /* 0x001c1f0423067589 */ /* 0x000fe800000e0000 */
[----:B------:R-:W2:Y:S04]  /*1ac80*/  SHFL.IDX PT, R55, R55, R3, 0x1c1f ;  /* 0x001c1f0337377589 */ /* 0x000ea800000e0000 */
[----:B------:R-:W-:Y:S04]  /*1ac90*/  SHFL.IDX PT, R7, R17, R4, 0x1c1f ;  /* 0x001c1f0411077589 */ /* 0x000fe800000e0000 */
[----:B------:R-:W3:Y:S01]  /*1aca0*/  SHFL.IDX PT, R49, R49, R3, 0x1c1f ;  /* 0x001c1f0331317589 */ /* 0x000ee200000e0000 */
        /* <DEDUP_REMOVED lines=9> */
[----:B------:R-:W-:-:S03]  /*1ad40*/  FMUL R42, R42, R0 ;  /* 0x000000002a2a7220 */ /* 0x000fc60000400000 */
[----:B------:R-:W-:Y:S01]  /*1ad50*/  STL [R1+0x188], R54 ;  /* 0x0001883601007387 */ /* 0x000fe20000100800 */
[----:B------:R-:W-:-:S03]  /*1ad60*/  FMUL R40, R40, R0 ;  /* 0x0000000028287220 */ /* 0x000fc60000400000 */
[----:B------:R1:W-:Y:S01]  /*1ad70*/  STL [R1+0x18c], R52 ;  /* 0x00018c3401007387 */ /* 0x0003e20000100800 */
[----:B------:R-:W-:-:S03]  /*1ad80*/  FMUL R38, R38, R0 ;  /* 0x0000000026267220 */ /* 0x000fc60000400000 */
[----:B------:R-:W-:Y:S01]  /*1ad90*/  STL [R1+0x198], R50 ;  /* 0x0001983201007387 */ /* 0x000fe20000100800 */
[----:B------:R-:W-:-:S03]  /*1ada0*/  FMUL R36, R36, R0 ;  /* 0x0000000024247220 */ /* 0x000fc60000400000 */
[----:B------:R3:W-:Y:S01]  /*1adb0*/  STL [R1+0x19c], R48 ;  /* 0x00019c3001007387 */ /* 0x0007e20000100800 */
        /* <DEDUP_REMOVED lines=12> */
[----:B------:R-:W-:Y:S01]  /*1ae80*/  STL [R1+0x1d8], R14 ;  /* 0x0001d80e01007387 */ /* 0x000fe20000100800 */
[----:B-1----:R-:W-:-:S03]  /*1ae90*/  PRMT R52, R5, R205, R53 ;  /* 0x000000cd05347216 */ /* 0x002fc60000000035 */
[----:B------:R-:W-:Y:S01]  /*1aea0*/  STL [R1+0x1dc], R12 ;  /* 0x0001dc0c01007387 */ /* 0x000fe20000100800 */
[----:B--2---:R-:W-:-:S03]  /*1aeb0*/  PRMT R54, R6, R205, R55 ;  /* 0x000000cd06367216 */ /* 0x004fc60000000037 */
[----:B------:R-:W-:Y:S01]  /*1aec0*/  STL [R1+0x1e8], R11 ;  /* 0x0001e80b01007387 */ /* 0x000fe20000100800 */
[----:B---3--:R-:W-:-:S03]  /*1aed0*/  PRMT R48, R7, R205, R49 ;  /* 0x000000cd07307216 */ /* 0x008fc60000000031 */
[----:B------:R-:W-:Y:S01]  /*1aee0*/  STL [R1+0x1ec], R10 ;  /* 0x0001ec0a01007387 */ /* 0x000fe20000100800 */
[-C--:B------:R-:W-:Y:S02]  /*1aef0*/  PRMT R53, R5, R204.reuse, R53 ;  /* 0x000000cc05357216 */ /* 0x080fe40000000035 */
[-C--:B------:R-:W-:Y:S01]  /*1af00*/  PRMT R55, R6, R204.reuse, R55 ;  /* 0x000000cc06377216 */ /* 0x080fe20000000037 */
[----:B------:R-:W-:Y:S01]  /*1af10*/  STL [R1+0x1f8], R9 ;  /* 0x0001f80901007387 */ /* 0x000fe20000100800 */
[----:B------:R-:W-:-:S03]  /*1af20*/  PRMT R49, R7, R204, R49 ;  /* 0x000000cc07317216 */ /* 0x000fc60000000031 */
[----:B------:R-:W-:Y:S04]  /*1af30*/  STL [R1+0x1fc], R8 ;  /* 0x0001fc0801007387 */ /* 0x000fe80000100800 */
[----:B------:R-:W-:Y:S04]  /*1af40*/  SHFL.IDX PT, R35, R13, R3, 0x1c1f ;  /* 0x001c1f030d237589 */ /* 0x000fe800000e0000 */
[----:B------:R-:W-:Y:S04]  /*1af50*/  SHFL.IDX PT, R0, R34, R4, 0x1c1f ;  /* 0x001c1f0422007589 */ /* 0x000fe800000e0000 */
[----:B------:R-:W1:Y:S04]  /*1af60*/  SHFL.IDX PT, R51, R51, R3, 0x1c1f ;  /* 0x001c1f0333337589 */ /* 0x000e6800000e0000 */
[----:B------:R-:W-:Y:S04]  /*1af70*/  SHFL.IDX PT, R5, R32, R4, 0x1c1f ;  /* 0x001c1f0420057589 */ /* 0x000fe800000e0000 */
[----:B------:R-:W2:Y:S04]  /*1af80*/  SHFL.IDX PT, R45, R45, R3, 0x1c1f ;  /* 0x001c1f032d2d7589 */ /* 0x000ea800000e0000 */
[----:B------:R-:W-:Y:S04]  /*1af90*/  SHFL.IDX PT, R6, R30, R4, 0x1c1f ;  /* 0x001c1f041e067589 */ /* 0x000fe800000e0000 */
[----:B------:R-:W3:Y:S04]  /*1afa0*/  SHFL.IDX PT, R47, R47, R3, 0x1c1f ;  /* 0x001c1f032f2f7589 */ /* 0x000ee800000e0000 */
[----:B------:R-:W-:Y:S04]  /*1afb0*/  SHFL.IDX PT, R7, R28, R4, 0x1c1f ;  /* 0x001c1f041c077589 */ /* 0x000fe800000e0000 */
[----:B------:R-:W4:Y:S04]  /*1afc0*/  SHFL.IDX PT, R41, R41, R3, 0x1c1f ;  /* 0x001c1f0329297589 */ /* 0x000f2800000e0000 */
[----:B------:R-:W-:Y:S04]  /*1afd0*/  SHFL.IDX PT, R8, R26, R4, 0x1c1f ;  /* 0x001c1f041a087589 */ /* 0x000fe800000e0000 */
[----:B------:R-:W5:Y:S04]  /*1afe0*/  SHFL.IDX PT, R43, R43, R3, 0x1c1f ;  /* 0x001c1f032b2b7589 */ /* 0x000f6800000e0000 */
[----:B------:R-:W-:Y:S04]  /*1aff0*/  SHFL.IDX PT, R9, R24, R4, 0x1c1f ;  /* 0x001c1f0418097589 */ /* 0x000fe800000e0000 */
[----:B------:R-:W5:Y:S04]  /*1b000*/  SHFL.IDX PT, R37, R19, R3, 0x1c1f ;  /* 0x001c1f0313257589 */ /* 0x000f6800000e0000 */
[----:B------:R-:W-:Y:S04]  /*1b010*/  SHFL.IDX PT, R10, R23, R4, 0x1c1f ;  /* 0x001c1f04170a7589 */ /* 0x000fe800000e0000 */
[----:B------:R-:W5:Y:S04]  /*1b020*/  SHFL.IDX PT, R39, R39, R3, 0x1c1f ;  /* 0x001c1f0327277589 */ /* 0x000f6800000e0000 */
[----:B------:R-:W-:Y:S04]  /*1b030*/  SHFL.IDX PT, R11, R22, R4, 0x1c1f ;  /* 0x001c1f04160b7589 */ /* 0x000fe800000e0000 */
[----:B------:R-:W5:Y:S04]  /*1b040*/  SHFL.IDX PT, R33, R33, R3, 0x1c1f ;  /* 0x001c1f0321217589 */ /* 0x000f6800000e0000 */
[----:B------:R-:W5:Y:S04]  /*1b050*/  SHFL.IDX PT, R12, R21, R4, 0x1c1f ;  /* 0x001c1f04150c7589 */ /* 0x000f6800000e0000 */
[----:B------:R-:W-:Y:S04]  /*1b060*/  SHFL.IDX PT, R13, R20, R4, 0x1c1f ;  /* 0x001c1f04140d7589 */ /* 0x000fe800000e0000 */
[----:B------:R-:W5:Y:S04]  /*1b070*/  SHFL.IDX PT, R29, R29, R3, 0x1c1f ;  /* 0x001c1f031d1d7589 */ /* 0x000f6800000e0000 */
[----:B------:R-:W-:Y:S04]  /*1b080*/  SHFL.IDX PT, R14, R18, R4, 0x1c1f ;  /* 0x001c1f04120e7589 */ /* 0x000fe800000e0000 */
[----:B------:R-:W5:Y:S04]  /*1b090*/  SHFL.IDX PT, R31, R31, R3, 0x1c1f ;  /* 0x001c1f031f1f7589 */ /* 0x000f6800000e0000 */
[----:B------:R-:W-:Y:S04]  /*1b0a0*/  SHFL.IDX PT, R15, R15, R4, 0x1c1f ;  /* 0x001c1f040f0f7589 */ /* 0x000fe800000e0000 */
[----:B------:R-:W5:Y:S04]  /*1b0b0*/  SHFL.IDX PT, R25, R25, R3, 0x1c1f ;  /* 0x001c1f0319197589 */ /* 0x000f6800000e0000 */
[----:B------:R-:W-:Y:S04]  /*1b0c0*/  SHFL.IDX PT, R16, R16, R4, 0x1c1f ;  /* 0x001c1f0410107589 */ /* 0x000fe800000e0000 */
[----:B------:R-:W5:Y:S01]  /*1b0d0*/  SHFL.IDX PT, R27, R27, R3, 0x1c1f ;  /* 0x001c1f031b1b7589 */ /* 0x000f6200000e0000 */
[----:B------:R-:W-:Y:S01]  /*1b0e0*/  ULEA UR6, UR4, UR6, 0x3 ;  /* 0x0000000604067291 */ /* 0x000fe2000f8e183f */
[----:B------:R-:W-:-:S02]  /*1b0f0*/  SHF.L.U32 R17, R155, 0x1f, RZ ;  /* 0x0000001f9b117819 */ /* 0x000fc400000006ff */
[-C--:B-1----:R-:W-:Y:S02]  /*1b100*/  PRMT R50, R0, R205.reuse, R51 ;  /* 0x000000cd00327216 */ /* 0x082fe40000000033 */
[-C--:B--2---:R-:W-:Y:S02]  /*1b110*/  PRMT R44, R5, R205.reuse, R45 ;  /* 0x000000cd052c7216 */ /* 0x084fe4000000002d */
[-C--:B---3--:R-:W-:Y:S02]  /*1b120*/  PRMT R46, R6, R205.reuse, R47 ;  /* 0x000000cd062e7216 */ /* 0x088fe4000000002f */
[----:B------:R1:W2:Y:S01]  /*1b130*/  SYNCS.PHASECHK.TRANS64.TRYWAIT P3, [UR6+0xb0000], R17 ;  /* 0x0b000011ff0075a7 */ /* 0x0002a20008060146 */
[-C--:B----4-:R-:W-:Y:S02]  /*1b140*/  PRMT R40, R7, R205.reuse, R41 ;  /* 0x000000cd07287216 */ /* 0x090fe40000000029 */
[-C--:B-----5:R-:W-:Y:S02]  /*1b150*/  PRMT R42, R8, R205.reuse, R43 ;  /* 0x000000cd082a7216 */ /* 0x0a0fe4000000002b */
[----:B------:R-:W-:-:S02]  /*1b160*/  PRMT R36, R9, R205, R37 ;  /* 0x000000cd09247216 */ /* 0x000fc40000000025 */
[-C--:B------:R-:W-:Y:S02]  /*1b170*/  PRMT R38, R10, R205.reuse, R39 ;  /* 0x000000cd0a267216 */ /* 0x080fe40000000027 */
[-C--:B------:R-:W-:Y:S02]  /*1b180*/  PRMT R32, R11, R205.reuse, R33 ;  /* 0x000000cd0b207216 */ /* 0x080fe40000000021 */
[-C--:B------:R-:W-:Y:S02]  /*1b190*/  PRMT R34, R12, R205.reuse, R35 ;  /* 0x000000cd0c227216 */ /* 0x080fe40000000023 */
[-C--:B------:R-:W-:Y:S02]  /*1b1a0*/  PRMT R28, R13, R205.reuse, R29 ;  /* 0x000000cd0d1c7216 */ /* 0x080fe4000000001d */
[-C--:B------:R-:W-:Y:S02]  /*1b1b0*/  PRMT R30, R14, R205.reuse, R31 ;  /* 0x000000cd0e1e7216 */ /* 0x080fe4000000001f */
[----:B------:R-:W-:-:S02]  /*1b1c0*/  PRMT R24, R15, R205, R25 ;  /* 0x000000cd0f187216 */ /* 0x000fc40000000019 */
[----:B------:R-:W-:Y:S02]  /*1b1d0*/  PRMT R26, R16, R205, R27 ;  /* 0x000000cd101a7216 */ /* 0x000fe4000000001b */
[-C--:B------:R-:W-:Y:S02]  /*1b1e0*/  PRMT R51, R0, R204.reuse, R51 ;  /* 0x000000cc00337216 */ /* 0x080fe40000000033 */
[-C--:B------:R-:W-:Y:S02]  /*1b1f0*/  PRMT R45, R5, R204.reuse, R45 ;  /* 0x000000cc052d7216 */ /* 0x080fe4000000002d */
[-C--:B------:R-:W-:Y:S02]  /*1b200*/  PRMT R47, R6, R204.reuse, R47 ;  /* 0x000000cc062f7216 */ /* 0x080fe4000000002f */
[-C--:B------:R-:W-:Y:S02]  /*1b210*/  PRMT R41, R7, R204.reuse, R41 ;  /* 0x000000cc07297216 */ /* 0x080fe40000000029 */
[----:B------:R-:W-:-:S02]  /*1b220*/  PRMT R43, R8, R204, R43 ;  /* 0x000000cc082b7216 */ /* 0x000fc4000000002b */
[-C--:B------:R-:W-:Y:S02]  /*1b230*/  PRMT R37, R9, R204.reuse, R37 ;  /* 0x000000cc09257216 */ /* 0x080fe40000000025 */
[-C--:B------:R-:W-:Y:S02]  /*1b240*/  PRMT R39, R10, R204.reuse, R39 ;  /* 0x000000cc0a277216 */ /* 0x080fe40000000027 */
[-C--:B------:R-:W-:Y:S02]  /*1b250*/  PRMT R33, R11, R204.reuse, R33 ;  /* 0x000000cc0b217216 */ /* 0x080fe40000000021 */
[-C--:B------:R-:W-:Y:S02]  /*1b260*/  PRMT R35, R12, R204.reuse, R35 ;  /* 0x000000cc0c237216 */ /* 0x080fe40000000023 */
[-C--:B------:R-:W-:Y:S02]  /*1b270*/  PRMT R29, R13, R204.reuse, R29 ;  /* 0x000000cc0d1d7216 */ /* 0x080fe4000000001d */
[----:B------:R-:W-:-:S02]  /*1b280*/  PRMT R31, R14, R204, R31 ;  /* 0x000000cc0e1f7216 */ /* 0x000fc4000000001f */
[-C--:B------:R-:W-:Y:S02]  /*1b290*/  PRMT R25, R15, R204.reuse, R25 ;  /* 0x000000cc0f197216 */ /* 0x080fe40000000019 */
[----:B------:R-:W-:Y:S01]  /*1b2a0*/  PRMT R27, R16, R204, R27 ;  /* 0x000000cc101b7216 */ /* 0x000fe2000000001b */
[----:B-12---:R-:W-:Y:S06]  /*1b2b0*/  @!P0 BRA `(.L_x_27) ;  /* 0x0000000000048947 */ /* 0x006fec0003800000 */
[----:B------:R-:W-:Y:S01]  /*1b2c0*/  BPT.TRAP 0x1 ;  /* 0x000000040000795c */ /* 0x000fe20000300000 */
.L_x_27:
[----:B------:R-:W-:Y:S05]  /*1b2d0*/  @P3 BRA `(.L_x_28) ;  /* 0x0000000000083947 */ /* 0x000fea0003800000 */
[----:B------:R-:W1:Y:S02]  /*1b2e0*/  SYNCS.PHASECHK.TRANS64.TRYWAIT P3, [UR6+0xb0000], R17 ;  /* 0x0b000011ff0075a7 */ /* 0x000e640008060146 */
[----:B-1----:R-:W-:Y:S05]  /*1b2f0*/  @!P3 BRA `(.L_x_29) ;  /* 0x000002600070b947 */ /* 0x002fea0003800000 */
.L_x_28:
        /* <DEDUP_REMOVED lines=24> */
[----:B------:R-:W-:Y:S04]  /*1b480*/  STL.64 [R1+0x418], R154 ;  /* 0x0004189a01007387 */ /* 0x000fe80000100a00 */
[----:B------:R2:W-:Y:S04]  /*1b490*/  STL.64 [R1+0x410], R152 ;  /* 0x0004109801007387 */ /* 0x0005e80000100a00 */
[----:B------:R-:W3:Y:S04]  /*1b4a0*/  LDL.LU.64 R56, [R1] ;  /* 0x0000000001387983 */ /* 0x000ee80000300a00 */
[----:B------:R-:W4:Y:S04]  /*1b4b0*/  LDL.LU.64 R58, [R1+0x8] ;  /* 0x00000800013a7983 */ /* 0x000f280000300a00 */
[----:B------:R-:W3:Y:S04]  /*1b4c0*/  LDL.LU.64 R60, [R1+0x10] ;  /* 0x00001000013c7983 */ /* 0x000ee80000300a00 */
        /* <DEDUP_REMOVED lines=45> */
[----:B--2---:R-:W2:Y:S04]  /*1b7a0*/  LDL.LU.64 R152, [R1+0x180] ;  /* 0x0001800001987983 */ /* 0x004ea80000300a00 */
[----:B------:R-:W3:Y:S04]  /*1b7b0*/  LDL.LU.64 R154, [R1+0x188] ;  /* 0x00018800019a7983 */ /* 0x000ee80000300a00 */
[----:B------:R-:W4:Y:S04]  /*1b7c0*/  LDL.LU.64 R156, [R1+0x190] ;  /* 0x00019000019c7983 */ /* 0x000f280000300a00 */
[----:B------:R-:W2:Y:S04]  /*1b7d0*/  LDL.LU.64 R158, [R1+0x198] ;  /* 0x00019800019e7983 */ /* 0x000ea80000300a00 */
        /* <DEDUP_REMOVED lines=12> */
[----:B--2---:R-:W-:Y:S04]  /*1b8a0*/  STL.64 [R1+0x1220], R182 ;  /* 0x001220b601007387 */ /* 0x004fe80000100a00 */
[----:B----4-:R-:W-:Y:S04]  /*1b8b0*/  STL.64 [R1+0x1218], R180 ;  /* 0x001218b401007387 */ /* 0x010fe80000100a00 */
[----:B---3--:R-:W-:Y:S04]  /*1b8c0*/  STL.64 [R1+0x1210], R178 ;  /* 0x001210b201007387 */ /* 0x008fe80000100a00 */
        /* <DEDUP_REMOVED lines=61> */
[----:B--2---:R-:W2:Y:S04]  /*1bca0*/  LDL.LU.64 R56, [R1+0x200] ;  /* 0x0002000001387983 */ /* 0x004ea80000300a00 */
        /* <DEDUP_REMOVED lines=63> */
[----:B------:R-:W-:Y:S01]  /*1c0a0*/  ULEA UR6, UR4, UR61, 0xd ;  /* 0x0000003d04067291 */ /* 0x000fe2000f8e683f */
[----:B------:R-:W-:Y:S01]  /*1c0b0*/  UMOV UR7, 0x40000040 ;  /* 0x4000004000077882 */ /* 0x000fe20000000000 */
[----:B--2---:R-:W-:-:S07]  /*1c0c0*/  WARPGROUP.ARRIVE ;  /* 0x00000000000079c5 */ /* 0x004fce0000000000 */
[----:B------:R-:W-:Y:S03]  /*1c0d0*/  QGMMA.64x256x32.F32.E4M3.E4M3 R56, R52, gdesc[UR4], R56, gsb0 ;  /* 0x03e0000434387df3 */ /* 0x000fe60008000838 */
[----:B------:R-:W-:Y:S02]  /*1c0e0*/  WARPGROUP.DEPBAR.LE gsb0, 0x0 ;  /* 0x00008000000079c5 */ /* 0x000fe40000010000 */
[----:B------:R-:W-:Y:S01]  /*1c0f0*/  STL.64 [R1+0x200], R56 ;  /* 0x0002003801007387 */ /* 0x000fe20000100a00 */
[----:B------:R-:W-:Y:S01]  /*1c100*/  MOV R2, R182 ;  /* 0x000000b600027202 */ /* 0x000fe20000000f00 */
[----:B-1----:R-:W-:Y:S01]  /*1c110*/  IMAD.MOV.U32 R0, RZ, RZ, R183 ;  /* 0x000000ffff007224 */ /* 0x002fe200078e00b7 */
[----:B------:R-:W-:Y:S01]  /*1c120*/  MOV R4, R180 ;  /* 0x000000b400047202 */ /* 0x000fe20000000f00 */
[----:B------:R-:W-:Y:S01]  /*1c130*/  STL.64 [R1+0x208], R58 ;  /* 0x0002083a01007387 */ /* 0x000fe20000100a00 */
[----:B------:R-:W-:Y:S01]  /*1c140*/  IMAD.MOV.U32 R3, RZ, RZ, R181 ;  /* 0x000000ffff037224 */ /* 0x000fe200078e00b5 */
[----:B------:R-:W-:Y:S01]  /*1c150*/  MOV R6, R178 ;  /* 0x000000b200067202 */ /* 0x000fe20000000f00 */
[----:B------:R-:W-:Y:S01]  /*1c160*/  IMAD.MOV.U32 R5, RZ, RZ, R179 ;  /* 0x000000ffff057224 */ /* 0x000fe200078e00b3 */
        /* <DEDUP_REMOVED lines=80> */
[----:B------:R1:W-:Y:S01]  /*1c670*/  STL.64 [R1+0x2b0], R100 ;  /* 0x0002b06401007387 */ /* 0x0003e20000100a00 */
[----:B------:R-:W-:Y:S01]  /*1c680*/  MOV R221, R116 ;  /* 0x0000007400dd7202 */ /* 0x000fe20000000f00 */
[----:B------:R-:W-:Y:S01]  /*1c690*/  IMAD.MOV.U32 R220, RZ, RZ, R117 ;  /* 0x000000ffffdc7224 */ /* 0x000fe200078e0075 */
[----:B------:R-:W-:Y:S01]  /*1c6a0*/  MOV R223, R114 ;  /* 0x0000007200df7202 */ /* 0x000fe20000000f00 */
[----:B------:R-:W2:Y:S01]  /*1c6b0*/  LDL.LU.64 R182, [R1+0x1220] ;  /* 0x0012200001b67983 */ /* 0x000ea20000300a00 */
[----:B------:R-:W-:Y:S01]  /*1c6c0*/  IMAD.MOV.U32 R222, RZ, RZ, R115 ;  /* 0x000000ffffde7224 */ /* 0x000fe200078e0073 */
[----:B------:R-:W-:Y:S01]  /*1c6d0*/  MOV R225, R112 ;  /* 0x0000007000e17202 */ /* 0x000fe20000000f00 */
[----:B------:R-:W-:Y:S01]  /*1c6e0*/  IMAD.MOV.U32 R224, RZ, RZ, R113 ;  /* 0x000000ffffe07224 */ /* 0x000fe200078e0071 */
[----:B------:R-:W2:Y:S01]  /*1c6f0*/  LDL.LU.64 R180, [R1+0x1218] ;  /* 0x0012180001b47983 */ /* 0x000ea20000300a00 */
        /* <DEDUP_REMOVED lines=73> */
[----:B------:R-:W-:-:S02]  /*1cb90*/  UMOV UR11, 0x40000040 ;  /* 0x40000040000b7882 */ /* 0x000fc40000000000 */
[----:B------:R-:W-:Y:S04]  /*1cba0*/  STL.64 [R1+0x1020], R212 ;  /* 0x001020d401007387 */ /* 0x000fe80000100a00 */
[----:B------:R-:W-:Y:S04]  /*1cbb0*/  STL.64 [R1+0x1018], R210 ;  /* 0x001018d201007387 */ /* 0x000fe80000100a00 */
[----:B------:R-:W-:Y:S04]  /*1cbc0*/  STL.64 [R1+0x1010], R208 ;  /* 0x001010d001007387 */ /* 0x000fe80000100a00 */
        /* <DEDUP_REMOVED lines=165> */
[----:B------:R-:W-:-:S04]  /*1d620*/  UMOV UR11, 0x40000040 ;  /* 0x40000040000b7882 */ /* 0x000fc80000000000 */
        /* <DEDUP_REMOVED lines=113> */
[----:B------:R-:W-:Y:S01]  /*1dd40*/  UMOV UR11, 0x40000040 ;  /* 0x40000040000b7882 */ /* 0x000fe20000000000 */
[----:B--2---:R-:W-:-:S07]  /*1dd50*/  WARPGROUP.ARRIVE ;  /* 0x00000000000079c5 */ /* 0x004fce0000000000 */
        /* <DEDUP_REMOVED lines=162> */
[----:B------:R-:W2:Y:S01]  /*1e780*/  LDL.LU.64 R182, [R1+0xeb8] ;  /* 0x000eb80001b67983 */ /* 0x000ea20000300a00 */
[----:B------:R-:W-:Y:S01]  /*1e790*/  IMAD.MOV.U32 R10, RZ, RZ, R174 ;  /* 0x000000ffff0a7224 */ /* 0x000fe200078e00ae */
[----:B------:R-:W-:Y:S02]  /*1e7a0*/  MOV R9, R175 ;  /* 0x000000af00097202 */ /* 0x000fe40000000f00 */
[----:B------:R-:W2:Y:S01]  /*1e7b0*/  LDL.LU.64 R180, [R1+0xeb0] ;  /* 0x000eb00001b47983 */ /* 0x000ea20000300a00 */
[----:B------:R-:W-:Y:S01]  /*1e7c0*/  IMAD.MOV.U32 R12, RZ, RZ, R172 ;  /* 0x000000ffff0c7224 */ /* 0x000fe200078e00ac */
[----:B------:R-:W-:Y:S02]  /*1e7d0*/  MOV R11, R173 ;  /* 0x000000ad000b7202 */ /* 0x000fe40000000f00 */
[----:B------:R-:W2:Y:S01]  /*1e7e0*/  LDL.LU.64 R178, [R1+0xea8] ;  /* 0x000ea80001b27983 */ /* 0x000ea20000300a00 */
        /* <DEDUP_REMOVED lines=315> */
[----:B------:R-:W3:Y:S04]  /*1fba0*/  LDL.LU R37, [R1+0xca8] ;  /* 0x000ca80001257983 */ /* 0x000ee80000300800 */
        /* <DEDUP_REMOVED lines=115> */
[----:B------:R-:W-:Y:S01]  /*202e0*/  UMOV UR11, 0x40000040 ;  /* 0x40000040000b7882 */ /* 0x000fe20000000000 */
[----:B---3--:R-:W-:-:S07]  /*202f0*/  WARPGROUP.ARRIVE ;  /* 0x00000000000079c5 */ /* 0x008fce0000000000 */
        /* <DEDUP_REMOVED lines=309> */
[----:B------:R-:W-:-:S02]  /*21650*/  UMOV UR11, 0x40000040 ;  /* 0x40000040000b7882 */ /* 0x000fc40000000000 */
        /* <DEDUP_REMOVED lines=775> */
[----:B------:R1:W5:Y:S01]  /*246d0*/  LDL.LU R4, [R1+0x598] ;  /* 0x0005980001047983 */ /* 0x0003620000300800 */
[----:B------:R-:W-:-:S03]  /*246e0*/  UMOV UR11, 0x40000040 ;  /* 0x40000040000b7882 */ /* 0x000fc60000000000 */
        /* <DEDUP_REMOVED lines=184> */
[----:B------:R1:W5:Y:S04]  /*25270*/  LDL.LU.64 R154, [R1+0x418] ;  /* 0x00041800019a7983 */ /* 0x0003680000300a00 */
[----:B------:R1:W5:Y:S01]  /*25280*/  LDL.LU.64 R152, [R1+0x410] ;  /* 0x0004100001987983 */ /* 0x0003620000300a00 */
[----:B------:R-:W-:Y:S05]  /*25290*/  @!P0 BRA `(.L_x_30) ;  /* 0x0000000000048947 */ /* 0x000fea0003800000 */
[----:B------:R-:W-:Y:S01]  /*252a0*/  BPT.TRAP 0x1 ;  /* 0x000000040000795c */ /* 0x000fe20000300000 */
.L_x_30:
[----:B-----5:R-:W-:-:S13]  /*252b0*/  R2UR UR6, R199 ;  /* 0x00000000c70672ca */ /* 0x020fda00000e0000 */
[----:B------:R-:W-:-:S04]  /*252c0*/  ULEA UR6, UR60, UR6, 0x3 ;  /* 0x000000063c067291 */ /* 0x000fc8000f8e183f */
[----:B------:R-:W-:-:S04]  /*252d0*/  UIADD3 UR6, UR6, 0xb0028, URZ ;  /* 0x000b002806067890 */ /* 0x000fc8000fffe03f */
[----:B------:R-:W-:-:S09]  /*252e0*/  UPRMT UR6, URZ, 0x654, UR6 ;  /* 0x000006543f067896 */ /* 0x000fd20008000006 */
[----:B------:R-:W-:Y:S01]  /*252f0*/  SYNCS.ARRIVE.TRANS64.RED.A1T0 RZ, [UR6], RZ ;  /* 0x000000ffffff79a7 */ /* 0x000fe20008100406 */
[----:B------:R-:W-:Y:S05]  /*25300*/  @P2 BRA `(.L_x_31) ;  /* 0x0000000000042947 */ /* 0x000fea0003800000 */
[----:B------:R-:W-:Y:S01]  /*25310*/  BPT.TRAP 0x1 ;  /* 0x000000040000795c */ /* 0x000fe20000300000 */
.L_x_31:
[----:B------:R-:W-:-:S04]  /*25320*/  UIADD3 UR60, UR60, 0x1, URZ ;  /* 0x000000013c3c7890 */ /* 0x000fc8000fffe03f */
[----:B------:R-:W-:-:S04]  /*25330*/  UISETP.NE.AND UP0, UPT, UR60, 0x5, UPT ;  /* 0x000000053c00788c */ /* 0x000fc8000bf05270 */
[----:B------:R-:W-:Y:S01]  /*25340*/  USEL UR60, UR60, URZ, UP0 ;  /* 0x0000003f3c3c7287 */ /* 0x000fe20008000000 */
[----:B------:R-:W-:Y:S11]  /*25350*/  @!P0 BRA `(.L_x_32) ;  /* 0x0000000000048947 */ /* 0x000ff60003800000 */
[----:B------:R-:W-:Y:S01]  /*25360*/  BPT.TRAP 0x1 ;  /* 0x000000040000795c */ /* 0x000fe20000300000 */
.L_x_32:
[----:B------:R-:W-:-:S13]  /*25370*/  R2UR UR6, R199 ;  /* 0x00000000c70672ca */ /* 0x000fda00000e0000 */
[----:B------:R-:W-:-:S04]  /*25380*/  ULEA UR6, UR60, UR6, 0x3 ;  /* 0x000000063c067291 */ /* 0x000fc8000f8e183f */
[----:B------:R-:W-:-:S04]  /*25390*/  UIADD3 UR6, UR6, 0xb0028, URZ ;  /* 0x000b002806067890 */ /* 0x000fc8000fffe03f */
[----:B------:R-:W-:-:S09]  /*253a0*/  UPRMT UR6, URZ, 0x654, UR6 ;  /* 0x000006543f067896 */ /* 0x000fd20008000006 */
[----:B------:R-:W-:Y:S01]  /*253b0*/  SYNCS.ARRIVE.TRANS64.RED.A1T0 RZ, [UR6], RZ ;  /* 0x000000ffffff79a7 */ /* 0x000fe20008100406 */
[----:B------:R-:W-:Y:S05]  /*253c0*/  @P2 BRA `(.L_x_33) ;  /* 0x0000000000042947 */ /* 0x000fea0003800000 */
[----:B------:R-:W-:Y:S01]  /*253d0*/  BPT.TRAP 0x1 ;  /* 0x000000040000795c */ /* 0x000fe20000300000 */
.L_x_33:
[----:B------:R-:W-:Y:S01]  /*253e0*/  UIADD3 UR4, UR4, 0x1, URZ ;  /* 0x0000000104047890 */ /* 0x000fe2000fffe03f */
[C---:B------:R-:W-:Y:S01]  /*253f0*/  ISETP.GT.AND P3, PT, R154.reuse, 0x2, PT ;  /* 0x000000029a00780c */ /* 0x040fe20003f64270 */
[----:B------:R-:W-:Y:S01]  /*25400*/  UIADD3 UR60, UR60, 0x1, URZ ;  /* 0x000000013c3c7890 */ /* 0x000fe2000fffe03f */
[----:B------:R-:W-:Y:S01]  /*25410*/  IADD3 R5, R154, -0x1, RZ ;  /* 0xffffffff9a057810 */ /* 0x000fe20007ffe0ff */
[----:B------:R-:W-:Y:S01]  /*25420*/  UISETP.NE.AND UP2, UPT, UR4, 0x5, UPT ;  /* 0x000000050400788c */ /* 0x000fe2000bf45270 */
[----:B------:R-:W-:Y:S01]  /*25430*/  VIADD R2, R2, 0x100 ;  /* 0x0000010002027836 */ /* 0x000fe20000000000 */
[----:B------:R-:W-:Y:S01]  /*25440*/  UISETP.NE.AND UP0, UPT, UR60, 0x5, UPT ;  /* 0x000000053c00788c */ /* 0x000fe2000bf05270 */
[----:B------:R-:W-:Y:S01]  /*25450*/  IMAD.MOV.U32 R14, RZ, RZ, R152 ;  /* 0x000000ffff0e7224 */ /* 0x000fe200078e0098 */
[----:B------:R-:W-:Y:S01]  /*25460*/  USEL UR6, URZ, 0x1, UP2 ;  /* 0x000000013f067887 */ /* 0x000fe20009000000 */
[----:B------:R-:W-:Y:S01]  /*25470*/  MOV R6, R153 ;  /* 0x0000009900067202 */ /* 0x000fe20000000f00 */
[----:B------:R-:W-:Y:S01]  /*25480*/  USEL UR60, UR60, URZ, UP0 ;  /* 0x0000003f3c3c7287 */ /* 0x000fe20008000000 */
[----:B------:R-:W-:Y:S01]  /*25490*/  IMAD.MOV.U32 R154, RZ, RZ, R5 ;  /* 0x000000ffff9a7224 */ /* 0x000fe200078e0005 */
[----:B------:R-:W-:-:S02]  /*254a0*/  USEL UR4, UR4, URZ, UP2 ;  /* 0x0000003f04047287 */ /* 0x000fc40009000000 */
[----:B------:R-:W-:Y:S01]  /*254b0*/  LOP3.LUT R0, R155, UR6, RZ, 0x3c, !PT ;  /* 0x000000069b007c12 */ /* 0x000fe2000f8e3cff */
[----:B------:R-:W-:Y:S09]  /*254c0*/  @P3 BRA `(.L_x_34) ;  /* 0xfffffecc00583947 */ /* 0x000ff2000383ffff */
[----:B------:R-:W-:-:S07]  /*254d0*/  MOV R200, R5 ;  /* 0x0000000500c87202 */ /* 0x000fce0000000f00 */
.L_x_23:
[----:B------:R-:W-:-:S13]  /*254e0*/  ISETP.GE.AND P3, PT, R200, 0x1, PT ;  /* 0x00000001c800780c */ /* 0x000fda0003f66270 */
[----:B------:R-:W-:Y:S05]  /*254f0*/  @!P3 BRA `(.L_x_35) ;  /* 0x00000144007cb947 */ /* 0x000fea0003800000 */
[----:B------:R-:W-:Y:S01]  /*25500*/  IMAD.MOV.U32 R154, RZ, RZ, R152 ;  /* 0x000000ffff9a7224 */ /* 0x000fe200078e0098 */
[----:B------:R-:W-:Y:S01]  /*25510*/  MOV R198, R153 ;  /* 0x0000009900c67202 */ /* 0x000fe20000000f00 */
[----:B------:R-:W-:Y:S01]  /*25520*/  ULDC UR5, c[0x0][0x604] ;  /* 0x0001810000057ab9 */ /* 0x000fe20000000800 */
[----:B------:R-:W-:-:S05]  /*25530*/  ULDC UR6, c[0x0][0x28c] ;  /* 0x0000a30000067ab9 */ /* 0x000fca0000000800 */
.L_x_46:
[----:B------:R-:W-:Y:S05]  /*25540*/  @!P0 BRA `(.L_x_36) ;  /* 0x0000000000048947 */ /* 0x000fea0003800000 */
[----:B------:R-:W-:Y:S01]  /*25550*/  BPT.TRAP 0x1 ;  /* 0x000000040000795c */ /* 0x000fe20000300000 */
.L_x_36:
[----:B------:R-:W-:Y:S02]  /*25560*/  R2UR UR7, R199 ;  /* 0x00000000c70772ca */ /* 0x000fe400000e0000 */
[----:B------:R-:W-:-:S11]  /*25570*/  SHF.L.U32 R5, R0, 0x1f, RZ ;  /* 0x0000001f00057819 */ /* 0x000fd600000006ff */
[----:B------:R-:W-:-:S09]  /*25580*/  ULEA UR7, UR4, UR7, 0x3 ;  /* 0x0000000704077291 */ /* 0x000fd2000f8e183f */
[----:B------:R-:W2:Y:S02]  /*25590*/  SYNCS.PHASECHK.TRANS64.TRYWAIT P3, [UR7+0xb0000], R5 ;  /* 0x0b000005ff0075a7 */ /* 0x000ea40008060147 */
[----:B--2---:R-:W-:Y:S05]  /*255a0*/  @!P3 BRA `(.L_x_37) ;  /* 0x000001bc00dcb947 */ /* 0x004fea0003800000 */
.L_x_119:
[----:B------:R-:W-:Y:S01]  /*255b0*/  R2UR UR48, R212 ;  /* 0x00000000d43072ca */ /* 0x000fe200000e0000 */
[----:B------:R-:W-:Y:S01]  /*255c0*/  ULEA UR7, UR4, UR61, 0xd ;  /* 0x0000003d04077291 */ /* 0x000fe2000f8e683f */
[----:B------:R-:W-:Y:S01]  /*255d0*/  R2UR UR49, R213 ;  /* 0x00000000d53172ca */ /* 0x000fe200000e0000 */
[----:B------:R-:W-:Y:S01]  /*255e0*/  WARPGROUP.ARRIVE ;  /* 0x00000000000079c5 */ /* 0x000fe20000000000 */
[----:B------:R-:W-:Y:S01]  /*255f0*/  UMOV UR51, 0x40000040 ;  /* 0x4000004000337882 */ /* 0x000fe20000000000 */
[----:B------:R-:W-:Y:S01]  /*25600*/  UIADD3 UR10, UR7, 0x802, URZ ;  /* 0x00000802070a7890 */ /* 0x000fe2000fffe03f */
[----:B------:R-:W-:Y:S02]  /*25610*/  UMOV UR11, 0x40000040 ;  /* 0x40000040000b7882 */ /* 0x000fe40000000000 */
[----:B------:R-:W-:Y:S01]  /*25620*/  UMOV UR50, UR7 ;  /* 0x0000000700327c82 */ /* 0x000fe20008000000 */
[----:B------:R-:W-:Y:S01]  /*25630*/  UIADD3 UR14, UR7, 0x804, URZ ;  /* 0x00000804070e7890 */ /* 0x000fe2000fffe03f */
[----:B------:R-:W-:Y:S01]  /*25640*/  UMOV UR15, 0x40000040 ;  /* 0x40000040000f7882 */ /* 0x000fe20000000000 */
[----:B------:R-:W-:Y:S01]  /*25650*/  UIADD3 UR18, UR7, 0x806, URZ ;  /* 0x0000080607127890 */ /* 0x000fe2000fffe03f */
[----:B------:R-:W-:-:S03]  /*25660*/  UMOV UR19, 0x40000040 ;  /* 0x4000004000137882 */ /* 0x000fc60000000000 */
[----:B------:R-:W-:Y:S01]  /*25670*/  QGMMA.64x256x32.F32.E4M3.E4M3 R24, gdesc[UR48], RZ, !UPT, gsb0 ;  /* 0x03e00000301879f3 */ /* 0x000fe2000c0008ff */
[----:B------:R-:W-:Y:S01]  /*25680*/  R2UR UR48, R210 ;  /* 0x00000000d23072ca */ /* 0x000fe200000e0000 */
[----:B------:R-:W-:Y:S01]  /*25690*/  UIADD3 UR50, UR7, 0x2, URZ ;  /* 0x0000000207327890 */ /* 0x000fe2000fffe03f */
[----:B------:R-:W-:Y:S01]  /*256a0*/  R2UR UR49, R211 ;  /* 0x00000000d33172ca */ /* 0x000fe200000e0000 */
        /* <DEDUP_REMOVED lines=97> */
.L_x_38:
[----:B------:R-:W-:Y:S01]  /*25cc0*/  VIADD R0, R2, 0x1 ;  /* 0x0000000102007836 */ /* 0x000fe20000000000 */
[----:B------:R-:W3:Y:S04]  /*25cd0*/  LDL.LU R235, [R1+0x358] ;  /* 0x0003580001eb7983 */ /* 0x000ee80000300800 */
[----:B------:R-:W-:Y:S01]  /*25ce0*/  ISETP.GE.AND P6, PT, R0, UR6, PT ;  /* 0x0000000600007c0c */ /* 0x000fe2000bfc6270 */
[----:B------:R-:W4:Y:S01]  /*25cf0*/  LDL.LU R234, [R1+0x35c] ;  /* 0x00035c0001ea7983 */ /* 0x000f220000300800 */
[C---:B------:R-:W-:Y:S02]  /*25d00*/  IADD3 R0, R2.reuse, 0x8, RZ ;  /* 0x0000000802007810 */ /* 0x040fe40007ffe0ff */
[----:B------:R-:W-:Y:S01]  /*25d10*/  ISETP.GE.AND P4, PT, R2, UR6, PT ;  /* 0x0000000602007c0c */ /* 0x000fe2000bf86270 */
[----:B------:R-:W5:Y:S01]  /*25d20*/  LDL.LU R233, [R1+0x368] ;  /* 0x0003680001e97983 */ /* 0x000f620000300800 */
[----:B------:R-:W-:Y:S01]  /*25d30*/  ISETP.GE.AND P5, PT, R0, UR6, PT ;  /* 0x0000000600007c0c */ /* 0x000fe2000bfa6270 */
[----:B------:R-:W-:Y:S01]  /*25d40*/  VIADD R0, R2, 0x9 ;  /* 0x0000000902007836 */ /* 0x000fe20000000000 */
[----:B------:R-:W-:Y:S01]  /*25d50*/  FSEL R197, R24, -INF , !P4 ;  /* 0xff80000018c57808 */ /* 0x000fe20006000000 */
[----:B------:R-:W5:Y:S03]  /*25d60*/  LDL.LU R232, [R1+0x36c] ;  /* 0x00036c0001e87983 */ /* 0x000f660000300800 */
[----:B------:R-:W-:Y:S01]  /*25d70*/  ISETP.GE.AND P3, PT, R0, UR6, PT ;  /* 0x0000000600007c0c */ /* 0x000fe2000bf66270 */
[----:B------:R-:W5:Y:S01]  /*25d80*/  LDL.LU R231, [R1+0x378] ;  /* 0x0003780001e77983 */ /* 0x000f620000300800 */
[----:B------:R-:W-:-:S02]  /*25d90*/  IADD3 R0, R2, 0x10, RZ ;  /* 0x0000001002007810 */ /* 0x000fc40007ffe0ff */
[----:B--2---:R-:W-:Y:S01]  /*25da0*/  FSEL R6, R26, -INF , !P4 ;  /* 0xff8000001a067808 */ /* 0x004fe20006000000 */
[----:B------:R-:W2:Y:S01]  /*25db0*/  LDL.LU R230, [R1+0x37c] ;  /* 0x00037c0001e67983 */ /* 0x000ea20000300800 */
[----:B------:R-:W-:Y:S01]  /*25dc0*/  ISETP.GE.AND P4, PT, R0, UR6, PT ;  /* 0x0000000600007c0c */ /* 0x000fe2000bf86270 */
[C---:B------:R-:W-:Y:S01]  /*25dd0*/  VIADD R0, R2.reuse, 0x11 ;  /* 0x0000001102007836 */ /* 0x040fe20000000000 */
[----:B------:R-:W-:Y:S01]  /*25de0*/  IADD3 R7, R2, 0x20, RZ ;  /* 0x0000002002077810 */ /* 0x000fe20007ffe0ff */
[----:B------:R-:W2:Y:S01]  /*25df0*/  LDL.LU R229, [R1+0x388] ;  /* 0x0003880001e57983 */ /* 0x000ea20000300800 */
[----:B------:R-:W-:Y:S02]  /*25e00*/  FSEL R193, R32, -INF , !P4 ;  /* 0xff80000020c17808 */ /* 0x000fe40006000000 */
[----:B------:R-:W-:Y:S01]  /*25e10*/  FSEL R34, R34, -INF , !P4 ;  /* 0xff80000022227808 */ /* 0x000fe20006000000 */
[----:B------:R-:W2:Y:S01]  /*25e20*/  LDL.LU R228, [R1+0x38c] ;  /* 0x00038c0001e47983 */ /* 0x000ea20000300800 */
[----:B------:R-:W-:-:S02]  /*25e30*/  FSEL R196, R25, -INF , !P6 ;  /* 0xff80000019c47808 */ /* 0x000fc40007000000 */
[----:B------:R-:W-:Y:S01]  /*25e40*/  FSEL R27, R27, -INF , !P6 ;  /* 0xff8000001b1b7808 */ /* 0x000fe20007000000 */
[----:B------:R-:W2:Y:S01]  /*25e50*/  LDL.LU R227, [R1+0x398] ;  /* 0x0003980001e37983 */ /* 0x000ea20000300800 */
[----:B------:R-:W-:Y:S01]  /*25e60*/  ISETP.GE.AND P4, PT, R7, UR6, PT ;  /* 0x0000000607007c0c */ /* 0x000fe2000bf86270 */
[----:B------:R-:W-:Y:S01]  /*25e70*/  VIADD R7, R2, 0x21 ;  /* 0x0000002102077836 */ /* 0x000fe20000000000 */
[----:B------:R-:W-:Y:S01]  /*25e80*/  ISETP.GE.AND P6, PT, R0, UR6, PT ;  /* 0x0000000600007c0c */ /* 0x000fe2000bfc6270 */
[----:B------:R-:W2:Y:S01]  /*25e90*/  LDL.LU R226, [R1+0x39c] ;  /* 0x00039c0001e27983 */ /* 0x000ea20000300800 */
[----:B------:R-:W-:Y:S02]  /*25ea0*/  IADD3 R0, R2, 0x18, RZ ;  /* 0x0000001802007810 */ /* 0x000fe40007ffe0ff */
[----:B------:R-:W-:Y:S01]  /*25eb0*/  FSEL R195, R28, -INF , !P5 ;  /* 0xff8000001cc37808 */ /* 0x000fe20006800000 */
[----:B------:R-:W2:Y:S01]  /*25ec0*/  LDL.LU R225, [R1+0x3a8] ;  /* 0x0003a80001e17983 */ /* 0x000ea20000300800 */
[----:B------:R-:W-:-:S02]  /*25ed0*/  FSEL R30, R30, -INF , !P5 ;  /* 0xff8000001e1e7808 */ /* 0x000fc40006800000 */
[----:B------:R-:W-:Y:S01]  /*25ee0*/  FSEL R192, R33, -INF , !P6 ;  /* 0xff80000021c07808 */ /* 0x000fe20007000000 */
[----:B------:R-:W2:Y:S01]  /*25ef0*/  LDL.LU R224, [R1+0x3ac] ;  /* 0x0003ac0001e07983 */ /* 0x000ea20000300800 */
[----:B------:R-:W-:Y:S02]  /*25f00*/  FSEL R35, R35, -INF , !P6 ;  /* 0xff80000023237808 */ /* 0x000fe40007000000 */
[----:B------:R-:W-:Y:S01]  /*25f10*/  ISETP.GE.AND P5, PT, R0, UR6, PT ;  /* 0x0000000600007c0c */ /* 0x000fe2000bfa6270 */
[C---:B------:R-:W-:Y:S01]  /*25f20*/  VIADD R0, R2.reuse, 0x19 ;  /* 0x0000001902007836 */ /* 0x040fe20000000000 */
        /* <DEDUP_REMOVED lines=10> */
[----:B------:R-:W-:Y:S01]  /*25fd0*/  VIADD R7, R2, 0x29 ;  /* 0x0000002902077836 */ /* 0x000fe20000000000 */
[----:B------:R-:W-:Y:S02]  /*25fe0*/  ISETP.GE.AND P3, PT, R0, UR6, PT ;  /* 0x0000000600007c0c */ /* 0x000fe4000bf66270 */
[----:B------:R-:W-:Y:S02]  /*25ff0*/  FSEL R189, R40, -INF , !P4 ;  /* 0xff80000028bd7808 */ /* 0x000fe40006000000 */
[----:B------:R-:W-:-:S02]  /*26000*/  FSEL R42, R42, -INF , !P4 ;  /* 0xff8000002a2a7808 */ /* 0x000fc40006000000 */
[----:B------:R-:W-:Y:S02]  /*26010*/  FSEL R188, R41, -INF , !P6 ;  /* 0xff80000029bc7808 */ /* 0x000fe40007000000 */
[----:B------:R-:W-:Y:S02]  /*26020*/  FSEL R43, R43, -INF , !P6 ;  /* 0xff8000002b2b7808 */ /* 0x000fe40007000000 */
[----:B------:R-:W-:Y:S01]  /*26030*/  LOP3.LUT R5, R5, 0xffffffbf, RZ, 0xc0, !PT ;  /* 0xffffffbf05057812 */ /* 0x000fe200078ec0ff */
[C---:B------:R-:W-:Y:S01]  /*26040*/  VIADD R29, R2.reuse, 0xf9 ;  /* 0x000000f9021d7836 */ /* 0x040fe20000000000 */
[----:B------:R-:W-:Y:S01]  /*26050*/  FSEL R190, R37, -INF , !P3 ;  /* 0xff80000025be7808 */ /* 0x000fe20005800000 */
[----:B------:R-:W2:Y:S01]  /*26060*/  LDL.LU R220, [R1+0x3cc] ;  /* 0x0003cc0001dc7983 */ /* 0x000ea20000300800 */
[----:B------:R-:W-:Y:S02]  /*26070*/  FSEL R39, R39, -INF , !P3 ;  /* 0xff80000027277808 */ /* 0x000fe40005800000 */
[----:B------:R-:W-:Y:S01]  /*26080*/  ISETP.GE.AND P3, PT, R7, UR6, PT ;  /* 0x0000000607007c0c */ /* 0x000fe2000bf66270 */
[----:B------:R-:W2:Y:S01]  /*26090*/  LDL.LU R219, [R1+0x3d8] ;  /* 0x0003d80001db7983 */ /* 0x000ea20000300800 */
[----:B------:R-:W-:-:S02]  /*260a0*/  IADD3 R7, R2, 0x30, RZ ;  /* 0x0000003002077810 */ /* 0x000fc40007ffe0ff */
[----:B------:R-:W-:Y:S01]  /*260b0*/  FSEL R187, R44, -INF , !P5 ;  /* 0xff8000002cbb7808 */ /* 0x000fe20006800000 */
[----:B------:R-:W2:Y:S01]  /*260c0*/  LDL.LU R218, [R1+0x3dc] ;  /* 0x0003dc0001da7983 */ /* 0x000ea20000300800 */
[----:B------:R-:W-:Y:S01]  /*260d0*/  ISETP.GE.AND P4, PT, R7, UR6, PT ;  /* 0x0000000607007c0c */ /* 0x000fe2000bf86270 */
[----:B------:R-:W-:Y:S01]  /*260e0*/  VIADD R7, R2, 0x31 ;  /* 0x0000003102077836 */ /* 0x000fe20000000000 */
[----:B------:R-:W-:Y:S01]  /*260f0*/  FSEL R46, R46, -INF , !P5 ;  /* 0xff8000002e2e7808 */ /* 0x000fe20006800000 */
[----:B------:R-:W2:Y:S03]  /*26100*/  LDL.LU R217, [R1+0x3e8] ;  /* 0x0003e80001d97983 */ /* 0x000ea60000300800 */
        /* <DEDUP_REMOVED lines=8> */
[----:B------:R-:W2:Y:S01]  /*26190*/  LDL.LU R214, [R1+0x3fc] ;  /* 0x0003fc0001d67983 */ /* 0x000ea20000300800 */
[----:B------:R-:W-:Y:S02]  /*261a0*/  FSEL R185, R48, -INF , !P4 ;  /* 0xff80000030b97808 */ /* 0x000fe40006000000 */
[----:B------:R-:W-:Y:S02]  /*261b0*/  ISETP.GE.AND P3, PT, R7, UR6, PT ;  /* 0x0000000607007c0c */ /* 0x000fe4000bf66270 */
[----:B------:R-:W-:-:S02]  /*261c0*/  IADD3 R7, R2, 0x40, RZ ;  /* 0x0000004002077810 */ /* 0x000fc40007ffe0ff */
[----:B------:R-:W-:Y:S02]  /*261d0*/  FSEL R50, R50, -INF , !P4 ;  /* 0xff80000032327808 */ /* 0x000fe40006000000 */
[----:B------:R-:W-:Y:S01]  /*261e0*/  ISETP.GE.AND P4, PT, R7, UR6, PT ;  /* 0x0000000607007c0c */ /* 0x000fe2000bf86270 */
[C---:B------:R-:W-:Y:S01]  /*261f0*/  VIADD R7, R2.reuse, 0x41 ;  /* 0x0000004102077836 */ /* 0x040fe20000000000 */
[----:B------:R-:W-:Y:S02]  /*26200*/  FSEL R184, R49, -INF , !P6 ;  /* 0xff80000031b87808 */ /* 0x000fe40007000000 */
[----:B------:R-:W-:Y:S02]  /*26210*/  FSEL R51, R51, -INF , !P6 ;  /* 0xff80000033337808 */ /* 0x000fe40007000000 */
[----:B------:R-:W-:Y:S02]  /*26220*/  ISETP.GE.AND P6, PT, R7, UR6, PT ;  /* 0x0000000607007c0c */ /* 0x000fe4000bfc6270 */
[----:B------:R-:W-:-:S02]  /*26230*/  IADD3 R7, R2, 0x48, RZ ;  /* 0x0000004802077810 */ /* 0x000fc40007ffe0ff */
[----:B-1----:R-:W-:Y:S02]  /*26240*/  FSEL R183, R52, -INF , !P5 ;  /* 0xff80000034b77808 */ /* 0x002fe40006800000 */
[----:B------:R-:W-:Y:S02]  /*26250*/  FSEL R54, R54, -INF , !P5 ;  /* 0xff80000036367808 */ /* 0x000fe40006800000 */
[----:B------:R-:W-:Y:S01]  /*26260*/  ISETP.GE.AND P5, PT, R7, UR6, PT ;  /* 0x0000000607007c0c */ /* 0x000fe2000bfa6270 */
[----:B------:R-:W-:Y:S01]  /*26270*/  VIADD R7, R2, 0x49 ;  /* 0x0000004902077836 */ /* 0x000fe20000000000 */
[----:B------:R-:W-:Y:S02]  /*26280*/  FMNMX R0, R6, R154, !PT ;  /* 0x0000009a06007209 */ /* 0x000fe40007800000 */
[----:B------:R-:W-:Y:S02]  /*26290*/  FSEL R182, R53, -INF , !P3 ;  /* 0xff80000035b67808 */ /* 0x000fe40005800000 */
[----:B------:R-:W-:-:S02]  /*262a0*/  FSEL R55, R55, -INF , !P3 ;  /* 0xff80000037377808 */ /* 0x000fc40005800000 */
[----:B------:R-:W-:Y:S02]  /*262b0*/  FMNMX R0, R27, R0, !PT ;  /* 0x000000001b007209 */ /* 0x000fe40007800000 */
[----:B------:R-:W-:Y:S02]  /*262c0*/  ISETP.GE.AND P3, PT, R7, UR6, PT ;  /* 0x0000000607007c0c */ /* 0x000fe4000bf66270 */
[----:B------:R-:W-:Y:S02]  /*262d0*/  IADD3 R7, R2, 0x50, RZ ;  /* 0x0000005002077810 */ /* 0x000fe40007ffe0ff */
[----:B------:R-:W-:Y:S02]  /*262e0*/  FMNMX R0, R30, R0, !PT ;  /* 0x000000001e007209 */ /* 0x000fe40007800000 */
[----:B------:R-:W-:Y:S02]  /*262f0*/  FSEL R181, R56, -INF , !P4 ;  /* 0xff80000038b57808 */ /* 0x000fe40006000000 */
[----:B------:R-:W-:-:S02]  /*26300*/  FSEL R58, R58, -INF , !P4 ;  /* 0xff8000003a3a7808 */ /* 0x000fc40006000000 */
[----:B------:R-:W-:Y:S01]  /*26310*/  ISETP.GE.AND P4, PT, R7, UR6, PT ;  /* 0x0000000607007c0c */ /* 0x000fe2000bf86270 */
[----:B------:R-:W-:Y:S01]  /*26320*/  VIADD R7, R2, 0x51 ;  /* 0x0000005102077836 */ /* 0x000fe20000000000 */
[----:B------:R-:W-:Y:S02]  /*26330*/  FMNMX R0, R31, R0, !PT ;  /* 0x000000001f007209 */ /* 0x000fe40007800000 */
[----:B------:R-:W-:Y:S02]  /*26340*/  FSEL R180, R57, -INF , !P6 ;  /* 0xff80000039b47808 */ /* 0x000fe40007000000 */
[----:B------:R-:W-:Y:S02]  /*26350*/  FSEL R59, R59, -INF , !P6 ;  /* 0xff8000003b3b7808 */ /* 0x000fe40007000000 */
[----:B------:R-:W-:Y:S02]  /*26360*/  ISETP.GE.AND P6, PT, R7, UR6, PT ;  /* 0x0000000607007c0c */ /* 0x000fe4000bfc6270 */
[----:B------:R-:W-:-:S02]  /*26370*/  FMNMX R0, R34, R0, !PT ;  /* 0x0000000022007209 */ /* 0x000fc40007800000 */
[----:B------:R-:W-:Y:S02]  /*26380*/  IADD3 R7, R2, 0x58, RZ ;  /* 0x0000005802077810 */ /* 0x000fe40007ffe0ff */
[----:B------:R-:W-:Y:S02]  /*26390*/  FSEL R179, R60, -INF , !P5 ;  /* 0xff8000003cb37808 */ /* 0x000fe40006800000 */
[----:B------:R-:W-:Y:S01]  /*263a0*/  FSEL R62, R62, -INF , !P5 ;  /* 0xff8000003e3e7808 */ /* 0x000fe20006800000 */
[----:B------:R-:W3:Y:S01]  /*263b0*/  LDL.LU R60, [R1+0x34c] ;  /* 0x00034c00013c7983 */ /* 0x000ee20000300800 */
[----:B------:R-:W-:Y:S02]  /*263c0*/  FMNMX R0, R35, R0, !PT ;  /* 0x0000000023007209 */ /* 0x000fe40007800000 */
[----:B------:R-:W-:Y:S01]  /*263d0*/  ISETP.GE.AND P5, PT, R7, UR6, PT ;  /* 0x0000000607007c0c */ /* 0x000fe2000bfa6270 */
[----:B------:R-:W-:Y:S01]  /*263e0*/  VIADD R7, R2, 0x59 ;  /* 0x0000005902077836 */ /* 0x000fe20000000000 */
[----:B------:R-:W-:-:S02]  /*263f0*/  FMNMX R0, R38, R0, !PT ;  /* 0x0000000026007209 */ /* 0x000fc40007800000 */
[----:B------:R-:W-:Y:S02]  /*26400*/  FSEL R178, R61, -INF , !P3 ;  /* 0xff8000003db27808 */ /* 0x000fe40005800000 */
[----:B------:R-:W-:Y:S01]  /*26410*/  FSEL R63, R63, -INF , !P3 ;  /* 0xff8000003f3f7808 */ /* 0x000fe20005800000 */
[----:B------:R-:W4:Y:S01]  /*26420*/  LDL.LU R61, [R1+0x348] ;  /* 0x00034800013d7983 */ /* 0x000f220000300800 */
[----:B------:R-:W-:Y:S02]  /*26430*/  ISETP.GE.AND P3, PT, R7, UR6, PT ;  /* 0x0000000607007c0c */ /* 0x000fe4000bf66270 */
[----:B------:R-:W-:Y:S02]  /*26440*/  IADD3 R7, R2, 0x60, RZ ;  /* 0x0000006002077810 */ /* 0x000fe40007ffe0ff */
[----:B------:R-:W-:Y:S02]  /*26450*/  FMNMX R0, R39, R0, !PT ;  /* 0x0000000027007209 */ /* 0x000fe40007800000 */
[----:B------:R-:W-:-:S02]  /*26460*/  FSEL R57, R64, -INF , !P4 ;  /* 0xff80000040397808 */ /* 0x000fc40006000000 */
[----:B------:R-:W-:Y:S01]  /*26470*/  FSEL R66, R66, -INF , !P4 ;  /* 0xff80000042427808 */ /* 0x000fe20006000000 */
[----:B------:R-:W5:Y:S01]  /*26480*/  LDL.LU R64, [R1+0x33c] ;  /* 0x00033c0001407983 */ /* 0x000f620000300800 */
[----:B------:R-:W-:Y:S01]  /*26490*/  ISETP.GE.AND P4, PT, R7, UR6, PT ;  /* 0x0000000607007c0c */ /* 0x000fe2000bf86270 */
[----:B------:R-:W-:Y:S01]  /*264a0*/  VIADD R7, R2, 0x61 ;  /* 0x0000006102077836 */ /* 0x000fe20000000000 */
[----:B------:R-:W-:Y:S02]  /*264b0*/  FMNMX R0, R42, R0, !PT ;  /* 0x000000002a007209 */ /* 0x000fe40007800000 */
[----:B------:R-:W-:Y:S02]  /*264c0*/  FSEL R56, R65, -INF , !P6 ;  /* 0xff80000041387808 */ /* 0x000fe40007000000 */
[----:B------:R-:W-:Y:S01]  /*264d0*/  FMNMX R0, R43, R0, !PT ;  /* 0x000000002b007209 */ /* 0x000fe20007800000 */
[----:B------:R-:W2:Y:S01]  /*264e0*/  LDL.LU R65, [R1+0x338] ;  /* 0x0003380001417983 */ /* 0x000ea20000300800 */
[----:B------:R-:W-:-:S02]  /*264f0*/  FSEL R67, R67, -INF , !P6 ;  /* 0xff80000043437808 */ /* 0x000fc40007000000 */
[----:B------:R-:W-:Y:S02]  /*26500*/  ISETP.GE.AND P6, PT, R7, UR6, PT ;  /* 0x0000000607007c0c */ /* 0x000fe4000bfc6270 */
[----:B------:R-:W-:Y:S02]  /*26510*/  IADD3 R7, R2, 0x68, RZ ;  /* 0x0000006802077810 */ /* 0x000fe40007ffe0ff */
[----:B------:R-:W-:Y:S02]  /*26520*/  FMNMX R0, R46, R0, !PT ;  /* 0x000000002e007209 */ /* 0x000fe40007800000 */
[----:B------:R-:W-:Y:S02]  /*26530*/  FSEL R176, R68, -INF , !P5 ;  /* 0xff80000044b07808 */ /* 0x000fe40006800000 */
[----:B------:R-:W-:Y:S01]  /*26540*/  FSEL R70, R70, -INF , !P5 ;  /* 0xff80000046467808 */ /* 0x000fe20006800000 */
[----:B------:R-:W3:Y:S01]  /*26550*/  LDL.LU R68, [R1+0x32c] ;  /* 0x00032c0001447983 */ /* 0x000ee20000300800 */
[----:B------:R-:W-:Y:S01]  /*26560*/  ISETP.GE.AND P5, PT, R7, UR6, PT ;  /* 0x0000000607007c0c */ /* 0x000fe2000bfa6270 */
[----:B------:R-:W-:Y:S01]  /*26570*/  VIADD R7, R2, 0x69 ;  /* 0x0000006902077836 */ /* 0x000fe20000000000 */
[----:B------:R-:W-:-:S02]  /*26580*/  FMNMX R0, R47, R0, !PT ;  /* 0x000000002f007209 */ /* 0x000fc40007800000 */
[----:B------:R-:W-:Y:S02]  /*26590*/  FSEL R175, R69, -INF , !P3 ;  /* 0xff80000045af7808 */ /* 0x000fe40005800000 */
[----:B------:R-:W-:Y:S01]  /*265a0*/  FSEL R71, R71, -INF , !P3 ;  /* 0xff80000047477808 */ /* 0x000fe20005800000 */
[----:B------:R-:W4:Y:S01]  /*265b0*/  LDL.LU R69, [R1+0x328] ;  /* 0x0003280001457983 */ /* 0x000f220000300800 */
[----:B------:R-:W-:Y:S02]  /*265c0*/  FMNMX R0, R50, R0, !PT ;  /* 0x0000000032007209 */ /* 0x000fe40007800000 */
[----:B------:R-:W-:Y:S02]  /*265d0*/  ISETP.GE.AND P3, PT, R7, UR6, PT ;  /* 0x0000000607007c0c */ /* 0x000fe4000bf66270 */
[----:B------:R-:W-:Y:S02]  /*265e0*/  IADD3 R7, R2, 0x70, RZ ;  /* 0x0000007002077810 */ /* 0x000fe40007ffe0ff */
[----:B------:R-:W-:-:S02]  /*265f0*/  FMNMX R0, R51, R0, !PT ;  /* 0x0000000033007209 */ /* 0x000fc40007800000 */
[----:B------:R-:W-:Y:S02]  /*26600*/  FSEL R53, R72, -INF , !P4 ;  /* 0xff80000048357808 */ /* 0x000fe40006000000 */
[----:B------:R-:W-:Y:S01]  /*26610*/  FSEL R74, R74, -INF , !P4 ;  /* 0xff8000004a4a7808 */ /* 0x000fe20006000000 */
[----:B------:R-:W5:Y:S01]  /*26620*/  LDL.LU R72, [R1+0x31c] ;  /* 0x00031c0001487983 */ /* 0x000f620000300800 */
[----:B------:R-:W-:Y:S01]  /*26630*/  ISETP.GE.AND P4, PT, R7, UR6, PT ;  /* 0x0000000607007c0c */ /* 0x000fe2000bf86270 */
[----:B------:R-:W-:Y:S01]  /*26640*/  VIADD R7, R2, 0x71 ;  /* 0x0000007102077836 */ /* 0x000fe20000000000 */
[----:B------:R-:W-:Y:S02]  /*26650*/  FMNMX R0, R54, R0, !PT ;  /* 0x0000000036007209 */ /* 0x000fe40007800000 */
[----:B------:R-:W-:Y:S02]  /*26660*/  FSEL R52, R73, -INF , !P6 ;  /* 0xff80000049347808 */ /* 0x000fe40007000000 */
[----:B------:R-:W-:Y:S01]  /*26670*/  FSEL R75, R75, -INF , !P6 ;  /* 0xff8000004b4b7808 */ /* 0x000fe20007000000 */
[----:B------:R-:W2:Y:S01]  /*26680*/  LDL.LU R73, [R1+0x318] ;  /* 0x0003180001497983 */ /* 0x000ea20000300800 */
[----:B------:R-:W-:-:S02]  /*26690*/  ISETP.GE.AND P6, PT, R7, UR6, PT ;  /* 0x0000000607007c0c */ /* 0x000fc4000bfc6270 */
[----:B------:R-:W-:Y:S02]  /*266a0*/  FMNMX R0, R55, R0, !PT ;  /* 0x0000000037007209 */ /* 0x000fe40007800000 */
[----:B------:R-:W-:Y:S02]  /*266b0*/  IADD3 R7, R2, 0x78, RZ ;  /* 0x0000007802077810 */ /* 0x000fe40007ffe0ff */
[----:B------:R-:W-:Y:S02]  /*266c0*/  FSEL R174, R76, -INF , !P5 ;  /* 0xff8000004cae7808 */ /* 0x000fe40006800000 */
[----:B------:R-:W-:Y:S02]  /*266d0*/  FSEL R78, R78, -INF , !P5 ;  /* 0xff8000004e4e7808 */ /* 0x000fe40006800000 */
[----:B------:R-:W-:Y:S02]  /*266e0*/  FMNMX R0, R58, R0, !PT ;  /* 0x000000003a007209 */ /* 0x000fe40007800000 */
[----:B------:R-:W-:Y:S01]  /*266f0*/  ISETP.GE.AND P5, PT, R7, UR6, PT ;  /* 0x0000000607007c0c */ /* 0x000fe2000bfa6270 */
[----:B------:R-:W-:Y:S01]  /*26700*/  VIADD R7, R2, 0x79 ;  /* 0x0000007902077836 */ /* 0x000fe20000000000 */
[----:B------:R-:W-:-:S02]  /*26710*/  FMNMX R0, R59, R0, !PT ;  /* 0x000000003b007209 */ /* 0x000fc40007800000 */
[----:B------:R-:W-:Y:S02]  /*26720*/  FSEL R173, R77, -INF , !P3 ;  /* 0xff8000004dad7808 */ /* 0x000fe40005800000 */
[----:B------:R-:W-:Y:S02]  /*26730*/  FSEL R79, R79, -INF , !P3 ;  /* 0xff8000004f4f7808 */ /* 0x000fe40005800000 */
[----:B------:R-:W-:Y:S02]  /*26740*/  ISETP.GE.AND P3, PT, R7, UR6, PT ;  /* 0x0000000607007c0c */ /* 0x000fe4000bf66270 */
[----:B------:R-:W-:Y:S02]  /*26750*/  IADD3 R7, R2, 0x80, RZ ;  /* 0x0000008002077810 */ /* 0x000fe40007ffe0ff */
[----:B------:R-:W-:Y:S02]  /*26760*/  FMNMX R0, R62, R0, !PT ;  /* 0x000000003e007209 */ /* 0x000fe40007800000 */
[----:B------:R-:W-:-:S02]  /*26770*/  FSEL R49, R80, -INF , !P4 ;  /* 0xff80000050317808 */ /* 0x000fc40006000000 */
[----:B------:R-:W-:Y:S02]  /*26780*/  FSEL R82, R82, -INF , !P4 ;  /* 0xff80000052527808 */ /* 0x000fe40006000000 */
[----:B------:R-:W-:Y:S01]  /*26790*/  ISETP.GE.AND P4, PT, R7, UR6, PT ;  /* 0x0000000607007c0c */ /* 0x000fe2000bf86270 */
[----:B------:R-:W-:Y:S01]  /*267a0*/  VIADD R7, R2, 0x81 ;  /* 0x0000008102077836 */ /* 0x000fe20000000000 */
[----:B------:R-:W-:Y:S02]  /*267b0*/  FMNMX R0, R63, R0, !PT ;  /* 0x000000003f007209 */ /* 0x000fe40007800000 */
[----:B------:R-:W-:Y:S02]  /*267c0*/  FSEL R48, R81, -INF , !P6 ;  /* 0xff80000051307808 */ /* 0x000fe40007000000 */
[----:B------:R-:W-:Y:S02]  /*267d0*/  FMNMX R0, R66, R0, !PT ;  /* 0x0000000042007209 */ /* 0x000fe40007800000 */
[----:B------:R-:W-:-:S02]  /*267e0*/  FSEL R83, R83, -INF , !P6 ;  /* 0xff80000053537808 */ /* 0x000fc40007000000 */
[----:B------:R-:W-:Y:S02]  /*267f0*/  ISETP.GE.AND P6, PT, R7, UR6, PT ;  /* 0x0000000607007c0c */ /* 0x000fe4000bfc6270 */
[----:B------:R-:W-:Y:S02]  /*26800*/  IADD3 R7, R2, 0x88, RZ ;  /* 0x0000008802077810 */ /* 0x000fe40007ffe0ff */
[----:B------:R-:W-:Y:S02]  /*26810*/  FMNMX R0, R67, R0, !PT ;  /* 0x0000000043007209 */ /* 0x000fe40007800000 */
[----:B------:R-:W-:Y:S02]  /*26820*/  FSEL R172, R84, -INF , !P5 ;  /* 0xff80000054ac7808 */ /* 0x000fe40006800000 */
[----:B------:R-:W-:Y:S02]  /*26830*/  FSEL R86, R86, -INF , !P5 ;  /* 0xff80000056567808 */ /* 0x000fe40006800000 */
[----:B------:R-:W-:Y:S01]  /*26840*/  ISETP.GE.AND P5, PT, R7, UR6, PT ;  /* 0x0000000607007c0c */ /* 0x000fe2000bfa6270 */
[----:B------:R-:W-:Y:S01]  /*26850*/  VIADD R7, R2, 0x89 ;  /* 0x0000008902077836 */ /* 0x000fe20000000000 */
[----:B------:R-:W-:-:S02]  /*26860*/  FMNMX R0, R70, R0, !PT ;  /* 0x0000000046007209 */ /* 0x000fc40007800000 */
[----:B------:R-:W-:Y:S02]  /*26870*/  FSEL R177, R85, -INF , !P3 ;  /* 0xff80000055b17808 */ /* 0x000fe40005800000 */
[----:B------:R-:W-:Y:S02]  /*26880*/  FSEL R87, R87, -INF , !P3 ;  /* 0xff80000057577808 */ /* 0x000fe40005800000 */
[----:B------:R-:W-:Y:S02]  /*26890*/  FMNMX R0, R71, R0, !PT ;  /* 0x0000000047007209 */ /* 0x000fe40007800000 */
[----:B------:R-:W-:Y:S02]  /*268a0*/  ISETP.GE.AND P3, PT, R7, UR6, PT ;  /* 0x0000000607007c0c */ /* 0x000fe4000bf66270 */
[----:B------:R-:W-:Y:S02]  /*268b0*/  IADD3 R7, R2, 0x90, RZ ;  /* 0x0000009002077810 */ /* 0x000fe40007ffe0ff */
[----:B------:R-:W-:-:S02]  /*268c0*/  FMNMX R0, R74, R0, !PT ;  /* 0x000000004a007209 */ /* 0x000fc40007800000 */
[----:B------:R-:W-:Y:S02]  /*268d0*/  FSEL R171, R88, -INF , !P4 ;  /* 0xff80000058ab7808 */ /* 0x000fe40006000000 */
[----:B------:R-:W-:Y:S02]  /*268e0*/  FSEL R90, R90, -INF , !P4 ;  /* 0xff8000005a5a7808 */ /* 0x000fe40006000000 */
[----:B------:R-:W-:Y:S01]  /*268f0*/  ISETP.GE.AND P4, PT, R7, UR6, PT ;  /* 0x0000000607007c0c */ /* 0x000fe2000bf86270 */
[----:B------:R-:W-:Y:S01]  /*26900*/  VIADD R7, R2, 0x91 ;  /* 0x0000009102077836 */ /* 0x000fe20000000000 */
[----:B------:R-:W-:Y:S02]  /*26910*/  FMNMX R0, R75, R0, !PT ;  /* 0x000000004b007209 */ /* 0x000fe40007800000 */
[----:B------:R-:W-:Y:S02]  /*26920*/  FSEL R45, R89, -INF , !P6 ;  /* 0xff800000592d7808 */ /* 0x000fe40007000000 */
[----:B------:R-:W-:-:S02]  /*26930*/  FSEL R91, R91, -INF , !P6 ;  /* 0xff8000005b5b7808 */ /* 0x000fc40007000000 */
[----:B------:R-:W-:Y:S02]  /*26940*/  ISETP.GE.AND P6, PT, R7, UR6, PT ;  /* 0x0000000607007c0c */ /* 0x000fe4000bfc6270 */
[----:B------:R-:W-:Y:S02]  /*26950*/  FMNMX R0, R78, R0, !PT ;  /* 0x000000004e007209 */ /* 0x000fe40007800000 */
[----:B------:R-:W-:Y:S02]  /*26960*/  IADD3 R7, R2, 0x98, RZ ;  /* 0x0000009802077810 */ /* 0x000fe40007ffe0ff */
[----:B------:R-:W-:Y:S02]  /*26970*/  FSEL R44, R92, -INF , !P5 ;  /* 0xff8000005c2c7808 */ /* 0x000fe40006800000 */
[----:B------:R-:W-:Y:S02]  /*26980*/  FSEL R94, R94, -INF , !P5 ;  /* 0xff8000005e5e7808 */ /* 0x000fe40006800000 */
[----:B------:R-:W-:-:S02]  /*26990*/  FMNMX R0, R79, R0, !PT ;  /* 0x000000004f007209 */ /* 0x000fc40007800000 */
[----:B------:R-:W-:Y:S01]  /*269a0*/  ISETP.GE.AND P5, PT, R7, UR6, PT ;  /* 0x0000000607007c0c */ /* 0x000fe2000bfa6270 */
[----:B------:R-:W-:Y:S01]  /*269b0*/  VIADD R7, R2, 0x99 ;  /* 0x0000009902077836 */ /* 0x000fe20000000000 */
[----:B------:R-:W-:Y:S02]  /*269c0*/  FMNMX R0, R82, R0, !PT ;  /* 0x0000000052007209 */ /* 0x000fe40007800000 */
[----:B------:R-:W-:Y:S02]  /*269d0*/  FSEL R170, R93, -INF , !P3 ;  /* 0xff8000005daa7808 */ /* 0x000fe40005800000 */
[----:B------:R-:W-:Y:S02]  /*269e0*/  FSEL R95, R95, -INF , !P3 ;  /* 0xff8000005f5f7808 */ /* 0x000fe40005800000 */
[----:B------:R-:W-:Y:S02]  /*269f0*/  ISETP.GE.AND P3, PT, R7, UR6, PT ;  /* 0x0000000607007c0c */ /* 0x000fe4000bf66270 */
[----:B------:R-:W-:-:S02]  /*26a00*/  IADD3 R7, R2, 0xa0, RZ ;  /* 0x000000a002077810 */ /* 0x000fc40007ffe0ff */
[----:B------:R-:W-:Y:S02]  /*26a10*/  FMNMX R0, R83, R0, !PT ;  /* 0x0000000053007209 */ /* 0x000fe40007800000 */
[----:B------:R-:W-:Y:S02]  /*26a20*/  FSEL R169, R96, -INF , !P4 ;  /* 0xff80000060a97808 */ /* 0x000fe40006000000 */
[----:B------:R-:W-:Y:S02]  /*26a30*/  FSEL R98, R98, -INF , !P4 ;  /* 0xff80000062627808 */ /* 0x000fe40006000000 */
[----:B------:R-:W-:Y:S01]  /*26a40*/  ISETP.GE.AND P4, PT, R7, UR6, PT ;  /* 0x0000000607007c0c */ /* 0x000fe2000bf86270 */
[----:B------:R-:W-:Y:S01]  /*26a50*/  VIADD R7, R2, 0xa1 ;  /* 0x000000a102077836 */ /* 0x000fe20000000000 */
[----:B------:R-:W-:Y:S02]  /*26a60*/  FMNMX R0, R86, R0, !PT ;  /* 0x0000000056007209 */ /* 0x000fe40007800000 */
[----:B------:R-:W-:-:S02]  /*26a70*/  FSEL R41, R97, -INF , !P6 ;  /* 0xff80000061297808 */ /* 0x000fc40007000000 */
[----:B------:R-:W-:Y:S02]  /*26a80*/  FMNMX R0, R87, R0, !PT ;  /* 0x0000000057007209 */ /* 0x000fe40007800000 */
        /* <DEDUP_REMOVED lines=10> */
[----:B------:R-:W-:Y:S02]  /*26b30*/  FSEL R23, R103, -INF , !P3 ;  /* 0xff80000067177808 */ /* 0x000fe40005800000 */
[----:B------:R-:W-:-:S02]  /*26b40*/  FMNMX R0, R94, R0, !PT ;  /* 0x000000005e007209 */ /* 0x000fc40007800000 */
        /* <DEDUP_REMOVED lines=10> */
[----:B------:R-:W-:Y:S02]  /*26bf0*/  ISETP.GE.AND P6, PT, R7, UR6, PT ;  /* 0x0000000607007c0c */ /* 0x000fe4000bfc6270 */
[----:B------:R-:W-:Y:S02]  /*26c00*/  FMNMX R0, R99, R0, !PT ;  /* 0x0000000063007209 */ /* 0x000fe40007800000 */
[----:B------:R-:W-:Y:S02]  /*26c10*/  IADD3 R7, R2, 0xb8, RZ ;  /* 0x000000b802077810 */ /* 0x000fe40007ffe0ff */
[----:B------:R-:W-:-:S02]  /*26c20*/  FSEL R36, R108, -INF , !P5 ;  /* 0xff8000006c247808 */ /* 0x000fc40006800000 */
[----:B------:R-:W-:Y:S02]  /*26c30*/  FSEL R20, R110, -INF , !P5 ;  /* 0xff8000006e147808 */ /* 0x000fe40006800000 */
[----:B------:R-:W-:Y:S02]  /*26c40*/  FMNMX R0, R24, R0, !PT ;  /* 0x0000000018007209 */ /* 0x000fe40007800000 */
[----:B------:R-:W-:Y:S01]  /*26c50*/  ISETP.GE.AND P5, PT, R7, UR6, PT ;  /* 0x0000000607007c0c */ /* 0x000fe2000bfa6270 */
[----:B------:R-:W-:Y:S01]  /*26c60*/  VIADD R7, R2, 0xb9 ;  /* 0x000000b902077836 */ /* 0x000fe20000000000 */
[----:B------:R-:W-:Y:S02]  /*26c70*/  FMNMX R0, R23, R0, !PT ;  /* 0x0000000017007209 */ /* 0x000fe40007800000 */
[----:B------:R-:W-:Y:S02]  /*26c80*/  FSEL R166, R109, -INF , !P3 ;  /* 0xff8000006da67808 */ /* 0x000fe40005800000 */
        /* <DEDUP_REMOVED lines=10> */
[----:B------:R-:W-:Y:S02]  /*26d30*/  FMNMX R0, R20, R0, !PT ;  /* 0x0000000014007209 */ /* 0x000fe40007800000 */
[----:B------:R-:W-:Y:S02]  /*26d40*/  FSEL R17, R115, -INF , !P6 ;  /* 0xff80000073117808 */ /* 0x000fe40007000000 */
        /* <DEDUP_REMOVED lines=17> */
[C---:B------:R-:W-:Y:S01]  /*26e60*/  VIADD R7, R2.reuse, 0xd1 ;  /* 0x000000d102077836 */ /* 0x040fe20000000000 */
        /* <DEDUP_REMOVED lines=16> */
[----:B------:R-:W-:Y:S02]  /*26f70*/  FSEL R10, R130, -INF , !P4 ;  /* 0xff800000820a7808 */ /* 0x000fe40006000000 */
[----:B------:R-:W-:-:S02]  /*26f80*/  FMNMX R0, R11, R0, !PT ;  /* 0x000000000b007209 */ /* 0x000fc40007800000 */
[----:B------:R-:W-:Y:S02]  /*26f90*/  FSEL R158, R128, -INF , !P4 ;  /* 0xff800000809e7808 */ /* 0x000fe40006000000 */
[----:B------:R-:W-:Y:S01]  /*26fa0*/  ISETP.GE.AND P4, PT, R7, UR6, PT ;  /* 0x0000000607007c0c */ /* 0x000fe2000bf86270 */
[----:B------:R-:W-:Y:S01]  /*26fb0*/  VIADD R7, R2, 0xe1 ;  /* 0x000000e102077836 */ /* 0x000fe20000000000 */
[----:B------:R-:W-:Y:S02]  /*26fc0*/  FSEL R9, R131, -INF , !P6 ;  /* 0xff80000083097808 */ /* 0x000fe40007000000 */
[----:B------:R-:W-:Y:S02]  /*26fd0*/  FMNMX R0, R10, R0, !PT ;  /* 0x000000000a007209 */ /* 0x000fe40007800000 */
[----:B------:R-:W-:Y:S02]  /*26fe0*/  @P1 LOP3.LUT R5, R5, 0x40, RZ, 0xfc, !PT ;  /* 0x0000004005051812 */ /* 0x000fe400078efcff */
[----:B------:R-:W-:-:S02]  /*26ff0*/  FSEL R8, R134, -INF , !P5 ;  /* 0xff80000086087808 */ /* 0x000fc40006800000 */
[----:B------:R-:W-:Y:S02]  /*27000*/  FMNMX R0, R9, R0, !PT ;  /* 0x0000000009007209 */ /* 0x000fe40007800000 */
[----:B------:R-:W-:Y:S02]  /*27010*/  LOP3.LUT R5, R5, 0xffffffdf, RZ, 0xc0, !PT ;  /* 0xffffffdf05057812 */ /* 0x000fe400078ec0ff */
[----:B------:R-:W-:Y:S02]  /*27020*/  ISETP.GE.AND P1, PT, R7, UR6, PT ;  /* 0x0000000607007c0c */ /* 0x000fe4000bf26270 */
[----:B------:R-:W-:Y:S02]  /*27030*/  IADD3 R7, R2, 0xe8, RZ ;  /* 0x000000e802077810 */ /* 0x000fe40007ffe0ff */
[----:B------:R-:W-:Y:S02]  /*27040*/  FSEL R25, R135, -INF , !P3 ;  /* 0xff80000087197808 */ /* 0x000fe40005800000 */
[----:B------:R-:W-:-:S02]  /*27050*/  FMNMX R0, R8, R0, !PT ;  /* 0x0000000008007209 */ /* 0x000fc40007800000 */
[----:B------:R-:W-:Y:S02]  /*27060*/  @P0 LOP3.LUT R5, R5, 0x20, RZ, 0xfc, !PT ;  /* 0x0000002005050812 */ /* 0x000fe400078efcff */
[----:B------:R-:W-:Y:S01]  /*27070*/  ISETP.GE.AND P0, PT, R7, UR6, PT ;  /* 0x0000000607007c0c */ /* 0x000fe2000bf06270 */
[----:B------:R-:W-:Y:S01]  /*27080*/  VIADD R7, R2, 0xe9 ;  /* 0x000000e902077836 */ /* 0x000fe20000000000 */
[----:B------:R-:W-:Y:S02]  /*27090*/  FSEL R28, R138, -INF , !P4 ;  /* 0xff8000008a1c7808 */ /* 0x000fe40006000000 */
[----:B------:R-:W-:Y:S02]  /*270a0*/  FMNMX R0, R25, R0, !PT ;  /* 0x0000000019007209 */ /* 0x000fe40007800000 */
[----:B------:R-:W-:Y:S02]  /*270b0*/  FSEL R155, R133, -INF , !P3 ;  /* 0xff800000859b7808 */ /* 0x000fe40005800000 */
[----:B------:R-:W-:-:S02]  /*270c0*/  LOP3.LUT R5, R5, 0xffffffef, RZ, 0xc0, !PT ;  /* 0xffffffef05057812 */ /* 0x000fc400078ec0ff */
[----:B------:R-:W-:Y:S02]  /*270d0*/  ISETP.GE.AND P3, PT, R7, UR6, PT ;  /* 0x0000000607007c0c */ /* 0x000fe4000bf66270 */
[----:B------:R-:W-:Y:S02]  /*270e0*/  FSEL R26, R139, -INF , !P1 ;  /* 0xff8000008b1a7808 */ /* 0x000fe40004800000 */
[----:B------:R-:W-:Y:S02]  /*270f0*/  FMNMX R0, R28, R0, !PT ;  /* 0x000000001c007209 */ /* 0x000fe40007800000 */
[----:B------:R-:W-:Y:S02]  /*27100*/  IADD3 R7, R2, 0xf0, RZ ;  /* 0x000000f002077810 */ /* 0x000fe40007ffe0ff */
[----:B------:R-:W-:Y:S02]  /*27110*/  @P2 LOP3.LUT R5, R5, 0x10, RZ, 0xfc, !PT ;  /* 0x0000001005052812 */ /* 0x000fe400078efcff */
[----:B------:R-:W-:-:S02]  /*27120*/  FSEL R142, R142, -INF , !P0 ;  /* 0xff8000008e8e7808 */ /* 0x000fc40004000000 */
[----:B------:R-:W-:Y:S02]  /*27130*/  FMNMX R0, R26, R0, !PT ;  /* 0x000000001a007209 */ /* 0x000fe40007800000 */
[----:B------:R-:W-:Y:S01]  /*27140*/  ISETP.GE.AND P2, PT, R7, UR6, PT ;  /* 0x0000000607007c0c */ /* 0x000fe2000bf46270 */
[----:B------:R-:W-:Y:S01]  /*27150*/  VIADD R7, R2, 0xf1 ;  /* 0x000000f102077836 */ /* 0x000fe20000000000 */
[----:B------:R-:W-:Y:S02]  /*27160*/  FSEL R143, R143, -INF , !P3 ;  /* 0xff8000008f8f7808 */ /* 0x000fe40005800000 */
[----:B------:R-:W-:Y:S02]  /*27170*/  FMNMX R0, R142, R0, !PT ;  /* 0x000000008e007209 */ /* 0x000fe40007800000 */
[----:B------:R-:W-:Y:S02]  /*27180*/  FSEL R33, R136, -INF , !P4 ;  /* 0xff80000088217808 */ /* 0x000fe40006000000 */
[----:B------:R-:W-:-:S02]  /*27190*/  ISETP.GE.AND P4, PT, R7, UR6, PT ;  /* 0x0000000607007c0c */ /* 0x000fc4000bf86270 */
[----:B------:R-:W-:Y:S02]  /*271a0*/  FSEL R146, R146, -INF , !P2 ;  /* 0xff80000092927808 */ /* 0x000fe40005000000 */
[----:B------:R-:W-:Y:S02]  /*271b0*/  FMNMX R0, R143, R0, !PT ;  /* 0x000000008f007209 */ /* 0x000fe40007800000 */
[----:B------:R-:W-:Y:S02]  /*271c0*/  IADD3 R7, R2, 0xf8, RZ ;  /* 0x000000f802077810 */ /* 0x000fe40007ffe0ff */
[----:B------:R-:W-:Y:S02]  /*271d0*/  FSEL R156, R132, -INF , !P5 ;  /* 0xff800000849c7808 */ /* 0x000fe40006800000 */
[----:B------:R-:W-:Y:S02]  /*271e0*/  FSEL R147, R147, -INF , !P4 ;  /* 0xff80000093937808 */ /* 0x000fe40006000000 */
[----:B------:R-:W-:-:S02]  /*271f0*/  FMNMX R0, R146, R0, !PT ;  /* 0x0000000092007209 */ /* 0x000fc40007800000 */
[----:B------:R-:W-:Y:S02]  /*27200*/  ISETP.GE.AND P5, PT, R7, UR6, PT ;  /* 0x0000000607007c0c */ /* 0x000fe4000bfa6270 */
[----:B------:R-:W-:Y:S02]  /*27210*/  FSEL R157, R129, -INF , !P6 ;  /* 0xff800000819d7808 */ /* 0x000fe40007000000 */
[----:B------:R-:W-:Y:S02]  /*27220*/  FSEL R150, R150, -INF , !P5 ;  /* 0xff80000096967808 */ /* 0x000fe40006800000 */
[----:B------:R-:W-:Y:S02]  /*27230*/  FMNMX R0, R147, R0, !PT ;  /* 0x0000000093007209 */ /* 0x000fe40007800000 */
[----:B------:R-:W-:Y:S02]  /*27240*/  ISETP.GE.AND P6, PT, R29, UR6, PT ;  /* 0x000000061d007c0c */ /* 0x000fe4000bfc6270 */
[----:B------:R-:W-:-:S02]  /*27250*/  FMNMX R0, R150, R0, !PT ;  /* 0x0000000096007209 */ /* 0x000fc40007800000 */
[----:B------:R-:W-:Y:S02]  /*27260*/  FSEL R151, R151, -INF , !P6 ;  /* 0xff80000097977808 */ /* 0x000fe40007000000 */
[----:B------:R-:W-:Y:S02]  /*27270*/  R2UR UR7, R199 ;  /* 0x00000000c70772ca */ /* 0x000fe400000e0000 */
[----:B------:R-:W-:-:S05]  /*27280*/  FMNMX R0, R151, R0, !PT ;  /* 0x0000000097007209 */ /* 0x000fca0007800000 */
[----:B------:R-:W1:Y:S02]  /*27290*/  SHFL.BFLY PT, R7, R0, 0x1, 0x1f ;  /* 0x0c201f0000077f89 */ /* 0x000e6400000e0000 */
[----:B-1----:R-:W-:-:S05]  /*272a0*/  FMNMX R0, R0, R7, !PT ;  /* 0x0000000700007209 */ /* 0x002fca0007800000 */
[----:B------:R-:W1:Y:S01]  /*272b0*/  SHFL.BFLY PT, R152, R0, 0x2, 0x1f ;  /* 0x0c401f0000987f89 */ /* 0x000e6200000e0000 */
[----:B------:R-:W-:-:S04]  /*272c0*/  LOP3.LUT R5, R5, 0xffffff7f, RZ, 0xc0, !PT ;  /* 0xffffff7f05057812 */ /* 0x000fc800078ec0ff */
[----:B------:R-:W-:Y:S02]  /*272d0*/  @P1 LOP3.LUT R5, R5, 0x80, RZ, 0xfc, !PT ;  /* 0x0000008005051812 */ /* 0x000fe400078efcff */
[----:B-1----:R-:W-:-:S04]  /*272e0*/  FMNMX R152, R0, R152, !PT ;  /* 0x0000009800987209 */ /* 0x002fc80007800000 */
[----:B------:R-:W-:-:S04]  /*272f0*/  FSETP.NEU.AND P1, PT, R152, -INF , PT ;  /* 0xff8000009800780b */ /* 0x000fc80003f2d000 */
[----:B------:R-:W-:-:S05]  /*27300*/  FSEL R7, R152, RZ, P1 ;  /* 0x000000ff98077208 */ /* 0x000fca0000800000 */
[----:B------:R-:W-:-:S04]  /*27310*/  FMUL R0, R7, UR5 ;  /* 0x0000000507007c20 */ /* 0x000fc80008400000 */
[----:B------:R-:W-:Y:S01]  /*27320*/  FFMA R6, R6, UR5, -R0 ;  /* 0x0000000506067c23 */ /* 0x000fe20008000800 */
[----:B------:R-:W-:-:S04]  /*27330*/  FSEL R141, R141, -INF , !P3 ;  /* 0xff8000008d8d7808 */ /* 0x000fc80005800000 */
[----:B------:R-:W-:-:S13]  /*27340*/  FSETP.GEU.AND P3, PT, R6, -126, PT ;  /* 0xc2fc00000600780b */ /* 0x000fda0003f6e000 */
[----:B------:R-:W-:-:S04]  /*27350*/  @!P3 FMUL R6, R6, 0.5 ;  /* 0x3f0000000606b820 */ /* 0x000fc80000400000 */
[----:B------:R1:W3:Y:S02]  /*27360*/  MUFU.EX2 R139, R6 ;  /* 0x00000006008b7308 */ /* 0x0002e40000000800 */
[----:B-1----:R-:W-:-:S01]  /*27370*/  FFMA R6, R27, UR5, -R0 ;  /* 0x000000051b067c23 */ /* 0x002fc20008000800 */
[----:B------:R-:W-:Y:S01]  /*27380*/  LOP3.LUT P1, RZ, R5, 0x80, RZ, 0xc0, !PT ;  /* 0x0000008005ff7812 */ /* 0x000fe2000782c0ff */
[----:B------:R-:W4:Y:S01]  /*27390*/  LDL.LU R27, [R1+0x30c] ;  /* 0x00030c00011b7983 */ /* 0x000f220000300800 */
[----:B---3--:R-:W-:Y:S02]  /*273a0*/  @!P3 FMUL R139, R139, R139 ;  /* 0x0000008b8b8bb220 */ /* 0x008fe40000400000 */
[----:B------:R-:W-:-:S13]  /*273b0*/  FSETP.GEU.AND P3, PT, R6, -126, PT ;  /* 0xc2fc00000600780b */ /* 0x000fda0003f6e000 */
[----:B------:R-:W-:-:S04]  /*273c0*/  @!P3 FMUL R6, R6, 0.5 ;  /* 0x3f0000000606b820 */ /* 0x000fc80000400000 */
[----:B------:R1:W3:Y:S02]  /*273d0*/  MUFU.EX2 R138, R6 ;  /* 0x00000006008a7308 */ /* 0x0002e40000000800 */
[----:B-1----:R-:W-:-:S01]  /*273e0*/  FFMA R6, R30, UR5, -R0 ;  /* 0x000000051e067c23 */ /* 0x002fc20008000800 */
[----:B------:R-:W-:Y:S01]  /*273f0*/  FSEL R29, R137, -INF , !P1 ;  /* 0xff800000891d7808 */ /* 0x000fe20004800000 */
[----:B------:R-:W5:Y:S01]  /*27400*/  LDL.LU R30, [R1+0x308] ;  /* 0x00030800011e7983 */ /* 0x000f620000300800 */
[----:B---3--:R-:W-:Y:S02]  /*27410*/  @!P3 FMUL R138, R138, R138 ;  /* 0x0000008a8a8ab220 */ /* 0x008fe40000400000 */
[----:B------:R-:W-:-:S13]  /*27420*/  FSETP.GEU.AND P3, PT, R6, -126, PT ;  /* 0xc2fc00000600780b */ /* 0x000fda0003f6e000 */
[----:B------:R-:W-:-:S04]  /*27430*/  @!P3 FMUL R6, R6, 0.5 ;  /* 0x3f0000000606b820 */ /* 0x000fc80000400000 */
[----:B------:R1:W3:Y:S02]  /*27440*/  MUFU.EX2 R137, R6 ;  /* 0x0000000600897308 */ /* 0x0002e40000000800 */
[----:B-1----:R-:W-:-:S02]  /*27450*/  FFMA R6, R31, UR5, -R0 ;  /* 0x000000051f067c23 */ /* 0x002fc40008000800 */
[----:B------:R-:W2:Y:S01]  /*27460*/  LDL.LU R31, [R1+0x2fc] ;  /* 0x0002fc00011f7983 */ /* 0x000ea20000300800 */
[----:B---3--:R-:W-:Y:S02]  /*27470*/  @!P3 FMUL R137, R137, R137 ;  /* 0x000000898989b220 */ /* 0x008fe40000400000 */
[----:B------:R-:W-:-:S13]  /*27480*/  FSETP.GEU.AND P3, PT, R6, -126, PT ;  /* 0xc2fc00000600780b */ /* 0x000fda0003f6e000 */
[----:B------:R-:W-:-:S04]  /*27490*/  @!P3 FMUL R6, R6, 0.5 ;  /* 0x3f0000000606b820 */ /* 0x000fc80000400000 */
[----:B------:R1:W3:Y:S02]  /*274a0*/  MUFU.EX2 R136, R6 ;  /* 0x0000000600887308 */ /* 0x0002e40000000800 */
[----:B-1----:R-:W-:-:S02]  /*274b0*/  FFMA R6, R34, UR5, -R0 ;  /* 0x0000000522067c23 */ /* 0x002fc40008000800 */
[----:B------:R-:W4:Y:S01]  /*274c0*/  LDL.LU R34, [R1+0x2f8] ;  /* 0x0002f80001227983 */ /* 0x000f220000300800 */
[----:B---3--:R-:W-:Y:S02]  /*274d0*/  @!P3 FMUL R136, R136, R136 ;  /* 0x000000888888b220 */ /* 0x008fe40000400000 */
[----:B------:R-:W-:-:S13]  /*274e0*/  FSETP.GEU.AND P3, PT, R6, -126, PT ;  /* 0xc2fc00000600780b */ /* 0x000fda0003f6e000 */
[----:B------:R-:W-:-:S04]  /*274f0*/  @!P3 FMUL R6, R6, 0.5 ;  /* 0x3f0000000606b820 */ /* 0x000fc80000400000 */
[----:B------:R1:W3:Y:S02]  /*27500*/  MUFU.EX2 R135, R6 ;  /* 0x0000000600877308 */ /* 0x0002e40000000800 */
[----:B-1----:R-:W-:-:S02]  /*27510*/  FFMA R6, R35, UR5, -R0 ;  /* 0x0000000523067c23 */ /* 0x002fc40008000800 */
        /* <DEDUP_REMOVED lines=125> */
[----:B-1----:R-:W-:-:S01]  /*27cf0*/  FFMA R6, R78, UR5, -R0 ;  /* 0x000000054e067c23 */ /* 0x002fc20008000800 */
[----:B---3--:R-:W-:-:S04]  /*27d00*/  @!P3 FMUL R114, R114, R114 ;  /* 0x000000727272b220 */ /* 0x008fc80000400000 */
        /* <DEDUP_REMOVED lines=161> */
[----:B------:R-:W-:Y:S01]  /*28720*/  FADD R17, -R7, R154 ;  /* 0x0000009a07117221 */ /* 0x000fe20000000100 */
        /* <DEDUP_REMOVED lines=30> */
[----:B------:R-:W1:Y:S01]  /*28910*/  MUFU.EX2 R77, R6 ;  /* 0x00000006004d7308 */ /* 0x000e620000000800 */
[----:B------:R-:W-:-:S01]  /*28920*/  FFMA R0, R151, UR5, -R0 ;  /* 0x0000000597007c23 */ /* 0x000fc20008000800 */
[----:B-1----:R-:W-:-:S04]  /*28930*/  @!P3 FMUL R77, R77, R77 ;  /* 0x0000004d4d4db220 */ /* 0x002fc80000400000 */
[----:B------:R-:W-:Y:S01]  /*28940*/  FSETP.GEU.AND P3, PT, R0, -126, PT ;  /* 0xc2fc00000000780b */ /* 0x000fe20003f6e000 */
[----:B------:R-:W-:-:S12]  /*28950*/  FADD R6, R139, R107 ;  /* 0x0000006b8b067221 */ /* 0x000fd80000000000 */
[----:B------:R-:W-:-:S04]  /*28960*/  @!P3 FMUL R0, R0, 0.5 ;  /* 0x3f0000000000b820 */ /* 0x000fc80000400000 */
[----:B------:R1:W3:Y:S02]  /*28970*/  MUFU.EX2 R76, R0 ;  /* 0x00000000004c7308 */ /* 0x0002e40000000800 */
[----:B-1----:R-:W-:-:S04]  /*28980*/  FADD R0, R123, R91 ;  /* 0x0000005b7b007221 */ /* 0x002fc80000000000 */
[----:B------:R-:W-:Y:S01]  /*28990*/  FADD R13, R6, R0 ;  /* 0x00000000060d7221 */ /* 0x000fe20000000000 */
[----:B------:R-:W-:-:S01]  /*289a0*/  FADD R6, R131, R99 ;  /* 0x0000006383067221 */ /* 0x000fc20000000000 */
[----:B------:R-:W-:-:S04]  /*289b0*/  FADD R0, R115, R83 ;  /* 0x0000005373007221 */ /* 0x000fc80000000000 */
        /* <DEDUP_REMOVED lines=17> */
[----:B------:R-:W-:Y:S01]  /*28ad0*/  FADD R0, R112, R80 ;  /* 0x0000005070007221 */ /* 0x000fe20000000000 */
[----:B------:R-:W-:-:S03]  /*28ae0*/  FADD R12, R13, R12 ;  /* 0x0000000c0d0c7221 */ /* 0x000fc60000000000 */
[----:B------:R-:W-:Y:S01]  /*28af0*/  FADD R0, R6, R0 ;  /* 0x0000000006007221 */ /* 0x000fe20000000000 */
[----:B------:R-:W-:-:S03]  /*28b00*/  FADD R6, R135, R103 ;  /* 0x0000006787067221 */ /* 0x000fc60000000000 */
[----:B------:R-:W-:Y:S01]  /*28b10*/  FADD R13, R7, R0 ;  /* 0x00000000070d7221 */ /* 0x000fe20000000000 */
[----:B------:R-:W-:-:S01]  /*28b20*/  FADD R0, R119, R87 ;  /* 0x0000005777007221 */ /* 0x000fc20000000000 */
[----:B------:R-:W-:-:S03]  /*28b30*/  FADD R15, R9, R8 ;  /* 0x00000008090f7221 */ /* 0x000fc60000000000 */
        /* <DEDUP_REMOVED lines=13> */
[----:B------:R-:W-:-:S04]  /*28c10*/  FADD R0, R117, R85 ;  /* 0x0000005575007221 */ /* 0x000fc80000000000 */
[----:B------:R-:W-:Y:S01]  /*28c20*/  FADD R7, R6, R0 ;  /* 0x0000000006077221 */ /* 0x000fe20000000000 */
[----:B------:R-:W-:-:S01]  /*28c30*/  FADD R6, R125, R93 ;  /* 0x0000005d7d067221 */ /* 0x000fc20000000000 */
[----:B------:R-:W-:-:S04]  /*28c40*/  FADD R0, R109, R77 ;  /* 0x0000004d6d007221 */ /* 0x000fc80000000000 */
[----:B------:R-:W-:Y:S01]  /*28c50*/  FADD R0, R6, R0 ;  /* 0x0000000006007221 */ /* 0x000fe20000000000 */
[----:B------:R-:W-:-:S01]  /*28c60*/  FADD R6, R132, R100 ;  /* 0x0000006484067221 */ /* 0x000fc20000000000 */
[----:B---3--:R-:W-:Y:S02]  /*28c70*/  @!P3 FMUL R76, R76, R76 ;  /* 0x0000004c4c4cb220 */ /* 0x008fe40000400000 */
[----:B------:R-:W-:-:S01]  /*28c80*/  FADD R10, R7, R0 ;  /* 0x00000000070a7221 */ /* 0x000fc20000000000 */
[----:B------:R-:W-:-:S04]  /*28c90*/  FADD R0, R116, R84 ;  /* 0x0000005474007221 */ /* 0x000fc80000000000 */
[----:B------:R-:W-:Y:S01]  /*28ca0*/  FADD R7, R6, R0 ;  /* 0x0000000006077221 */ /* 0x000fe20000000000 */
[----:B------:R-:W-:-:S01]  /*28cb0*/  FADD R6, R124, R92 ;  /* 0x0000005c7c067221 */ /* 0x000fc20000000000 */
[----:B------:R-:W-:Y:S01]  /*28cc0*/  FADD R0, R108, R76 ;  /* 0x0000004c6c007221 */ /* 0x000fe20000000000 */
[----:B------:R-:W-:-:S03]  /*28cd0*/  FADD R9, R9, R8 ;  /* 0x0000000809097221 */ /* 0x000fc60000000000 */
[----:B------:R-:W-:-:S04]  /*28ce0*/  FADD R0, R6, R0 ;  /* 0x0000000006007221 */ /* 0x000fc80000000000 */
[----:B------:R-:W-:Y:S01]  /*28cf0*/  FADD R8, R7, R0 ;  /* 0x0000000007087221 */ /* 0x000fe20000000000 */
[----:B------:R-:W-:-:S04]  /*28d00*/  FMNMX R0, R197, R198, !PT ;  /* 0x000000c6c5007209 */ /* 0x000fc80007800000 */
        /* <DEDUP_REMOVED lines=55> */
[----:B------:R-:W-:Y:S02]  /*29080*/  FMNMX R0, R33, R0, !PT ;  /* 0x0000000021007209 */ /* 0x000fe40007800000 */
[----:B------:R-:W-:Y:S02]  /*29090*/  FSEL R140, R140, -INF , !P0 ;  /* 0xff8000008c8c7808 */ /* 0x000fe40004000000 */
[----:B------:R-:W-:Y:S02]  /*290a0*/  FMNMX R0, R29, R0, !PT ;  /* 0x000000001d007209 */ /* 0x000fe40007800000 */
[----:B------:R-:W-:Y:S02]  /*290b0*/  FSEL R14, R144, -INF , !P2 ;  /* 0xff800000900e7808 */ /* 0x000fe40005000000 */
[----:B------:R-:W-:Y:S02]  /*290c0*/  FMNMX R0, R140, R0, !PT ;  /* 0x000000008c007209 */ /* 0x000fe40007800000 */
[----:B------:R-:W-:-:S02]  /*290d0*/  LOP3.LUT P1, RZ, R5, 0x40, RZ, 0xc0, !PT ;  /* 0x0000004005ff7812 */ /* 0x000fc4000782c0ff */
[C---:B------:R-:W-:Y:S02]  /*290e0*/  LOP3.LUT P0, RZ, R5.reuse, 0x20, RZ, 0xc0, !PT ;  /* 0x0000002005ff7812 */ /* 0x040fe4000780c0ff */
[----:B------:R-:W-:Y:S02]  /*290f0*/  LOP3.LUT P2, RZ, R5, 0x10, RZ, 0xc0, !PT ;  /* 0x0000001005ff7812 */ /* 0x000fe4000784c0ff */
[----:B------:R-:W-:Y:S01]  /*29100*/  FMNMX R5, R141, R0, !PT ;  /* 0x000000008d057209 */ /* 0x000fe20007800000 */
[----:B------:R-:W-:-:S05]  /*29110*/  FMUL R0, R17, UR5 ;  /* 0x0000000511007c20 */ /* 0x000fca0008400000 */
[----:B------:R-:W-:-:S13]  /*29120*/  FSETP.GEU.AND P3, PT, R0, -126, PT ;  /* 0xc2fc00000000780b */ /* 0x000fda0003f6e000 */
[----:B------:R-:W-:-:S06]  /*29130*/  @!P3 FMUL R0, R0, 0.5 ;  /* 0x3f0000000000b820 */ /* 0x000fcc0000400000 */
[----:B------:R-:W1:Y:S02]  /*29140*/  MUFU.EX2 R0, R0 ;  /* 0x0000000000007308 */ /* 0x000e640000000800 */
[----:B-1----:R-:W-:-:S04]  /*29150*/  @!P3 FMUL R0, R0, R0 ;  /* 0x000000000000b220 */ /* 0x002fc80000400000 */
[-C--:B----4-:R-:W-:Y:S01]  /*29160*/  FMUL R142, R142, R0.reuse ;  /* 0x000000008e8e7220 */ /* 0x090fe20000400000 */
[-C--:B--2---:R-:W-:Y:S01]  /*29170*/  FMUL R26, R26, R0.reuse ;  /* 0x000000001a1a7220 */ /* 0x084fe20000400000 */
[-C--:B-----5:R-:W-:Y:S01]  /*29180*/  FMUL R18, R18, R0.reuse ;  /* 0x0000000012127220 */ /* 0x0a0fe20000400000 */
        /* <DEDUP_REMOVED lines=119> */
[----:B------:R-:W-:-:S03]  /*29900*/  FSEL R25, R145, -INF , !P4 ;  /* 0xff80000091197808 */ /* 0x000fc60006000000 */
[----:B------:R-:W-:Y:S01]  /*29910*/  STL [R1+0x3d8], R219 ;  /* 0x0003d8db01007387 */ /* 0x000fe20000100800 */
[----:B------:R-:W-:-:S03]  /*29920*/  FMNMX R5, R14, R5, !PT ;  /* 0x000000050e057209 */ /* 0x000fc60007800000 */
[----:B------:R-:W-:Y:S04]  /*29930*/  STL [R1+0x3dc], R218 ;  /* 0x0003dcda01007387 */ /* 0x000fe80000100800 */
[----:B------:R-:W-:Y:S04]  /*29940*/  STL [R1+0x3e8], R217 ;  /* 0x0003e8d901007387 */ /* 0x000fe80000100800 */
[----:B------:R1:W-:Y:S01]  /*29950*/  STL [R1+0x3f8], R215 ;  /* 0x0003f8d701007387 */ /* 0x0003e20000100800 */
[----:B------:R-:W-:-:S03]  /*29960*/  FSEL R28, R148, -INF , !P5 ;  /* 0xff800000941c7808 */ /* 0x000fc60006800000 */
[----:B------:R-:W-:Y:S01]  /*29970*/  STL [R1+0x3ec], R216 ;  /* 0x0003ecd801007387 */ /* 0x000fe20000100800 */
[----:B------:R-:W-:-:S03]  /*29980*/  FMNMX R5, R25, R5, !PT ;  /* 0x0000000519057209 */ /* 0x000fc60007800000 */
[----:B-1----:R-:W2:Y:S04]  /*29990*/  LDL.LU R215, [R1+0x8] ;  /* 0x0000080001d77983 */ /* 0x002ea80000300800 */
[----:B------:R1:W-:Y:S01]  /*299a0*/  STL [R1+0x3fc], R214 ;  /* 0x0003fcd601007387 */ /* 0x0003e20000100800 */
[----:B------:R-:W-:Y:S02]  /*299b0*/  FSEL R149, R149, -INF , !P6 ;  /* 0xff80000095957808 */ /* 0x000fe40007000000 */
[----:B------:R-:W-:Y:S01]  /*299c0*/  FMNMX R5, R28, R5, !PT ;  /* 0x000000051c057209 */ /* 0x000fe20007800000 */
[----:B-1----:R-:W3:Y:S04]  /*299d0*/  LDL.LU R214, [R1+0xc] ;  /* 0x00000c0001d67983 */ /* 0x002ee80000300800 */
[----:B------:R-:W4:Y:S04]  /*299e0*/  LDL.LU R154, [R1+0x18] ;  /* 0x00001800019a7983 */ /* 0x000f280000300800 */
[----:B------:R-:W5:Y:S04]  /*299f0*/  LDL.LU R151, [R1+0x1c] ;  /* 0x00001c0001977983 */ /* 0x000f680000300800 */
[----:B------:R-:W5:Y:S04]  /*29a00*/  LDL.LU R150, [R1+0x28] ;  /* 0x0000280001967983 */ /* 0x000f680000300800 */
[----:B------:R-:W5:Y:S01]  /*29a10*/  LDL.LU R148, [R1+0x2c] ;  /* 0x00002c0001947983 */ /* 0x000f620000300800 */
[----:B------:R-:W-:-:S03]  /*29a20*/  FMNMX R5, R149, R5, !PT ;  /* 0x0000000595057209 */ /* 0x000fc60007800000 */
        /* <DEDUP_REMOVED lines=46> */
[----:B------:R-:W-:-:S03]  /*29d10*/  FADD R7, R12, R9 ;  /* 0x000000090c077221 */ /* 0x000fc60000000000 */
[----:B------:R-:W5:Y:S01]  /*29d20*/  LDL.LU R21, [R1+0x18c] ;  /* 0x00018c0001157983 */ /* 0x000f620000300800 */
[----:B------:R-:W-:-:S03]  /*29d30*/  FADD R9, R16, R11 ;  /* 0x0000000b10097221 */ /* 0x000fc60000000000 */
[----:B------:R-:W5:Y:S01]  /*29d40*/  LDL.LU R20, [R1+0x198] ;  /* 0x0001980001147983 */ /* 0x000f620000300800 */
[----:B------:R-:W-:-:S03]  /*29d50*/  FADD R6, R15, R10 ;  /* 0x0000000a0f067221 */ /* 0x000fc60000000000 */
[----:B------:R-:W5:Y:S01]  /*29d60*/  LDL.LU R19, [R1+0x19c] ;  /* 0x00019c0001137983 */ /* 0x000f620000300800 */
[----:B------:R-:W-:-:S03]  /*29d70*/  FADD R8, R13, R8 ;  /* 0x000000080d087221 */ /* 0x000fc60000000000 */
        /* <DEDUP_REMOVED lines=8> */
[----:B------:R-:W5:Y:S04]  /*29e00*/  LDL.LU R11, [R1+0x1d8] ;  /* 0x0001d800010b7983 */ /* 0x000f680000300800 */
[----:B------:R-:W5:Y:S01]  /*29e10*/  LDL.LU R10, [R1+0x1dc] ;  /* 0x0001dc00010a7983 */ /* 0x000f620000300800 */
[----:B------:R-:W-:-:S03]  /*29e20*/  FADD R6, R7, R6 ;  /* 0x0000000607067221 */ /* 0x000fc60000000000 */
[----:B------:R-:W5:Y:S01]  /*29e30*/  LDL.LU R9, [R1+0x1e8] ;  /* 0x0001e80001097983 */ /* 0x000f620000300800 */
[----:B-1----:R-:W-:-:S03]  /*29e40*/  FMNMX R153, R5, R153, !PT ;  /* 0x0000009905997209 */ /* 0x002fc60007800000 */
[----:B------:R-:W5:Y:S04]  /*29e50*/  LDL.LU R8, [R1+0x1ec] ;  /* 0x0001ec0001087983 */ /* 0x000f680000300800 */
[----:B------:R-:W5:Y:S04]  /*29e60*/  LDL.LU R7, [R1+0x1f8] ;  /* 0x0001f80001077983 */ /* 0x000f680000300800 */
[----:B------:R-:W5:Y:S01]  /*29e70*/  LDL.LU R5, [R1+0x1fc] ;  /* 0x0001fc0001057983 */ /* 0x000f620000300800 */
[----:B--2---:R-:W-:-:S05]  /*29e80*/  FMUL R215, R215, R0 ;  /* 0x00000000d7d77220 */ /* 0x004fca0000400000 */
[----:B------:R-:W-:Y:S01]  /*29e90*/  STL [R1+0x8], R215 ;  /* 0x000008d701007387 */ /* 0x000fe20000100800 */
[-C--:B---3--:R-:W-:Y:S01]  /*29ea0*/  FMUL R214, R214, R0.reuse ;  /* 0x00000000d6d67220 */ /* 0x088fe20000400000 */
[----:B----4-:R-:W-:-:S04]  /*29eb0*/  FMUL R154, R154, R0 ;  /* 0x000000009a9a7220 */ /* 0x010fc80000400000 */
        /* <DEDUP_REMOVED lines=111> */
[-C--:B------:R-:W-:Y:S01]  /*2a5b0*/  FMUL R11, R11, R0.reuse ;  /* 0x000000000b0b7220 */ /* 0x080fe20000400000 */
[----:B------:R-:W-:Y:S01]  /*2a5c0*/  FSETP.NEU.AND P3, PT, R153, -INF , PT ;  /* 0xff8000009900780b */ /* 0x000fe20003f6d000 */
        /* <DEDUP_REMOVED lines=8> */
[----:B------:R-:W-:-:S01]  /*2a650*/  FFMA R202, R0, R202, R6 ;  /* 0x000000ca00ca7223 */ /* 0x000fc20000000006 */
[----:B------:R-:W-:Y:S02]  /*2a660*/  FMUL R5, R5, R0 ;  /* 0x0000000005057220 */ /* 0x000fe40000400000 */
[----:B------:R-:W2:Y:S01]  /*2a670*/  LDL.LU R235, [R1+0x320] ;  /* 0x0003200001eb7983 */ /* 0x000ea20000300800 */
[----:B-1----:R-:W-:-:S03]  /*2a680*/  FSEL R10, R153, RZ, P3 ;  /* 0x000000ff990a7208 */ /* 0x002fc60001800000 */
[----:B------:R-:W-:Y:S02]  /*2a690*/  STL [R1+0x1ec], R8 ;  /* 0x0001ec0801007387 */ /* 0x000fe40000100800 */
[----:B------:R-:W-:Y:S02]  /*2a6a0*/  FMUL R0, R10, UR5 ;  /* 0x000000050a007c20 */ /* 0x000fe40008400000 */
[----:B------:R-:W3:Y:S04]  /*2a6b0*/  LDL.LU R234, [R1+0x324] ;  /* 0x0003240001ea7983 */ /* 0x000ee80000300800 */
[----:B------:R1:W-:Y:S04]  /*2a6c0*/  STL [R1+0x1f8], R7 ;  /* 0x0001f80701007387 */ /* 0x0003e80000100800 */
[----:B------:R-:W4:Y:S04]  /*2a6d0*/  LDL.LU R233, [R1+0x330] ;  /* 0x0003300001e97983 */ /* 0x000f280000300800 */
[----:B------:R5:W-:Y:S01]  /*2a6e0*/  STL [R1+0x1fc], R5 ;  /* 0x0001fc0501007387 */ /* 0x000be20000100800 */
[----:B------:R-:W-:-:S01]  /*2a6f0*/  FFMA R6, R196, UR5, -R0 ;  /* 0x00000005c4067c23 */ /* 0x000fc20008000800 */
[--C-:B-1----:R-:W-:Y:S01]  /*2a700*/  FFMA R7, R195, UR5, -R0.reuse ;  /* 0x00000005c3077c23 */ /* 0x102fe20008000800 */
[----:B------:R-:W-:-:S01]  /*2a710*/  FFMA R8, R45, UR5, -R0 ;  /* 0x000000052d087c23 */ /* 0x000fc20008000800 */
[--C-:B------:R-:W-:Y:S01]  /*2a720*/  FFMA R9, R168, UR5, -R0.reuse ;  /* 0x00000005a8097c23 */ /* 0x100fe20008000800 */
[----:B------:R-:W4:Y:S01]  /*2a730*/  LDL.LU R232, [R1+0x334] ;  /* 0x0003340001e87983 */ /* 0x000f220000300800 */
[----:B-----5:R-:W-:-:S01]  /*2a740*/  FFMA R5, R197, UR5, -R0 ;  /* 0x00000005c5057c23 */ /* 0x020fc20008000800 */
[----:B------:R-:W-:-:S02]  /*2a750*/  FSETP.GEU.AND P6, PT, R6, -126, PT ;  /* 0xc2fc00000600780b */ /* 0x000fc40003fce000 */
[----:B------:R-:W5:Y:S02]  /*2a760*/  LDL.LU R231, [R1+0x340] ;  /* 0x0003400001e77983 */ /* 0x000f640000300800 */
[----:B------:R-:W-:Y:S02]  /*2a770*/  FSETP.GEU.AND P5, PT, R5, -126, PT ;  /* 0xc2fc00000500780b */ /* 0x000fe40003fae000 */
[----:B------:R-:W5:Y:S01]  /*2a780*/  LDL.LU R230, [R1+0x344] ;  /* 0x0003440001e67983 */ /* 0x000f620000300800 */
[----:B------:R-:W-:-:S03]  /*2a790*/  FSETP.GEU.AND P3, PT, R7, -126, PT ;  /* 0xc2fc00000700780b */ /* 0x000fc60003f6e000 */
[----:B------:R-:W5:Y:S03]  /*2a7a0*/  LDL.LU R229, [R1+0x350] ;  /* 0x0003500001e57983 */ /* 0x000f660000300800 */
[----:B------:R-:W-:Y:S01]  /*2a7b0*/  @!P6 FMUL R6, R6, 0.5 ;  /* 0x3f0000000606e820 */ /* 0x000fe20000400000 */
[----:B------:R-:W5:Y:S03]  /*2a7c0*/  LDL.LU R228, [R1+0x354] ;  /* 0x0003540001e47983 */ /* 0x000f660000300800 */
[----:B------:R-:W-:Y:S01]  /*2a7d0*/  @!P5 FMUL R5, R5, 0.5 ;  /* 0x3f0000000505d820 */ /* 0x000fe20000400000 */
[----:B------:R1:W1:Y:S02]  /*2a7e0*/  MUFU.EX2 R74, R6 ;  /* 0x00000006004a7308 */ /* 0x0002640000000800 */
[----:B------:R-:W-:Y:S01]  /*2a7f0*/  @!P3 FMUL R7, R7, 0.5 ;  /* 0x3f0000000707b820 */ /* 0x000fe20000400000 */
[----:B------:R-:W5:Y:S04]  /*2a800*/  LDL.LU R227, [R1+0x360] ;  /* 0x0003600001e37983 */ /* 0x000f680000300800 */
[----:B------:R-:W5:Y:S01]  /*2a810*/  LDL.LU R226, [R1+0x364] ;  /* 0x0003640001e27983 */ /* 0x000f620000300800 */
[----:B------:R1:W1:Y:S02]  /*2a820*/  MUFU.EX2 R75, R5 ;  /* 0x00000005004b7308 */ /* 0x0002640000000800 */
[----:B-1----:R-:W-:-:S01]  /*2a830*/  FFMA R6, R193, UR5, -R0 ;  /* 0x00000005c1067c23 */ /* 0x002fc20008000800 */
[----:B------:R-:W5:Y:S04]  /*2a840*/  LDL.LU R225, [R1+0x370] ;  /* 0x0003700001e17983 */ /* 0x000f680000300800 */
[----:B------:R-:W5:Y:S01]  /*2a850*/  LDL.LU R224, [R1+0x374] ;  /* 0x0003740001e07983 */ /* 0x000f620000300800 */
[----:B------:R-:W-:-:S01]  /*2a860*/  FFMA R5, R194, UR5, -R0 ;  /* 0x00000005c2057c23 */ /* 0x000fc20008000800 */
[----:B------:R1:W1:Y:S01]  /*2a870*/  MUFU.EX2 R73, R7 ;  /* 0x0000000700497308 */ /* 0x0002620000000800 */
[----:B------:R-:W-:Y:S01]  /*2a880*/  @!P6 FMUL R74, R74, R74 ;  /* 0x0000004a4a4ae220 */ /* 0x000fe20000400000 */
[----:B------:R-:W5:Y:S02]  /*2a890*/  LDL.LU R223, [R1+0x380] ;  /* 0x0003800001df7983 */ /* 0x000f640000300800 */
[----:B------:R-:W-:-:S02]  /*2a8a0*/  FSETP.GEU.AND P4, PT, R5, -126, PT ;  /* 0xc2fc00000500780b */ /* 0x000fc40003f8e000 */
[----:B------:R-:W5:Y:S01]  /*2a8b0*/  LDL.LU R222, [R1+0x384] ;  /* 0x0003840001de7983 */ /* 0x000f620000300800 */
[----:B------:R-:W-:Y:S01]  /*2a8c0*/  @!P5 FMUL R75, R75, R75 ;  /* 0x0000004b4b4bd220 */ /* 0x000fe20000400000 */
[----:B------:R-:W-:Y:S01]  /*2a8d0*/  FSETP.GEU.AND P5, PT, R6, -126, PT ;  /* 0xc2fc00000600780b */ /* 0x000fe20003fae000 */
[----:B-1----:R-:W-:-:S01]  /*2a8e0*/  FFMA R7, R192, UR5, -R0 ;  /* 0x00000005c0077c23 */ /* 0x002fc20008000800 */
[----:B------:R-:W5:Y:S04]  /*2a8f0*/  LDL.LU R221, [R1+0x390] ;  /* 0x0003900001dd7983 */ /* 0x000f680000300800 */
[----:B------:R-:W-:Y:S01]  /*2a900*/  FSETP.GEU.AND P6, PT, R7, -126, PT ;  /* 0xc2fc00000700780b */ /* 0x000fe20003fce000 */
[----:B------:R-:W5:Y:S02]  /*2a910*/  LDL.LU R220, [R1+0x394] ;  /* 0x0003940001dc7983 */ /* 0x000f640000300800 */
[----:B------:R-:W-:Y:S01]  /*2a920*/  @!P4 FMUL R5, R5, 0.5 ;  /* 0x3f0000000505c820 */ /* 0x000fe20000400000 */
[----:B------:R-:W-:Y:S01]  /*2a930*/  @!P3 FMUL R73, R73, R73 ;  /* 0x000000494949b220 */ /* 0x000fe20000400000 */
[----:B------:R-:W5:Y:S02]  /*2a940*/  LDL.LU R219, [R1+0x3a0] ;  /* 0x0003a00001db7983 */ /* 0x000f640000300800 */
[----:B------:R1:W1:Y:S01]  /*2a950*/  MUFU.EX2 R72, R5 ;  /* 0x0000000500487308 */ /* 0x0002620000000800 */
[----:B------:R-:W-:Y:S01]  /*2a960*/  @!P5 FMUL R6, R6, 0.5 ;  /* 0x3f0000000606d820 */ /* 0x000fe20000400000 */
[----:B------:R-:W5:Y:S04]  /*2a970*/  LDL.LU R218, [R1+0x3a4] ;  /* 0x0003a40001da7983 */ /* 0x000f680000300800 */
[----:B------:R-:W-:Y:S01]  /*2a980*/  @!P6 FMUL R7, R7, 0.5 ;  /* 0x3f0000000707e820 */ /* 0x000fe20000400000 */
[----:B------:R-:W5:Y:S01]  /*2a990*/  LDL.LU R217, [R1+0x3b0] ;  /* 0x0003b00001d97983 */ /* 0x000f620000300800 */
[----:B-1----:R-:W-:-:S01]  /*2a9a0*/  FFMA R5, R191, UR5, -R0 ;  /* 0x00000005bf057c23 */ /* 0x002fc20008000800 */
[----:B------:R1:W1:Y:S02]  /*2a9b0*/  MUFU.EX2 R71, R6 ;  /* 0x0000000600477308 */ /* 0x0002640000000800 */
[----:B------:R-:W5:Y:S02]  /*2a9c0*/  LDL.LU R216, [R1+0x3b4] ;  /* 0x0003b40001d87983 */ /* 0x000f640000300800 */
[----:B------:R-:W-:Y:S01]  /*2a9d0*/  FSETP.GEU.AND P3, PT, R5, -126, PT ;  /* 0xc2fc00000500780b */ /* 0x000fe20003f6e000 */
[--C-:B------:R-:W-:Y:S01]  /*2a9e0*/  FFMA R11, R161, UR5, -R0.reuse ;  /* 0x00000005a10b7c23 */ /* 0x100fe20008000800 */
[----:B------:R-:W5:Y:S02]  /*2a9f0*/  LDL.LU R215, [R1+0x3c0] ;  /* 0x0003c00001d77983 */ /* 0x000f640000300800 */
[----:B------:R1:W1:Y:S02]  /*2aa00*/  MUFU.EX2 R70, R7 ;  /* 0x0000000700467308 */ /* 0x0002640000000800 */
[----:B-1----:R-:W-:-:S01]  /*2aa10*/  FFMA R6, R190, UR5, -R0 ;  /* 0x00000005be067c23 */ /* 0x002fc20008000800 */
[----:B------:R-:W-:Y:S01]  /*2aa20*/  @!P4 FMUL R72, R72, R72 ;  /* 0x000000484848c220 */ /* 0x000fe20000400000 */
[----:B------:R-:W5:Y:S03]  /*2aa30*/  LDL.LU R214, [R1+0x3c4] ;  /* 0x0003c40001d67983 */ /* 0x000f660000300800 */
[----:B------:R-:W-:Y:S01]  /*2aa40*/  FSETP.GEU.AND P4, PT, R6, -126, PT ;  /* 0xc2fc00000600780b */ /* 0x000fe20003f8e000 */
[----:B------:R-:W5:Y:S01]  /*2aa50*/  LDL.LU R154, [R1+0x3d0] ;  /* 0x0003d000019a7983 */ /* 0x000f620000300800 */
[----:B------:R-:W-:-:S01]  /*2aa60*/  FFMA R7, R189, UR5, -R0 ;  /* 0x00000005bd077c23 */ /* 0x000fc20008000800 */
[----:B------:R-:W-:Y:S01]  /*2aa70*/  @!P3 FMUL R5, R5, 0.5 ;  /* 0x3f0000000505b820 */ /* 0x000fe20000400000 */
[----:B------:R-:W-:Y:S01]  /*2aa80*/  @!P5 FMUL R71, R71, R71 ;  /* 0x000000474747d220 */ /* 0x000fe20000400000 */
[----:B------:R-:W5:Y:S02]  /*2aa90*/  LDL.LU R151, [R1+0x3d4] ;  /* 0x0003d40001977983 */ /* 0x000f640000300800 */
[----:B------:R1:W1:Y:S01]  /*2aaa0*/  MUFU.EX2 R69, R5 ;  /* 0x0000000500457308 */ /* 0x0002620000000800 */
[----:B------:R-:W-:Y:S01]  /*2aab0*/  FSETP.GEU.AND P5, PT, R7, -126, PT ;  /* 0xc2fc00000700780b */ /* 0x000fe20003fae000 */
[----:B------:R-:W5:Y:S01]  /*2aac0*/  LDL.LU R150, [R1+0x3e0] ;  /* 0x0003e00001967983 */ /* 0x000f620000300800 */
[----:B------:R-:W-:-:S03]  /*2aad0*/  @!P6 FMUL R70, R70, R70 ;  /* 0x000000464646e220 */ /* 0x000fc60000400000 */
[----:B------:R-:W-:Y:S01]  /*2aae0*/  @!P4 FMUL R6, R6, 0.5 ;  /* 0x3f0000000606c820 */ /* 0x000fe20000400000 */
[----:B------:R-:W5:Y:S01]  /*2aaf0*/  LDL.LU R148, [R1+0x3e4] ;  /* 0x0003e40001947983 */ /* 0x000f620000300800 */
[----:B-1----:R-:W-:-:S02]  /*2ab00*/  FFMA R5, R188, UR5, -R0 ;  /* 0x00000005bc057c23 */ /* 0x002fc40008000800 */
[----:B------:R1:W1:Y:S01]  /*2ab10*/  MUFU.EX2 R68, R6 ;  /* 0x0000000600447308 */ /* 0x0002620000000800 */
[----:B------:R-:W5:Y:S02]  /*2ab20*/  LDL.LU R147, [R1+0x3f0] ;  /* 0x0003f00001937983 */ /* 0x000f640000300800 */
[----:B------:R-:W-:Y:S01]  /*2ab30*/  FSETP.GEU.AND P6, PT, R5, -126, PT ;  /* 0xc2fc00000500780b */ /* 0x000fe20003fce000 */
[----:B------:R-:W-:Y:S01]  /*2ab40*/  @!P5 FMUL R7, R7, 0.5 ;  /* 0x3f0000000707d820 */ /* 0x000fe20000400000 */
[----:B------:R-:W5:Y:S01]  /*2ab50*/  LDL.LU R146, [R1+0x3f4] ;  /* 0x0003f40001927983 */ /* 0x000f620000300800 */
[----:B-1----:R-:W-:-:S01]  /*2ab60*/  FFMA R6, R187, UR5, -R0 ;  /* 0x00000005bb067c23 */ /* 0x002fc20008000800 */
[----:B------:R-:W-:Y:S01]  /*2ab70*/  @!P3 FMUL R69, R69, R69 ;  /* 0x000000454545b220 */ /* 0x000fe20000400000 */
[----:B------:R1:W1:Y:S01]  /*2ab80*/  MUFU.EX2 R67, R7 ;  /* 0x0000000700437308 */ /* 0x0002620000000800 */
[----:B------:R-:W2:Y:S02]  /*2ab90*/  LDL.LU R197, [R1+0x314] ;  /* 0x0003140001c57983 */ /* 0x000ea40000300800 */
[----:B------:R-:W-:-:S02]  /*2aba0*/  FSETP.GEU.AND P3, PT, R6, -126, PT ;  /* 0xc2fc00000600780b */ /* 0x000fc40003f6e000 */
[----:B------:R-:W3:Y:S03]  /*2abb0*/  LDL.LU R196, [R1+0x310] ;  /* 0x0003100001c47983 */ /* 0x000ee60000300800 */
[----:B------:R-:W-:Y:S01]  /*2abc0*/  @!P6 FMUL R5, R5, 0.5 ;  /* 0x3f0000000505e820 */ /* 0x000fe20000400000 */
[----:B-1----:R-:W-:-:S03]  /*2abd0*/  FFMA R7, R186, UR5, -R0 ;  /* 0x00000005ba077c23 */ /* 0x002fc60008000800 */
[----:B------:R1:W1:Y:S01]  /*2abe0*/  MUFU.EX2 R66, R5 ;  /* 0x0000000500427308 */ /* 0x0002620000000800 */
[----:B------:R-:W-:Y:S01]  /*2abf0*/  @!P4 FMUL R68, R68, R68 ;  /* 0x000000444444c220 */ /* 0x000fe20000400000 */
[----:B------:R-:W4:Y:S01]  /*2ac00*/  LDL.LU R195, [R1+0x304] ;  /* 0x0003040001c37983 */ /* 0x000f220000300800 */
[----:B------:R-:W-:Y:S01]  /*2ac10*/  FSETP.GEU.AND P4, PT, R7, -126, PT ;  /* 0xc2fc00000700780b */ /* 0x000fe20003f8e000 */
[----:B------:R-:W-:Y:S01]  /*2ac20*/  @!P3 FMUL R6, R6, 0.5 ;  /* 0x3f0000000606b820 */ /* 0x000fe20000400000 */
[----:B------:R-:W-:Y:S01]  /*2ac30*/  @!P5 FMUL R67, R67, R67 ;  /* 0x000000434343d220 */ /* 0x000fe20000400000 */
[----:B------:R-:W5:Y:S01]  /*2ac40*/  LDL.LU R194, [R1+0x300] ;  /* 0x0003000001c27983 */ /* 0x000f620000300800 */
[----:B-1----:R-:W-:-:S01]  /*2ac50*/  FFMA R5, R185, UR5, -R0 ;  /* 0x00000005b9057c23 */ /* 0x002fc20008000800 */
[----:B------:R1:W1:Y:S02]  /*2ac60*/  MUFU.EX2 R65, R6 ;  /* 0x0000000600417308 */ /* 0x0002640000000800 */
[----:B------:R-:W2:Y:S02]  /*2ac70*/  LDL.LU R193, [R1+0x2f4] ;  /* 0x0002f40001c17983 */ /* 0x000ea40000300800 */
[----:B------:R-:W-:-:S02]  /*2ac80*/  FSETP.GEU.AND P5, PT, R5, -126, PT ;  /* 0xc2fc00000500780b */ /* 0x000fc40003fae000 */
[----:B------:R-:W3:Y:S01]  /*2ac90*/  LDL.LU R192, [R1+0x2f0] ;  /* 0x0002f00001c07983 */ /* 0x000ee20000300800 */
[----:B-1----:R-:W-:-:S01]  /*2aca0*/  FFMA R6, R184, UR5, -R0 ;  /* 0x00000005b8067c23 */ /* 0x002fc20008000800 */
[----:B------:R-:W-:Y:S01]  /*2acb0*/  @!P6 FMUL R66, R66, R66 ;  /* 0x000000424242e220 */ /* 0x000fe20000400000 */
[----:B------:R-:W-:Y:S01]  /*2acc0*/  @!P4 FMUL R7, R7, 0.5 ;  /* 0x3f0000000707c820 */ /* 0x000fe20000400000 */
[----:B------:R-:W4:Y:S02]  /*2acd0*/  LDL.LU R191, [R1+0x2e4] ;  /* 0x0002e40001bf7983 */ /* 0x000f240000300800 */
[----:B------:R-:W-:Y:S01]  /*2ace0*/  FSETP.GEU.AND P6, PT, R6, -126, PT ;  /* 0xc2fc00000600780b */ /* 0x000fe20003fce000 */
[----:B------:R1:W1:Y:S01]  /*2acf0*/  MUFU.EX2 R64, R7 ;  /* 0x0000000700407308 */ /* 0x0002620000000800 */
[----:B------:R-:W5:Y:S03]  /*2ad00*/  LDL.LU R190, [R1+0x2e0] ;  /* 0x0002e00001be7983 */ /* 0x000f660000300800 */
[----:B------:R-:W-:Y:S01]  /*2ad10*/  @!P5 FMUL R5, R5, 0.5 ;  /* 0x3f0000000505d820 */ /* 0x000fe20000400000 */
[----:B------:R-:W-:Y:S01]  /*2ad20*/  @!P3 FMUL R65, R65, R65 ;  /* 0x000000414141b220 */ /* 0x000fe20000400000 */
[----:B------:R-:W2:Y:S01]  /*2ad30*/  LDL.LU R189, [R1+0x2d4] ;  /* 0x0002d40001bd7983 */ /* 0x000ea20000300800 */
[----:B-1----:R-:W-:-:S01]  /*2ad40*/  FFMA R7, R183, UR5, -R0 ;  /* 0x00000005b7077c23 */ /* 0x002fc20008000800 */
[----:B------:R1:W1:Y:S02]  /*2ad50*/  MUFU.EX2 R63, R5 ;  /* 0x00000005003f7308 */ /* 0x0002640000000800 */
[----:B------:R-:W3:Y:S02]  /*2ad60*/  LDL.LU R188, [R1+0x2d0] ;  /* 0x0002d00001bc7983 */ /* 0x000ee40000300800 */
[----:B------:R-:W-:Y:S01]  /*2ad70*/  @!P6 FMUL R6, R6, 0.5 ;  /* 0x3f0000000606e820 */ /* 0x000fe20000400000 */
[----:B------:R-:W-:Y:S01]  /*2ad80*/  FSETP.GEU.AND P3, PT, R7, -126, PT ;  /* 0xc2fc00000700780b */ /* 0x000fe20003f6e000 */
[----:B------:R-:W4:Y:S02]  /*2ad90*/  LDL.LU R187, [R1+0x2c4] ;  /* 0x0002c40001bb7983 */ /* 0x000f240000300800 */
[----:B------:R1:W1:Y:S02]  /*2ada0*/  MUFU.EX2 R62, R6 ;  /* 0x00000006003e7308 */ /* 0x0002640000000800 */
[----:B-1----:R-:W-:-:S01]  /*2adb0*/  FFMA R5, R182, UR5, -R0 ;  /* 0x00000005b6057c23 */ /* 0x002fc20008000800 */
[----:B------:R-:W-:Y:S01]  /*2adc0*/  @!P4 FMUL R64, R64, R64 ;  /* 0x000000404040c220 */ /* 0x000fe20000400000 */
[----:B------:R-:W5:Y:S03]  /*2add0*/  LDL.LU R186, [R1+0x2c0] ;  /* 0x0002c00001ba7983 */ /* 0x000f660000300800 */
[----:B------:R-:W-:Y:S01]  /*2ade0*/  FSETP.GEU.AND P4, PT, R5, -126, PT ;  /* 0xc2fc00000500780b */ /* 0x000fe20003f8e000 */
[----:B------:R-:W2:Y:S01]  /*2adf0*/  LDL.LU R185, [R1+0x2b4] ;  /* 0x0002b40001b97983 */ /* 0x000ea20000300800 */
[----:B------:R-:W-:-:S01]  /*2ae00*/  FFMA R6, R181, UR5, -R0 ;  /* 0x00000005b5067c23 */ /* 0x000fc20008000800 */
[----:B------:R-:W-:Y:S01]  /*2ae10*/  @!P3 FMUL R7, R7, 0.5 ;  /* 0x3f0000000707b820 */ /* 0x000fe20000400000 */
[----:B------:R-:W-:Y:S01]  /*2ae20*/  @!P5 FMUL R63, R63, R63 ;  /* 0x0000003f3f3fd220 */ /* 0x000fe20000400000 */
[----:B------:R-:W3:Y:S02]  /*2ae30*/  LDL.LU R184, [R1+0x2b0] ;  /* 0x0002b00001b87983 */ /* 0x000ee40000300800 */
[----:B------:R1:W1:Y:S01]  /*2ae40*/  MUFU.EX2 R61, R7 ;  /* 0x00000007003d7308 */ /* 0x0002620000000800 */
[----:B------:R-:W-:Y:S01]  /*2ae50*/  FSETP.GEU.AND P5, PT, R6, -126, PT ;  /* 0xc2fc00000600780b */ /* 0x000fe20003fae000 */
[----:B------:R-:W4:Y:S01]  /*2ae60*/  LDL.LU R183, [R1+0x2a4] ;  /* 0x0002a40001b77983 */ /* 0x000f220000300800 */
[----:B------:R-:W-:-:S03]  /*2ae70*/  @!P6 FMUL R62, R62, R62 ;  /* 0x0000003e3e3ee220 */ /* 0x000fc60000400000 */
[----:B------:R-:W-:Y:S01]  /*2ae80*/  @!P4 FMUL R5, R5, 0.5 ;  /* 0x3f0000000505c820 */ /* 0x000fe20000400000 */
[----:B------:R-:W-:-:S01]  /*2ae90*/  FFMA R13, R165, UR5, -R0 ;  /* 0x00000005a50d7c23 */ /* 0x000fc20008000800 */
[----:B------:R-:W5:Y:S01]  /*2aea0*/  LDL.LU R182, [R1+0x2a0] ;  /* 0x0002a00001b67983 */ /* 0x000f620000300800 */
[----:B-1----:R-:W-:-:S01]  /*2aeb0*/  FFMA R7, R180, UR5, -R0 ;  /* 0x00000005b4077c23 */ /* 0x002fc20008000800 */
[----:B------:R1:W1:Y:S02]  /*2aec0*/  MUFU.EX2 R60, R5 ;  /* 0x00000005003c7308 */ /* 0x0002640000000800 */
[----:B------:R-:W2:Y:S02]  /*2aed0*/  LDL.LU R181, [R1+0x294] ;  /* 0x0002940001b57983 */ /* 0x000ea40000300800 */
[----:B------:R-:W-:Y:S01]  /*2aee0*/  FSETP.GEU.AND P6, PT, R7, -126, PT ;  /* 0xc2fc00000700780b */ /* 0x000fe20003fce000 */
[----:B------:R-:W-:Y:S01]  /*2aef0*/  @!P5 FMUL R6, R6, 0.5 ;  /* 0x3f0000000606d820 */ /* 0x000fe20000400000 */
[----:B------:R-:W3:Y:S01]  /*2af00*/  LDL.LU R180, [R1+0x290] ;  /* 0x0002900001b47983 */ /* 0x000ee20000300800 */
[----:B-1----:R-:W-:-:S01]  /*2af10*/  FFMA R5, R179, UR5, -R0 ;  /* 0x00000005b3057c23 */ /* 0x002fc20008000800 */
[----:B------:R-:W-:Y:S01]  /*2af20*/  @!P3 FMUL R61, R61, R61 ;  /* 0x0000003d3d3db220 */ /* 0x000fe20000400000 */
[----:B------:R1:W1:Y:S01]  /*2af30*/  MUFU.EX2 R59, R6 ;  /* 0x00000006003b7308 */ /* 0x0002620000000800 */
[----:B------:R-:W4:Y:S02]  /*2af40*/  LDL.LU R179, [R1+0x284] ;  /* 0x0002840001b37983 */ /* 0x000f240000300800 */
[----:B------:R-:W-:-:S05]  /*2af50*/  FSETP.GEU.AND P3, PT, R5, -126, PT ;  /* 0xc2fc00000500780b */ /* 0x000fca0003f6e000 */
[----:B------:R-:W-:-:S04]  /*2af60*/  @!P6 FMUL R7, R7, 0.5 ;  /* 0x3f0000000707e820 */ /* 0x000fc80000400000 */
[----:B------:R1:W1:Y:S02]  /*2af70*/  MUFU.EX2 R58, R7 ;  /* 0x00000007003a7308 */ /* 0x0002640000000800 */
[----:B-1----:R-:W-:-:S01]  /*2af80*/  FFMA R6, R178, UR5, -R0 ;  /* 0x00000005b2067c23 */ /* 0x002fc20008000800 */
[----:B------:R-:W-:Y:S01]  /*2af90*/  @!P4 FMUL R60, R60, R60 ;  /* 0x0000003c3c3cc220 */ /* 0x000fe20000400000 */
[----:B------:R-:W5:Y:S03]  /*2afa0*/  LDL.LU R178, [R1+0x280] ;  /* 0x0002800001b27983 */ /* 0x000f660000300800 */
[----:B------:R-:W-:Y:S01]  /*2afb0*/  FSETP.GEU.AND P4, PT, R6, -126, PT ;  /* 0xc2fc00000600780b */ /* 0x000fe20003f8e000 */
[----:B------:R-:W-:Y:S01]  /*2afc0*/  @!P3 FMUL R5, R5, 0.5 ;  /* 0x3f0000000505b820 */ /* 0x000fe20000400000 */
[----:B------:R-:W-:-:S01]  /*2afd0*/  FFMA R7, R57, UR5, -R0 ;  /* 0x0000000539077c23 */ /* 0x000fc20008000800 */
[----:B------:R-:W-:-:S02]  /*2afe0*/  @!P5 FMUL R59, R59, R59 ;  /* 0x0000003b3b3bd220 */ /* 0x000fc40000400000 */
[----:B------:R1:W1:Y:S02]  /*2aff0*/  MUFU.EX2 R57, R5 ;  /* 0x0000000500397308 */ /* 0x0002640000000800 */
[----:B------:R-:W-:Y:S01]  /*2b000*/  FSETP.GEU.AND P5, PT, R7, -126, PT ;  /* 0xc2fc00000700780b */ /* 0x000fe20003fae000 */
[----:B-1----:R-:W-:Y:S01]  /*2b010*/  FFMA R5, R56, UR5, -R0 ;  /* 0x0000000538057c23 */ /* 0x002fe20008000800 */
[----:B------:R-:W-:-:S04]  /*2b020*/  @!P6 FMUL R58, R58, R58 ;  /* 0x0000003a3a3ae220 */ /* 0x000fc80000400000 */
[----:B------:R-:W-:Y:S01]  /*2b030*/  @!P4 FMUL R6, R6, 0.5 ;  /* 0x3f0000000606c820 */ /* 0x000fe20000400000 */
[----:B------:R-:W-:-:S03]  /*2b040*/  FSETP.GEU.AND P6, PT, R5, -126, PT ;  /* 0xc2fc00000500780b */ /* 0x000fc60003fce000 */
[----:B------:R1:W1:Y:S03]  /*2b050*/  MUFU.EX2 R56, R6 ;  /* 0x0000000600387308 */ /* 0x0002660000000800 */
[----:B------:R-:W-:Y:S01]  /*2b060*/  @!P5 FMUL R7, R7, 0.5 ;  /* 0x3f0000000707d820 */ /* 0x000fe20000400000 */
[----:B------:R-:W-:Y:S01]  /*2b070*/  @!P3 FMUL R57, R57, R57 ;  /* 0x000000393939b220 */ /* 0x000fe20000400000 */
[----:B-1----:R-:W-:-:S03]  /*2b080*/  FFMA R6, R176, UR5, -R0 ;  /* 0x00000005b0067c23 */ /* 0x002fc60008000800 */
[----:B------:R1:W1:Y:S01]  /*2b090*/  MUFU.EX2 R55, R7 ;  /* 0x0000000700377308 */ /* 0x0002620000000800 */
[----:B------:R-:W2:Y:S01]  /*2b0a0*/  LDL.LU R176, [R1+0x274] ;  /* 0x0002740001b07983 */ /* 0x000ea20000300800 */
[----:B------:R-:W-:Y:S01]  /*2b0b0*/  @!P6 FMUL R5, R5, 0.5 ;  /* 0x3f0000000505e820 */ /* 0x000fe20000400000 */
[----:B------:R-:W-:-:S05]  /*2b0c0*/  FSETP.GEU.AND P3, PT, R6, -126, PT ;  /* 0xc2fc00000600780b */ /* 0x000fca0003f6e000 */
[----:B------:R1:W1:Y:S02]  /*2b0d0*/  MUFU.EX2 R54, R5 ;  /* 0x0000000500367308 */ /* 0x0002640000000800 */
[----:B-1----:R-:W-:-:S01]  /*2b0e0*/  FFMA R7, R175, UR5, -R0 ;  /* 0x00000005af077c23 */ /* 0x002fc20008000800 */
[----:B------:R-:W-:Y:S01]  /*2b0f0*/  @!P4 FMUL R56, R56, R56 ;  /* 0x000000383838c220 */ /* 0x000fe20000400000 */
[----:B------:R-:W-:-:S01]  /*2b100*/  FADD R145, -R10, R198 ;  /* 0x000000c60a917221 */ /* 0x000fc20000000100 */
[----:B------:R-:W3:Y:S02]  /*2b110*/  LDL.LU R175, [R1+0x270] ;  /* 0x0002700001af7983 */ /* 0x000ee40000300800 */
[----:B------:R-:W-:Y:S01]  /*2b120*/  FSETP.GEU.AND P4, PT, R7, -126, PT ;  /* 0xc2fc00000700780b */ /* 0x000fe20003f8e000 */
[----:B------:R-:W-:Y:S01]  /*2b130*/  FFMA R5, R53, UR5, -R0 ;  /* 0x0000000535057c23 */ /* 0x000fe20008000800 */
[----:B------:R-:W-:Y:S01]  /*2b140*/  @!P3 FMUL R6, R6, 0.5 ;  /* 0x3f0000000606b820 */ /* 0x000fe20000400000 */
[----:B------:R-:W-:-:S03]  /*2b150*/  @!P5 FMUL R55, R55, R55 ;  /* 0x000000373737d220 */ /* 0x000fc60000400000 */
[----:B------:R1:W1:Y:S01]  /*2b160*/  MUFU.EX2 R53, R6 ;  /* 0x0000000600357308 */ /* 0x0002620000000800 */
[----:B------:R-:W-:Y:S01]  /*2b170*/  FSETP.GEU.AND P5, PT, R5, -126, PT ;  /* 0xc2fc00000500780b */ /* 0x000fe20003fae000 */
[----:B------:R-:W-:Y:S01]  /*2b180*/  @!P6 FMUL R54, R54, R54 ;  /* 0x000000363636e220 */ /* 0x000fe20000400000 */
[----:B-1----:R-:W-:-:S04]  /*2b190*/  FFMA R6, R52, UR5, -R0 ;  /* 0x0000000534067c23 */ /* 0x002fc80008000800 */
[----:B------:R-:W-:Y:S01]  /*2b1a0*/  @!P4 FMUL R7, R7, 0.5 ;  /* 0x3f0000000707c820 */ /* 0x000fe20000400000 */
[----:B------:R-:W-:-:S03]  /*2b1b0*/  FSETP.GEU.AND P6, PT, R6, -126, PT ;  /* 0xc2fc00000600780b */ /* 0x000fc60003fce000 */
[----:B------:R1:W1:Y:S03]  /*2b1c0*/  MUFU.EX2 R52, R7 ;  /* 0x0000000700347308 */ /* 0x0002660000000800 */
[----:B------:R-:W-:Y:S01]  /*2b1d0*/  @!P5 FMUL R5, R5, 0.5 ;  /* 0x3f0000000505d820 */ /* 0x000fe20000400000 */
[----:B------:R-:W-:Y:S01]  /*2b1e0*/  @!P3 FMUL R53, R53, R53 ;  /* 0x000000353535b220 */ /* 0x000fe20000400000 */
[----:B-1----:R-:W-:-:S03]  /*2b1f0*/  FFMA R7, R174, UR5, -R0 ;  /* 0x00000005ae077c23 */ /* 0x002fc60008000800 */
[----:B------:R1:W1:Y:S01]  /*2b200*/  MUFU.EX2 R51, R5 ;  /* 0x0000000500337308 */ /* 0x0002620000000800 */
[----:B------:R-:W-:-:S01]  /*2b210*/  FFMA R10, R160, UR5, -R0 ;  /* 0x00000005a00a7c23 */ /* 0x000fc20008000800 */
[----:B------:R-:W-:Y:S01]  /*2b220*/  @!P6 FMUL R6, R6, 0.5 ;  /* 0x3f0000000606e820 */ /* 0x000fe20000400000 */
[----:B------:R-:W4:Y:S01]  /*2b230*/  LDL.LU R174, [R1+0x264] ;  /* 0x0002640001ae7983 */ /* 0x000f220000300800 */
[----:B------:R-:W-:-:S04]  /*2b240*/  FSETP.GEU.AND P3, PT, R7, -126, PT ;  /* 0xc2fc00000700780b */ /* 0x000fc80003f6e000 */
[----:B------:R1:W1:Y:S02]  /*2b250*/  MUFU.EX2 R50, R6 ;  /* 0x0000000600327308 */ /* 0x0002640000000800 */
[----:B-1----:R-:W-:-:S01]  /*2b260*/  FFMA R5, R173, UR5, -R0 ;  /* 0x00000005ad057c23 */ /* 0x002fc20008000800 */
[----:B------:R-:W-:Y:S01]  /*2b270*/  @!P4 FMUL R52, R52, R52 ;  /* 0x000000343434c220 */ /* 0x000fe20000400000 */
[----:B------:R-:W5:Y:S03]  /*2b280*/  LDL.LU R173, [R1+0x260] ;  /* 0x0002600001ad7983 */ /* 0x000f660000300800 */
        /* <DEDUP_REMOVED lines=18> */
[----:B------:R-:W1:Y:S02]  /*2b3b0*/  MUFU.EX2 R46, R7 ;  /* 0x00000007002e7308 */ /* 0x000e640000000800 */
[----:B-1----:R-:W-:-:S01]  /*2b3c0*/  FFMA R6, R171, UR5, -R0 ;  /* 0x00000005ab067c23 */ /* 0x002fc20008000800 */
[----:B------:R-:W-:Y:S01]  /*2b3d0*/  @!P4 FMUL R48, R48, R48 ;  /* 0x000000303030c220 */ /* 0x000fe20000400000 */
[----:B------:R-:W3:Y:S03]  /*2b3e0*/  LDL.LU R171, [R1+0x250] ;  /* 0x0002500001ab7983 */ /* 0x000ee60000300800 */
[----:B------:R-:W-:Y:S01]  /*2b3f0*/  FSETP.GEU.AND P4, PT, R6, -126, PT ;  /* 0xc2fc00000600780b */ /* 0x000fe20003f8e000 */
[----:B------:R-:W-:Y:S01]  /*2b400*/  @!P3 FMUL R5, R5, 0.5 ;  /* 0x3f0000000505b820 */ /* 0x000fe20000400000 */
[----:B------:R-:W-:Y:S01]  /*2b410*/  @!P5 FMUL R47, R47, R47 ;  /* 0x0000002f2f2fd220 */ /* 0x000fe20000400000 */
[----:B------:R-:W-:-:S02]  /*2b420*/  FSETP.GEU.AND P5, PT, R8, -126, PT ;  /* 0xc2fc00000800780b */ /* 0x000fc40003fae000 */
[----:B------:R1:W1:Y:S01]  /*2b430*/  MUFU.EX2 R45, R5 ;  /* 0x00000005002d7308 */ /* 0x0002620000000800 */
[----:B------:R-:W-:Y:S01]  /*2b440*/  @!P6 FMUL R46, R46, R46 ;  /* 0x0000002e2e2ee220 */ /* 0x000fe20000400000 */
[----:B-1----:R-:W-:-:S05]  /*2b450*/  FFMA R5, R44, UR5, -R0 ;  /* 0x000000052c057c23 */ /* 0x002fca0008000800 */
[----:B------:R-:W-:Y:S01]  /*2b460*/  FSETP.GEU.AND P6, PT, R5, -126, PT ;  /* 0xc2fc00000500780b */ /* 0x000fe20003fce000 */
[----:B------:R-:W-:-:S03]  /*2b470*/  @!P4 FMUL R6, R6, 0.5 ;  /* 0x3f0000000606c820 */ /* 0x000fc60000400000 */
[----:B------:R-:W-:Y:S01]  /*2b480*/  @!P5 FMUL R8, R8, 0.5 ;  /* 0x3f0000000808d820 */ /* 0x000fe20000400000 */
[----:B------:R-:W1:Y:S01]  /*2b490*/  MUFU.EX2 R44, R6 ;  /* 0x00000006002c7308 */ /* 0x000e620000000800 */
[----:B------:R-:W-:-:S01]  /*2b4a0*/  FFMA R7, R170, UR5, -R0 ;  /* 0x00000005aa077c23 */ /* 0x000fc20008000800 */
[----:B------:R-:W-:Y:S01]  /*2b4b0*/  @!P3 FMUL R45, R45, R45 ;  /* 0x0000002d2d2db220 */ /* 0x000fe20000400000 */
[----:B------:R-:W4:Y:S05]  /*2b4c0*/  LDL.LU R170, [R1+0x244] ;  /* 0x0002440001aa7983 */ /* 0x000f2a0000300800 */
[----:B------:R1:W1:Y:S01]  /*2b4d0*/  MUFU.EX2 R43, R8 ;  /* 0x00000008002b7308 */ /* 0x0002620000000800 */
[----:B------:R-:W-:Y:S01]  /*2b4e0*/  @!P6 FMUL R5, R5, 0.5 ;  /* 0x3f0000000505e820 */ /* 0x000fe20000400000 */
[----:B------:R-:W-:-:S06]  /*2b4f0*/  FSETP.GEU.AND P3, PT, R7, -126, PT ;  /* 0xc2fc00000700780b */ /* 0x000fcc0003f6e000 */
[----:B------:R1:W1:Y:S02]  /*2b500*/  MUFU.EX2 R42, R5 ;  /* 0x00000005002a7308 */ /* 0x0002640000000800 */
[----:B-1----:R-:W-:-:S01]  /*2b510*/  FFMA R8, R169, UR5, -R0 ;  /* 0x00000005a9087c23 */ /* 0x002fc20008000800 */
[--C-:B------:R-:W-:Y:S01]  /*2b520*/  FFMA R6, R41, UR5, -R0.reuse ;  /* 0x0000000529067c23 */ /* 0x100fe20008000800 */
[----:B------:R-:W-:Y:S01]  /*2b530*/  @!P4 FMUL R44, R44, R44 ;  /* 0x0000002c2c2cc220 */ /* 0x000fe20000400000 */
[--C-:B------:R-:W-:Y:S01]  /*2b540*/  FFMA R12, R164, UR5, -R0.reuse ;  /* 0x00000005a40c7c23 */ /* 0x100fe20008000800 */
[----:B------:R-:W5:Y:S01]  /*2b550*/  LDL.LU R169, [R1+0x240] ;  /* 0x0002400001a97983 */ /* 0x000f620000300800 */
[----:B------:R-:W-:Y:S01]  /*2b560*/  FSETP.GEU.AND P4, PT, R8, -126, PT ;  /* 0xc2fc00000800780b */ /* 0x000fe20003f8e000 */
[----:B------:R-:W-:Y:S01]  /*2b570*/  @!P5 FMUL R43, R43, R43 ;  /* 0x0000002b2b2bd220 */ /* 0x000fe20000400000 */
[----:B------:R-:W-:Y:S01]  /*2b580*/  FSETP.GEU.AND P5, PT, R6, -126, PT ;  /* 0xc2fc00000600780b */ /* 0x000fe20003fae000 */
[----:B------:R-:W-:Y:S01]  /*2b590*/  FFMA R5, R40, UR5, -R0 ;  /* 0x0000000528057c23 */ /* 0x000fe20008000800 */
[----:B------:R-:W-:Y:S01]  /*2b5a0*/  @!P3 FMUL R7, R7, 0.5 ;  /* 0x3f0000000707b820 */ /* 0x000fe20000400000 */
[----:B------:R-:W2:Y:S01]  /*2b5b0*/  LDL.LU R168, [R1+0x234] ;  /* 0x0002340001a87983 */ /* 0x000ea20000300800 */
[----:B------:R-:W-:-:S02]  /*2b5c0*/  @!P6 FMUL R42, R42, R42 ;  /* 0x0000002a2a2ae220 */ /* 0x000fc40000400000 */
[C---:B------:R-:W-:Y:S01]  /*2b5d0*/  FSETP.GEU.AND P6, PT, R5.reuse, -126, PT ;  /* 0xc2fc00000500780b */ /* 0x040fe20003fce000 */
[----:B------:R-:W1:Y:S04]  /*2b5e0*/  MUFU.EX2 R41, R7 ;  /* 0x0000000700297308 */ /* 0x000e680000000800 */
[----:B------:R-:W-:Y:S02]  /*2b5f0*/  @!P4 FMUL R8, R8, 0.5 ;  /* 0x3f0000000808c820 */ /* 0x000fe40000400000 */
[----:B------:R-:W-:Y:S02]  /*2b600*/  @!P5 FMUL R6, R6, 0.5 ;  /* 0x3f0000000606d820 */ /* 0x000fe40000400000 */
[----:B------:R1:W1:Y:S04]  /*2b610*/  MUFU.EX2 R40, R8 ;  /* 0x0000000800287308 */ /* 0x0002680000000800 */
[----:B------:R-:W-:-:S04]  /*2b620*/  @!P6 FMUL R5, R5, 0.5 ;  /* 0x3f0000000505e820 */ /* 0x000fc80000400000 */
[----:B------:R1:W1:Y:S02]  /*2b630*/  MUFU.EX2 R39, R6 ;  /* 0x0000000600277308 */ /* 0x0002640000000800 */
[----:B-1----:R-:W-:Y:S01]  /*2b640*/  @!P3 FMUL R41, R41, R41 ;  /* 0x000000292929b220 */ /* 0x002fe20000400000 */
[----:B------:R-:W-:-:S05]  /*2b650*/  FSETP.GEU.AND P3, PT, R9, -126, PT ;  /* 0xc2fc00000900780b */ /* 0x000fca0003f6e000 */
[----:B------:R1:W1:Y:S01]  /*2b660*/  MUFU.EX2 R38, R5 ;  /* 0x0000000500267308 */ /* 0x0002620000000800 */
[----:B------:R-:W-:-:S01]  /*2b670*/  FFMA R8, R167, UR5, -R0 ;  /* 0x00000005a7087c23 */ /* 0x000fc20008000800 */
[--C-:B------:R-:W-:Y:S01]  /*2b680*/  FFMA R7, R37, UR5, -R0.reuse ;  /* 0x0000000525077c23 */ /* 0x100fe20008000800 */
[----:B------:R-:W-:Y:S01]  /*2b690*/  @!P4 FMUL R40, R40, R40 ;  /* 0x000000282828c220 */ /* 0x000fe20000400000 */
[--C-:B------:R-:W-:Y:S01]  /*2b6a0*/  FFMA R6, R36, UR5, -R0.reuse ;  /* 0x0000000524067c23 */ /* 0x100fe20008000800 */
[----:B------:R-:W3:Y:S01]  /*2b6b0*/  LDL.LU R167, [R1+0x230] ;  /* 0x0002300001a77983 */ /* 0x000ee20000300800 */
[----:B------:R-:W-:Y:S01]  /*2b6c0*/  FSETP.GEU.AND P4, PT, R8, -126, PT ;  /* 0xc2fc00000800780b */ /* 0x000fe20003f8e000 */
[----:B------:R-:W-:Y:S01]  /*2b6d0*/  @!P5 FMUL R39, R39, R39 ;  /* 0x000000272727d220 */ /* 0x000fe20000400000 */
[----:B------:R-:W-:Y:S01]  /*2b6e0*/  FSETP.GEU.AND P5, PT, R7, -126, PT ;  /* 0xc2fc00000700780b */ /* 0x000fe20003fae000 */
[----:B------:R-:W-:Y:S01]  /*2b6f0*/  @!P3 FMUL R9, R9, 0.5 ;  /* 0x3f0000000909b820 */ /* 0x000fe20000400000 */
[----:B-1----:R-:W-:-:S01]  /*2b700*/  FFMA R5, R32, UR5, -R0 ;  /* 0x0000000520057c23 */ /* 0x002fc20008000800 */
[----:B------:R-:W4:Y:S01]  /*2b710*/  LDL.LU R198, [R1+0x224] ;  /* 0x0002240001c67983 */ /* 0x000f220000300800 */
[----:B------:R-:W-:Y:S01]  /*2b720*/  @!P6 FMUL R38, R38, R38 ;  /* 0x000000262626e220 */ /* 0x000fe20000400000 */
[----:B------:R-:W-:Y:S01]  /*2b730*/  FSETP.GEU.AND P6, PT, R6, -126, PT ;  /* 0xc2fc00000600780b */ /* 0x000fe20003fce000 */
[----:B------:R-:W1:Y:S05]  /*2b740*/  MUFU.EX2 R37, R9 ;  /* 0x0000000900257308 */ /* 0x000e6a0000000800 */
[----:B------:R-:W-:-:S02]  /*2b750*/  @!P4 FMUL R8, R8, 0.5 ;  /* 0x3f0000000808c820 */ /* 0x000fc40000400000 */
[----:B------:R-:W-:Y:S02]  /*2b760*/  @!P5 FMUL R7, R7, 0.5 ;  /* 0x3f0000000707d820 */ /* 0x000fe40000400000 */
[----:B------:R1:W1:Y:S03]  /*2b770*/  MUFU.EX2 R34, R8 ;  /* 0x0000000800227308 */ /* 0x0002660000000800 */
[----:B------:R-:W-:-:S05]  /*2b780*/  @!P6 FMUL R6, R6, 0.5 ;  /* 0x3f0000000606e820 */ /* 0x000fca0000400000 */
[----:B------:R1:W1:Y:S02]  /*2b790*/  MUFU.EX2 R32, R7 ;  /* 0x0000000700207308 */ /* 0x0002640000000800 */
[----:B-1----:R-:W-:Y:S01]  /*2b7a0*/  @!P3 FMUL R37, R37, R37 ;  /* 0x000000252525b220 */ /* 0x002fe20000400000 */
[----:B------:R-:W-:-:S05]  /*2b7b0*/  FFMA R8, R166, UR5, -R0 ;  /* 0x00000005a6087c23 */ /* 0x000fca0008000800 */
[----:B------:R-:W1:Y:S01]  /*2b7c0*/  MUFU.EX2 R31, R6 ;  /* 0x00000006001f7308 */ /* 0x000e620000000800 */
[----:B------:R-:W-:Y:S01]  /*2b7d0*/  FSETP.GEU.AND P3, PT, R5, -126, PT ;  /* 0xc2fc00000500780b */ /* 0x000fe20003f6e000 */
[----:B------:R-:W-:Y:S01]  /*2b7e0*/  FFMA R7, R33, UR5, -R0 ;  /* 0x0000000521077c23 */ /* 0x000fe20008000800 */
[----:B------:R-:W-:Y:S01]  /*2b7f0*/  @!P4 FMUL R34, R34, R34 ;  /* 0x000000222222c220 */ /* 0x000fe20000400000 */
[----:B------:R-:W-:Y:S01]  /*2b800*/  FSETP.GEU.AND P4, PT, R8, -126, PT ;  /* 0xc2fc00000800780b */ /* 0x000fe20003f8e000 */
[----:B------:R-:W-:Y:S02]  /*2b810*/  @!P5 FMUL R32, R32, R32 ;  /* 0x000000202020d220 */ /* 0x000fe40000400000 */
[----:B------:R-:W-:-:S07]  /*2b820*/  FSETP.GEU.AND P5, PT, R7, -126, PT ;  /* 0xc2fc00000700780b */ /* 0x000fce0003fae000 */
[----:B------:R-:W-:Y:S01]  /*2b830*/  @!P3 FMUL R5, R5, 0.5 ;  /* 0x3f0000000505b820 */ /* 0x000fe20000400000 */
[----:B-1----:R-:W-:Y:S01]  /*2b840*/  @!P6 FMUL R31, R31, R31 ;  /* 0x0000001f1f1fe220 */ /* 0x002fe20000400000 */
[----:B------:R-:W-:Y:S02]  /*2b850*/  FSETP.GEU.AND P6, PT, R11, -126, PT ;  /* 0xc2fc00000b00780b */ /* 0x000fe40003fce000 */
[----:B------:R-:W1:Y:S01]  /*2b860*/  MUFU.EX2 R30, R5 ;  /* 0x00000005001e7308 */ /* 0x000e620000000800 */
[----:B------:R-:W-:Y:S01]  /*2b870*/  @!P4 FMUL R8, R8, 0.5 ;  /* 0x3f0000000808c820 */ /* 0x000fe20000400000 */
[----:B------:R-:W-:Y:S01]  /*2b880*/  FFMA R6, R29, UR5, -R0 ;  /* 0x000000051d067c23 */ /* 0x000fe20008000800 */
[----:B------:R-:W-:-:S05]  /*2b890*/  @!P5 FMUL R7, R7, 0.5 ;  /* 0x3f0000000707d820 */ /* 0x000fca0000400000 */
[----:B------:R-:W1:Y:S03]  /*2b8a0*/  MUFU.EX2 R29, R8 ;  /* 0x00000008001d7308 */ /* 0x000e660000000800 */
[----:B------:R-:W-:-:S05]  /*2b8b0*/  @!P6 FMUL R11, R11, 0.5 ;  /* 0x3f0000000b0be820 */ /* 0x000fca0000400000 */
[----:B------:R-:W1:Y:S02]  /*2b8c0*/  MUFU.EX2 R27, R7 ;  /* 0x00000007001b7308 */ /* 0x000e640000000800 */
[----:B-1----:R-:W-:Y:S01]  /*2b8d0*/  @!P3 FMUL R30, R30, R30 ;  /* 0x0000001e1e1eb220 */ /* 0x002fe20000400000 */
[----:B------:R-:W-:-:S05]  /*2b8e0*/  FSETP.GEU.AND P3, PT, R13, -126, PT ;  /* 0xc2fc00000d00780b */ /* 0x000fca0003f6e000 */
[----:B------:R-:W1:Y:S01]  /*2b8f0*/  MUFU.EX2 R24, R11 ;  /* 0x0000000b00187308 */ /* 0x000e620000000800 */
[----:B------:R-:W-:Y:S01]  /*2b900*/  @!P4 FMUL R29, R29, R29 ;  /* 0x0000001d1d1dc220 */ /* 0x000fe20000400000 */
[----:B------:R-:W-:Y:S01]  /*2b910*/  FSETP.GEU.AND P4, PT, R6, -126, PT ;  /* 0xc2fc00000600780b */ /* 0x000fe20003f8e000 */
[----:B------:R-:W-:-:S02]  /*2b920*/  FFMA R36, R177, UR5, -R0 ;  /* 0x00000005b1247c23 */ /* 0x000fc40008000800 */
[----:B------:R-:W5:Y:S01]  /*2b930*/  LDL.LU R177, [R1+0x220] ;  /* 0x0002200001b17983 */ /* 0x000f620000300800 */
[----:B------:R-:W-:Y:S01]  /*2b940*/  @!P5 FMUL R27, R27, R27 ;  /* 0x0000001b1b1bd220 */ /* 0x000fe20000400000 */
[----:B------:R-:W-:Y:S02]  /*2b950*/  FSETP.GEU.AND P5, PT, R10, -126, PT ;  /* 0xc2fc00000a00780b */ /* 0x000fe40003fae000 */
[----:B------:R-:W2:Y:S01]  /*2b960*/  LDL.LU R166, [R1+0x214] ;  /* 0x0002140001a67983 */ /* 0x000ea20000300800 */
[----:B------:R-:W-:Y:S01]  /*2b970*/  @!P3 FMUL R13, R13, 0.5 ;  /* 0x3f0000000d0db820 */ /* 0x000fe20000400000 */
[----:B------:R-:W-:-:S02]  /*2b980*/  FFMA R16, R163, UR5, -R0 ;  /* 0x00000005a3107c23 */ /* 0x000fc40008000800 */
[----:B------:R-:W3:Y:S01]  /*2b990*/  LDL.LU R165, [R1+0x210] ;  /* 0x0002100001a57983 */ /* 0x000ee20000300800 */
[----:B-1----:R-:W-:Y:S01]  /*2b9a0*/  @!P6 FMUL R24, R24, R24 ;  /* 0x000000181818e220 */ /* 0x002fe20000400000 */
[----:B------:R-:W-:Y:S02]  /*2b9b0*/  FSETP.GEU.AND P6, PT, R12, -126, PT ;  /* 0xc2fc00000c00780b */ /* 0x000fe40003fce000 */
[----:B------:R-:W4:Y:S01]  /*2b9c0*/  LDL.LU R164, [R1+0x204] ;  /* 0x0002040001a47983 */ /* 0x000f220000300800 */
[----:B------:R-:W1:Y:S01]  /*2b9d0*/  MUFU.EX2 R23, R13 ;  /* 0x0000000d00177308 */ /* 0x000e620000000800 */
[----:B------:R-:W-:Y:S02]  /*2b9e0*/  @!P4 FMUL R6, R6, 0.5 ;  /* 0x3f0000000606c820 */ /* 0x000fe40000400000 */
[----:B------:R-:W5:Y:S01]  /*2b9f0*/  LDL.LU R163, [R1+0x200] ;  /* 0x0002000001a37983 */ /* 0x000f620000300800 */
[----:B------:R-:W-:-:S04]  /*2ba00*/  @!P5 FMUL R10, R10, 0.5 ;  /* 0x3f0000000a0ad820 */ /* 0x000fc80000400000 */
[----:B------:R-:W1:Y:S02]  /*2ba10*/  MUFU.EX2 R20, R6 ;  /* 0x0000000600147308 */ /* 0x000e640000000800 */
[----:B------:R-:W-:-:S06]  /*2ba20*/  @!P6 FMUL R12, R12, 0.5 ;  /* 0x3f0000000c0ce820 */ /* 0x000fcc0000400000 */
[----:B------:R-:W1:Y:S01]  /*2ba30*/  MUFU.EX2 R19, R10 ;  /* 0x0000000a00137308 */ /* 0x000e620000000800 */
[----:B------:R-:W-:-:S01]  /*2ba40*/  FFMA R5, R140, UR5, -R0 ;  /* 0x000000058c057c23 */ /* 0x000fc20008000800 */
[----:B-1----:R-:W-:-:S06]  /*2ba50*/  @!P3 FMUL R23, R23, R23 ;  /* 0x000000171717b220 */ /* 0x002fcc0000400000 */
[----:B------:R-:W1:Y:S01]  /*2ba60*/  MUFU.EX2 R18, R12 ;  /* 0x0000000c00127308 */ /* 0x000e620000000800 */
[----:B------:R-:W-:-:S01]  /*2ba70*/  FFMA R9, R159, UR5, -R0 ;  /* 0x000000059f097c23 */ /* 0x000fc20008000800 */
[----:B------:R-:W-:Y:S01]  /*2ba80*/  FSETP.GEU.AND P3, PT, R5, -126, PT ;  /* 0xc2fc00000500780b */ /* 0x000fe20003f6e000 */
[----:B------:R-:W-:Y:S01]  /*2ba90*/  @!P4 FMUL R20, R20, R20 ;  /* 0x000000141414c220 */ /* 0x000fe20000400000 */
[----:B------:R-:W-:Y:S01]  /*2baa0*/  FADD R15, R75, R44 ;  /* 0x0000002c4b0f7221 */ /* 0x000fe20000000000 */
[----:B------:R-:W-:-:S01]  /*2bab0*/  FADD R7, R59, R30 ;  /* 0x0000001e3b077221 */ /* 0x000fc20000000000 */
[----:B------:R-:W-:Y:S01]  /*2bac0*/  FSETP.GEU.AND P4, PT, R9, -126, PT ;  /* 0xc2fc00000900780b */ /* 0x000fe20003f8e000 */
[----:B------:R-:W-:-:S01]  /*2bad0*/  FFMA R8, R141, UR5, -R0 ;  /* 0x000000058d087c23 */ /* 0x000fc20008000800 */
[----:B------:R-:W-:Y:S01]  /*2bae0*/  @!P5 FMUL R19, R19, R19 ;  /* 0x000000131313d220 */ /* 0x000fe20000400000 */
[----:B------:R-:W-:Y:S01]  /*2baf0*/  FSETP.GEU.AND P5, PT, R16, -126, PT ;  /* 0xc2fc00001000780b */ /* 0x000fe20003fae000 */
[----:B------:R-:W-:Y:S01]  /*2bb00*/  FADD R15, R15, R7 ;  /* 0x000000070f0f7221 */ /* 0x000fe20000000000 */
[----:B------:R-:W-:-:S01]  /*2bb10*/  FADD R11, R67, R34 ;  /* 0x00000022430b7221 */ /* 0x000fc20000000000 */
[----:B------:R-:W-:-:S03]  /*2bb20*/  FADD R7, R51, R27 ;  /* 0x0000001b33077221 */ /* 0x000fc60000000000 */
[----:B------:R-:W-:Y:S01]  /*2bb30*/  @!P3 FMUL R5, R5, 0.5 ;  /* 0x3f0000000505b820 */ /* 0x000fe20000400000 */
[----:B-1----:R-:W-:Y:S01]  /*2bb40*/  @!P6 FMUL R18, R18, R18 ;  /* 0x000000121212e220 */ /* 0x002fe20000400000 */
[----:B------:R-:W-:Y:S01]  /*2bb50*/  FSETP.GEU.AND P6, PT, R8, -126, PT ;  /* 0xc2fc00000800780b */ /* 0x000fe20003fce000 */
[----:B------:R-:W-:-:S01]  /*2bb60*/  FADD R7, R11, R7 ;  /* 0x000000070b077221 */ /* 0x000fc20000000000 */
[----:B------:R1:W1:Y:S01]  /*2bb70*/  MUFU.EX2 R17, R5 ;  /* 0x0000000500117308 */ /* 0x0002620000000800 */
[----:B------:R-:W-:Y:S01]  /*2bb80*/  @!P4 FMUL R9, R9, 0.5 ;  /* 0x3f0000000909c820 */ /* 0x000fe20000400000 */
[----:B------:R-:W-:Y:S01]  /*2bb90*/  FADD R6, R58, R24 ;  /* 0x000000183a067221 */ /* 0x000fe20000000000 */
[----:B------:R-:W-:-:S01]  /*2bba0*/  FADD R144, R15, R7 ;  /* 0x000000070f907221 */ /* 0x000fc20000000000 */
[----:B------:R-:W-:Y:S01]  /*2bbb0*/  FADD R7, R74, R43 ;  /* 0x0000002b4a077221 */ /* 0x000fe20000000000 */
[----:B------:R-:W-:-:S03]  /*2bbc0*/  @!P5 FMUL R16, R16, 0.5 ;  /* 0x3f0000001010d820 */ /* 0x000fc60000400000 */
[----:B------:R-:W1:Y:S01]  /*2bbd0*/  MUFU.EX2 R15, R9 ;  /* 0x00000009000f7308 */ /* 0x000e620000000800 */
[----:B------:R-:W-:-:S01]  /*2bbe0*/  FADD R11, R7, R6 ;  /* 0x00000006070b7221 */ /* 0x000fc20000000000 */
[----:B------:R-:W-:Y:S01]  /*2bbf0*/  FADD R7, R66, R32 ;  /* 0x0000002042077221 */ /* 0x000fe20000000000 */
[----:B------:R-:W-:-:S01]  /*2bc00*/  FADD R6, R50, R20 ;  /* 0x0000001432067221 */ /* 0x000fc20000000000 */
[----:B------:R-:W-:-:S04]  /*2bc10*/  @!P6 FMUL R8, R8, 0.5 ;  /* 0x3f0000000808e820 */ /* 0x000fc80000400000 */
[----:B------:R-:W1:Y:S01]  /*2bc20*/  MUFU.EX2 R16, R16 ;  /* 0x0000001000107308 */ /* 0x000e620000000800 */
[----:B------:R-:W-:-:S01]  /*2bc30*/  FADD R6, R7, R6 ;  /* 0x0000000607067221 */ /* 0x000fc20000000000 */
[----:B------:R-:W-:Y:S01]  /*2bc40*/  FFMA R22, R158, UR5, -R0 ;  /* 0x000000059e167c23 */ /* 0x000fe20008000800 */
[----:B-1----:R-:W-:-:S02]  /*2bc50*/  FADD R5, R57, R19 ;  /* 0x0000001339057221 */ /* 0x002fc40000000000 */
[----:B------:R-:W-:Y:S01]  /*2bc60*/  FADD R143, R11, R6 ;  /* 0x000000060b8f7221 */ /* 0x000fe20000000000 */
[----:B------:R-:W-:-:S02]  /*2bc70*/  FADD R6, R73, R42 ;  /* 0x0000002a49067221 */ /* 0x000fc40000000000 */
[----:B------:R-:W1:Y:S01]  /*2bc80*/  MUFU.EX2 R8, R8 ;  /* 0x0000000800087308 */ /* 0x000e620000000800 */
[----:B------:R-:W-:Y:S01]  /*2bc90*/  @!P3 FMUL R17, R17, R17 ;  /* 0x000000111111b220 */ /* 0x000fe20000400000 */
[----:B------:R-:W-:Y:S01]  /*2bca0*/  FFMA R21, R157, UR5, -R0 ;  /* 0x000000059d157c23 */ /* 0x000fe20008000800 */
[----:B------:R-:W-:-:S01]  /*2bcb0*/  FADD R7, R6, R5 ;  /* 0x0000000506077221 */ /* 0x000fc20000000000 */
[----:B------:R-:W-:Y:S01]  /*2bcc0*/  FSETP.GEU.AND P3, PT, R22, -126, PT ;  /* 0xc2fc00001600780b */ /* 0x000fe20003f6e000 */
[----:B------:R-:W-:-:S01]  /*2bcd0*/  FADD R6, R65, R31 ;  /* 0x0000001f41067221 */ /* 0x000fc20000000000 */
[----:B------:R-:W-:Y:S01]  /*2bce0*/  FADD R5, R49, R17 ;  /* 0x0000001131057221 */ /* 0x000fe20000000000 */
[----:B------:R-:W-:-:S01]  /*2bcf0*/  FFMA R14, R14, UR5, -R0 ;  /* 0x000000050e0e7c23 */ /* 0x000fc20008000800 */
[----:B------:R-:W-:Y:S01]  /*2bd00*/  @!P4 FMUL R15, R15, R15 ;  /* 0x0000000f0f0fc220 */ /* 0x000fe20000400000 */
[----:B------:R-:W-:Y:S01]  /*2bd10*/  FSETP.GEU.AND P4, PT, R21, -126, PT ;  /* 0xc2fc00001500780b */ /* 0x000fe20003f8e000 */
[----:B------:R-:W-:Y:S01]  /*2bd20*/  FADD R5, R6, R5 ;  /* 0x0000000506057221 */ /* 0x000fe20000000000 */
[----:B------:R-:W-:Y:S01]  /*2bd30*/  @!P5 FMUL R16, R16, R16 ;  /* 0x000000101010d220 */ /* 0x000fe20000400000 */
[----:B------:R-:W-:Y:S01]  /*2bd40*/  FSETP.GEU.AND P5, PT, R14, -126, PT ;  /* 0xc2fc00000e00780b */ /* 0x000fe20003fae000 */
[----:B------:R-:W-:-:S01]  /*2bd50*/  FADD R6, R72, R41 ;  /* 0x0000002948067221 */ /* 0x000fc20000000000 */
[----:B------:R-:W-:Y:S01]  /*2bd60*/  FADD R142, R7, R5 ;  /* 0x00000005078e7221 */ /* 0x000fe20000000000 */
[----:B------:R-:W-:-:S01]  /*2bd70*/  FADD R5, R56, R15 ;  /* 0x0000000f38057221 */ /* 0x000fc20000000000 */
[----:B-1----:R-:W-:Y:S01]  /*2bd80*/  @!P6 FMUL R8, R8, R8 ;  /* 0x000000080808e220 */ /* 0x002fe20000400000 */
[----:B------:R-:W-:-:S02]  /*2bd90*/  @!P3 FMUL R22, R22, 0.5 ;  /* 0x3f0000001616b820 */ /* 0x000fc40000400000 */
[----:B------:R-:W-:Y:S01]  /*2bda0*/  FADD R7, R6, R5 ;  /* 0x0000000506077221 */ /* 0x000fe20000000000 */
[----:B------:R-:W-:-:S01]  /*2bdb0*/  FADD R6, R64, R29 ;  /* 0x0000001d40067221 */ /* 0x000fc20000000000 */
[----:B------:R-:W-:Y:S01]  /*2bdc0*/  FADD R5, R48, R8 ;  /* 0x0000000830057221 */ /* 0x000fe20000000000 */
[----:B------:R-:W-:Y:S01]  /*2bdd0*/  @!P4 FMUL R21, R21, 0.5 ;  /* 0x3f0000001515c820 */ /* 0x000fe20000400000 */
[----:B------:R-:W1:Y:S02]  /*2bde0*/  MUFU.EX2 R12, R22 ;  /* 0x00000016000c7308 */ /* 0x000e640000000800 */
[----:B------:R-:W-:-:S01]  /*2bdf0*/  FADD R5, R6, R5 ;  /* 0x0000000506057221 */ /* 0x000fc20000000000 */
[----:B------:R-:W-:-:S05]  /*2be00*/  @!P5 FMUL R14, R14, 0.5 ;  /* 0x3f0000000e0ed820 */ /* 0x000fca0000400000 */
[----:B------:R-:W1:Y:S01]  /*2be10*/  MUFU.EX2 R11, R21 ;  /* 0x00000015000b7308 */ /* 0x000e620000000800 */
[----:B------:R-:W-:-:S01]  /*2be20*/  FADD R141, R7, R5 ;  /* 0x00000005078d7221 */ /* 0x000fc20000000000 */
[----:B------:R-:W-:-:S06]  /*2be30*/  FFMA R25, R25, UR5, -R0 ;  /* 0x0000000519197c23 */ /* 0x000fcc0008000800 */
[----:B------:R-:W1:Y:S01]  /*2be40*/  MUFU.EX2 R7, R14 ;  /* 0x0000000e00077308 */ /* 0x000e620000000800 */
[----:B------:R-:W-:-:S01]  /*2be50*/  FFMA R28, R28, UR5, -R0 ;  /* 0x000000051c1c7c23 */ /* 0x000fc20008000800 */
[----:B-1----:R-:W-:Y:S01]  /*2be60*/  @!P3 FMUL R12, R12, R12 ;  /* 0x0000000c0c0cb220 */ /* 0x002fe20000400000 */
[----:B------:R-:W-:-:S01]  /*2be70*/  FFMA R26, R156, UR5, -R0 ;  /* 0x000000059c1a7c23 */ /* 0x000fc20008000800 */
[----:B------:R-:W-:Y:S01]  /*2be80*/  FSETP.GEU.AND P3, PT, R25, -126, PT ;  /* 0xc2fc00001900780b */ /* 0x000fe20003f6e000 */
[----:B------:R-:W-:-:S01]  /*2be90*/  FADD R6, R71, R40 ;  /* 0x0000002847067221 */ /* 0x000fc20000000000 */
[----:B------:R-:W-:Y:S01]  /*2bea0*/  FADD R5, R55, R12 ;  /* 0x0000000c37057221 */ /* 0x000fe20000000000 */
[----:B------:R-:W-:Y:S01]  /*2beb0*/  @!P4 FMUL R11, R11, R11 ;  /* 0x0000000b0b0bc220 */ /* 0x000fe20000400000 */
[----:B------:R-:W-:Y:S02]  /*2bec0*/  FSETP.GEU.AND P4, PT, R28, -126, PT ;  /* 0xc2fc00001c00780b */ /* 0x000fe40003f8e000 */
[----:B------:R-:W-:Y:S01]  /*2bed0*/  FSETP.GEU.AND P6, PT, R26, -126, PT ;  /* 0xc2fc00001a00780b */ /* 0x000fe20003fce000 */
[----:B------:R-:W-:Y:S01]  /*2bee0*/  FADD R13, R6, R5 ;  /* 0x00000005060d7221 */ /* 0x000fe20000000000 */
[----:B------:R-:W-:Y:S01]  /*2bef0*/  @!P5 FMUL R7, R7, R7 ;  /* 0x000000070707d220 */ /* 0x000fe20000400000 */
[----:B------:R-:W-:-:S03]  /*2bf00*/  FADD R9, R63, R23 ;  /* 0x000000173f097221 */ /* 0x000fc60000000000 */
[----:B------:R-:W-:Y:S01]  /*2bf10*/  FADD R5, R47, R7 ;  /* 0x000000072f057221 */ /* 0x000fe20000000000 */
[----:B------:R-:W-:-:S04]  /*2bf20*/  @!P3 FMUL R25, R25, 0.5 ;  /* 0x3f0000001919b820 */ /* 0x000fc80000400000 */
[----:B------:R-:W-:Y:S01]  /*2bf30*/  @!P4 FMUL R28, R28, 0.5 ;  /* 0x3f0000001c1cc820 */ /* 0x000fe20000400000 */
[----:B------:R-:W-:-:S01]  /*2bf40*/  FADD R5, R9, R5 ;  /* 0x0000000509057221 */ /* 0x000fc20000000000 */
[----:B------:R-:W1:Y:S01]  /*2bf50*/  MUFU.EX2 R6, R25 ;  /* 0x0000001900067308 */ /* 0x000e620000000800 */
[----:B------:R-:W-:Y:S02]  /*2bf60*/  @!P6 FMUL R26, R26, 0.5 ;  /* 0x3f0000001a1ae820 */ /* 0x000fe40000400000 */
[----:B------:R-:W-:-:S05]  /*2bf70*/  FADD R140, R13, R5 ;  /* 0x000000050d8c7221 */ /* 0x000fca0000000000 */
[----:B------:R-:W1:Y:S08]  /*2bf80*/  MUFU.EX2 R5, R28 ;  /* 0x0000001c00057308 */ /* 0x000e700000000800 */
[----:B------:R-:W1:Y:S01]  /*2bf90*/  MUFU.EX2 R10, R26 ;  /* 0x0000001a000a7308 */ /* 0x000e620000000800 */
[----:B------:R-:W-:-:S01]  /*2bfa0*/  FFMA R33, R155, UR5, -R0 ;  /* 0x000000059b217c23 */ /* 0x000fc20008000800 */
[--C-:B------:R-:W-:Y:S01]  /*2bfb0*/  FFMA R35, R162, UR5, -R0.reuse ;  /* 0x00000005a2237c23 */ /* 0x100fe20008000800 */
[----:B------:R-:W-:-:S01]  /*2bfc0*/  FFMA R0, R149, UR5, -R0 ;  /* 0x0000000595007c23 */ /* 0x000fc20008000800 */
[----:B-1----:R-:W-:-:S02]  /*2bfd0*/  @!P3 FMUL R6, R6, R6 ;  /* 0x000000060606b220 */ /* 0x002fc40000400000 */
[----:B------:R-:W-:Y:S01]  /*2bfe0*/  FSETP.GEU.AND P3, PT, R33, -126, PT ;  /* 0xc2fc00002100780b */ /* 0x000fe20003f6e000 */
[----:B------:R-:W-:Y:S01]  /*2bff0*/  FADD R13, R70, R39 ;  /* 0x00000027460d7221 */ /* 0x000fe20000000000 */
[----:B------:R-:W-:-:S01]  /*2c000*/  FADD R9, R54, R11 ;  /* 0x0000000b36097221 */ /* 0x000fc20000000000 */
[----:B------:R-:W-:Y:S01]  /*2c010*/  @!P4 FMUL R5, R5, R5 ;  /* 0x000000050505c220 */ /* 0x000fe20000400000 */
[----:B------:R-:W-:Y:S02]  /*2c020*/  FSETP.GEU.AND P4, PT, R0, -126, PT ;  /* 0xc2fc00000000780b */ /* 0x000fe40003f8e000 */
[----:B------:R-:W-:Y:S01]  /*2c030*/  FSETP.GEU.AND P5, PT, R36, -126, PT ;  /* 0xc2fc00002400780b */ /* 0x000fe20003fae000 */
[----:B------:R-:W-:-:S01]  /*2c040*/  FADD R22, R13, R9 ;  /* 0x000000090d167221 */ /* 0x000fc20000000000 */
[----:B------:R-:W-:Y:S01]  /*2c050*/  FADD R21, R62, R18 ;  /* 0x000000123e157221 */ /* 0x000fe20000000000 */
[----:B------:R-:W-:Y:S01]  /*2c060*/  @!P6 FMUL R10, R10, R10 ;  /* 0x0000000a0a0ae220 */ /* 0x000fe20000400000 */
[----:B------:R-:W-:Y:S01]  /*2c070*/  FSETP.GEU.AND P6, PT, R35, -126, PT ;  /* 0xc2fc00002300780b */ /* 0x000fe20003fce000 */
[----:B------:R-:W-:-:S02]  /*2c080*/  FADD R9, R46, R6 ;  /* 0x000000062e097221 */ /* 0x000fc40000000000 */
[----:B------:R-:W-:Y:S02]  /*2c090*/  @!P3 FMUL R33, R33, 0.5 ;  /* 0x3f0000002121b820 */ /* 0x000fe40000400000 */
[----:B------:R-:W-:-:S02]  /*2c0a0*/  FADD R9, R21, R9 ;  /* 0x0000000915097221 */ /* 0x000fc40000000000 */
[----:B------:R-:W-:Y:S02]  /*2c0b0*/  @!P4 FMUL R0, R0, 0.5 ;  /* 0x3f0000000000c820 */ /* 0x000fe40000400000 */
[----:B------:R-:W-:Y:S01]  /*2c0c0*/  @!P5 FMUL R36, R36, 0.5 ;  /* 0x3f0000002424d820 */ /* 0x000fe20000400000 */
[----:B------:R-:W-:Y:S02]  /*2c0d0*/  FADD R28, R22, R9 ;  /* 0x00000009161c7221 */ /* 0x000fe40000000000 */
[----:B------:R-:W1:Y:S01]  /*2c0e0*/  MUFU.EX2 R9, R33 ;  /* 0x0000002100097308 */ /* 0x000e620000000800 */
[----:B------:R-:W-:Y:S01]  /*2c0f0*/  @!P6 FMUL R35, R35, 0.5 ;  /* 0x3f0000002323e820 */ /* 0x000fe20000400000 */
[----:B------:R-:W-:Y:S01]  /*2c100*/  FADD R22, R69, R38 ;  /* 0x0000002645167221 */ /* 0x000fe20000000000 */
[----:B------:R-:W-:-:S05]  /*2c110*/  FADD R21, R53, R10 ;  /* 0x0000000a35157221 */ /* 0x000fca0000000000 */
[----:B------:R-:W1:Y:S01]  /*2c120*/  MUFU.EX2 R14, R36 ;  /* 0x00000024000e7308 */ /* 0x000e620000000800 */
[----:B------:R-:W-:-:S07]  /*2c130*/  FADD R25, R22, R21 ;  /* 0x0000001516197221 */ /* 0x000fce0000000000 */
[----:B------:R-:W1:Y:S01]  /*2c140*/  MUFU.EX2 R13, R35 ;  /* 0x00000023000d7308 */ /* 0x000e620000000800 */
[----:B------:R-:W-:-:S07]  /*2c150*/  FADD R22, R61, R16 ;  /* 0x000000103d167221 */ /* 0x000fce0000000000 */
[----:B------:R-:W1:Y:S01]  /*2c160*/  MUFU.EX2 R0, R0 ;  /* 0x0000000000007308 */ /* 0x000e620000000800 */
[----:B------:R-:W-:-:S01]  /*2c170*/  FADD R21, R45, R5 ;  /* 0x000000052d157221 */ /* 0x000fc20000000000 */
[----:B-1----:R-:W-:-:S03]  /*2c180*/  @!P3 FMUL R9, R9, R9 ;  /* 0x000000090909b220 */ /* 0x002fc60000400000 */
[----:B------:R-:W-:Y:S01]  /*2c190*/  FADD R21, R22, R21 ;  /* 0x0000001516157221 */ /* 0x000fe20000000000 */
[----:B------:R-:W-:-:S01]  /*2c1a0*/  FADD R22, R68, R37 ;  /* 0x0000002544167221 */ /* 0x000fc20000000000 */
[----:B------:R-:W-:Y:S02]  /*2c1b0*/  @!P5 FMUL R14, R14, R14 ;  /* 0x0000000e0e0ed220 */ /* 0x000fe40000400000 */
[----:B------:R-:W-:-:S01]  /*2c1c0*/  FADD R26, R25, R21 ;  /* 0x00000015191a7221 */ /* 0x000fc20000000000 */
[----:B------:R-:W-:Y:S01]  /*2c1d0*/  FADD R21, R52, R9 ;  /* 0x0000000934157221 */ /* 0x000fe20000000000 */
[----:B------:R-:W-:Y:S01]  /*2c1e0*/  @!P6 FMUL R13, R13, R13 ;  /* 0x0000000d0d0de220 */ /* 0x000fe20000400000 */
[----:B------:R-:W-:Y:S02]  /*2c1f0*/  F2FP.SATFINITE.E4M3.F32.PACK_AB_MERGE_C R49, RZ, R49, RZ ;  /* 0x00000031ff31723e */ /* 0x000fe400048070ff */
[----:B------:R-:W-:Y:S02]  /*2c200*/  F2FP.SATFINITE.E4M3.F32.PACK_AB_MERGE_C R48, RZ, R48, RZ ;  /* 0x00000030ff30723e */ /* 0x000fe400048070ff */
[----:B------:R-:W-:Y:S01]  /*2c210*/  F2FP.SATFINITE.E4M3.F32.PACK_AB_MERGE_C R47, RZ, R47, RZ ;  /* 0x0000002fff2f723e */ /* 0x000fe200048070ff */
[----:B------:R-:W-:Y:S01]  /*2c220*/  @!P4 FMUL R0, R0, R0 ;  /* 0x000000000000c220 */ /* 0x000fe20000400000 */
[----:B------:R-:W-:Y:S01]  /*2c230*/  F2FP.SATFINITE.E4M3.F32.PACK_AB_MERGE_C R46, RZ, R46, RZ ;  /* 0x0000002eff2e723e */ /* 0x000fe200048070ff */
[----:B------:R-:W-:-:S01]  /*2c240*/  FADD R25, R22, R21 ;  /* 0x0000001516197221 */ /* 0x000fc20000000000 */
[----:B------:R-:W-:-:S02]  /*2c250*/  F2FP.SATFINITE.E4M3.F32.PACK_AB_MERGE_C R44, RZ, R44, RZ ;  /* 0x0000002cff2c723e */ /* 0x000fc400048070ff */
[----:B------:R-:W-:Y:S01]  /*2c260*/  F2FP.SATFINITE.E4M3.F32.PACK_AB_MERGE_C R43, RZ, R43, RZ ;  /* 0x0000002bff2b723e */ /* 0x000fe200048070ff */
[----:B------:R-:W-:Y:S01]  /*2c270*/  FADD R22, R60, R13 ;  /* 0x0000000d3c167221 */ /* 0x000fe20000000000 */
[----:B------:R-:W-:Y:S01]  /*2c280*/  F2FP.SATFINITE.E4M3.F32.PACK_AB_MERGE_C R40, RZ, R40, RZ ;  /* 0x00000028ff28723e */ /* 0x000fe200048070ff */
[----:B------:R-:W-:Y:S01]  /*2c290*/  FADD R21, R14, R0 ;  /* 0x000000000e157221 */ /* 0x000fe20000000000 */
[----:B------:R-:W-:Y:S02]  /*2c2a0*/  F2FP.SATFINITE.E4M3.F32.PACK_AB_MERGE_C R39, RZ, R39, RZ ;  /* 0x00000027ff27723e */ /* 0x000fe400048070ff */
[----:B------:R-:W-:Y:S02]  /*2c2b0*/  LOP3.LUT R49, R49, 0xff, RZ, 0xc0, !PT ;  /* 0x000000ff31317812 */ /* 0x000fe400078ec0ff */
[----:B------:R-:W-:Y:S02]  /*2c2c0*/  LOP3.LUT R48, R48, 0xffff, RZ, 0xc0, !PT ;  /* 0x0000ffff30307812 */ /* 0x000fe400078ec0ff */
[----:B------:R-:W-:-:S02]  /*2c2d0*/  F2FP.SATFINITE.E4M3.F32.PACK_AB_MERGE_C R23, RZ, R23, RZ ;  /* 0x00000017ff17723e */ /* 0x000fc400048070ff */
[----:B------:R-:W-:Y:S02]  /*2c2e0*/  F2FP.SATFINITE.E4M3.F32.PACK_AB_MERGE_C R18, RZ, R18, RZ ;  /* 0x00000012ff12723e */ /* 0x000fe400048070ff */
[----:B------:R-:W-:Y:S02]  /*2c2f0*/  LOP3.LUT R47, R47, 0xff, RZ, 0xc0, !PT ;  /* 0x000000ff2f2f7812 */ /* 0x000fe400078ec0ff */
[----:B------:R-:W-:Y:S02]  /*2c300*/  LOP3.LUT R46, R46, 0xffff, RZ, 0xc0, !PT ;  /* 0x0000ffff2e2e7812 */ /* 0x000fe400078ec0ff */
[----:B------:R-:W-:Y:S02]  /*2c310*/  F2FP.SATFINITE.E4M3.F32.PACK_AB_MERGE_C R16, RZ, R16, RZ ;  /* 0x00000010ff10723e */ /* 0x000fe400048070ff */
[----:B------:R-:W-:Y:S02]  /*2c320*/  F2FP.SATFINITE.E4M3.F32.PACK_AB_MERGE_C R13, RZ, R13, RZ ;  /* 0x0000000dff0d723e */ /* 0x000fe400048070ff */
[----:B------:R-:W-:-:S02]  /*2c330*/  LOP3.LUT R44, R44, 0xff, RZ, 0xc0, !PT ;  /* 0x000000ff2c2c7812 */ /* 0x000fc400078ec0ff */
[----:B------:R-:W-:Y:S02]  /*2c340*/  LOP3.LUT R43, R43, 0xffff, RZ, 0xc0, !PT ;  /* 0x0000ffff2b2b7812 */ /* 0x000fe400078ec0ff */
[----:B------:R-:W-:Y:S02]  /*2c350*/  F2FP.SATFINITE.E4M3.F32.PACK_AB_MERGE_C R7, RZ, R7, RZ ;  /* 0x00000007ff07723e */ /* 0x000fe400048070ff */
[----:B------:R-:W-:Y:S01]  /*2c360*/  F2FP.SATFINITE.E4M3.F32.PACK_AB_MERGE_C R6, RZ, R6, RZ ;  /* 0x00000006ff06723e */ /* 0x000fe200048070ff */
[----:B------:R-:W-:Y:S01]  /*2c370*/  FADD R21, R22, R21 ;  /* 0x0000001516157221 */ /* 0x000fe20000000000 */
[----:B------:R-:W-:Y:S02]  /*2c380*/  LOP3.LUT R40, R40, 0xff, RZ, 0xc0, !PT ;  /* 0x000000ff28287812 */ /* 0x000fe400078ec0ff */
[----:B------:R-:W-:Y:S02]  /*2c390*/  LOP3.LUT R39, R39, 0xffff, RZ, 0xc0, !PT ;  /* 0x0000ffff27277812 */ /* 0x000fe400078ec0ff */
[----:B------:R-:W-:-:S02]  /*2c3a0*/  F2FP.SATFINITE.E4M3.F32.PACK_AB_MERGE_C R38, RZ, R38, RZ ;  /* 0x00000026ff26723e */ /* 0x000fc400048070ff */
[----:B------:R-:W-:Y:S02]  /*2c3b0*/  F2FP.SATFINITE.E4M3.F32.PACK_AB_MERGE_C R37, RZ, R37, RZ ;  /* 0x00000025ff25723e */ /* 0x000fe400048070ff */
[----:B------:R-:W-:Y:S02]  /*2c3c0*/  F2FP.SATFINITE.E4M3.F32.PACK_AB_MERGE_C R5, RZ, R5, RZ ;  /* 0x00000005ff05723e */ /* 0x000fe400048070ff */
[----:B------:R-:W-:Y:S02]  /*2c3d0*/  F2FP.SATFINITE.E4M3.F32.PACK_AB_MERGE_C R0, RZ, R0, RZ ;  /* 0x00000000ff00723e */ /* 0x000fe400048070ff */
[----:B------:R-:W-:Y:S02]  /*2c3e0*/  PRMT R49, R48, 0x7604, R49 ;  /* 0x0000760430317816 */ /* 0x000fe40000000031 */
[----:B------:R-:W-:Y:S02]  /*2c3f0*/  LOP3.LUT R23, R23, 0xff, RZ, 0xc0, !PT ;  /* 0x000000ff17177812 */ /* 0x000fe400078ec0ff */
[----:B------:R-:W-:-:S02]  /*2c400*/  LOP3.LUT R18, R18, 0xffff, RZ, 0xc0, !PT ;  /* 0x0000ffff12127812 */ /* 0x000fc400078ec0ff */
[----:B------:R-:W-:Y:S02]  /*2c410*/  PRMT R48, R46, 0x7604, R47 ;  /* 0x000076042e307816 */ /* 0x000fe4000000002f */
[----:B------:R-:W-:Y:S02]  /*2c420*/  LOP3.LUT R16, R16, 0xff, RZ, 0xc0, !PT ;  /* 0x000000ff10107812 */ /* 0x000fe400078ec0ff */
[----:B------:R-:W-:Y:S02]  /*2c430*/  LOP3.LUT R13, R13, 0xffff, RZ, 0xc0, !PT ;  /* 0x0000ffff0d0d7812 */ /* 0x000fe400078ec0ff */
[----:B------:R-:W-:Y:S02]  /*2c440*/  PRMT R47, R43, 0x7604, R44 ;  /* 0x000076042b2f7816 */ /* 0x000fe4000000002c */
[----:B------:R-:W-:Y:S02]  /*2c450*/  LOP3.LUT R7, R7, 0xff, RZ, 0xc0, !PT ;  /* 0x000000ff07077812 */ /* 0x000fe400078ec0ff */
[----:B------:R-:W-:Y:S01]  /*2c460*/  LOP3.LUT R6, R6, 0xffff, RZ, 0xc0, !PT ;  /* 0x0000ffff06067812 */ /* 0x000fe200078ec0ff */
[----:B------:R-:W-:Y:S01]  /*2c470*/  FADD R21, R25, R21 ;  /* 0x0000001519157221 */ /* 0x000fe20000000000 */
[----:B------:R-:W-:-:S02]  /*2c480*/  PRMT R44, R39, 0x7604, R40 ;  /* 0x00007604272c7816 */ /* 0x000fc40000000028 */
[----:B------:R-:W-:Y:S02]  /*2c490*/  LOP3.LUT R38, R38, 0xff, RZ, 0xc0, !PT ;  /* 0x000000ff26267812 */ /* 0x000fe400078ec0ff */
[----:B------:R-:W-:Y:S02]  /*2c4a0*/  LOP3.LUT R37, R37, 0xffff, RZ, 0xc0, !PT ;  /* 0x0000ffff25257812 */ /* 0x000fe400078ec0ff */
[----:B------:R-:W-:Y:S02]  /*2c4b0*/  LOP3.LUT R5, R5, 0xff, RZ, 0xc0, !PT ;  /* 0x000000ff05057812 */ /* 0x000fe400078ec0ff */
[----:B------:R-:W-:Y:S02]  /*2c4c0*/  LOP3.LUT R0, R0, 0xffff, RZ, 0xc0, !PT ;  /* 0x0000ffff00007812 */ /* 0x000fe400078ec0ff */
[----:B------:R-:W-:Y:S02]  /*2c4d0*/  PRMT R40, R18, 0x7604, R23 ;  /* 0x0000760412287816 */ /* 0x000fe40000000017 */
[----:B------:R-:W-:-:S02]  /*2c4e0*/  F2FP.SATFINITE.E4M3.F32.PACK_AB_MERGE_C R75, RZ, R75, RZ ;  /* 0x0000004bff4b723e */ /* 0x000fc400048070ff */
[----:B------:R-:W-:Y:S02]  /*2c4f0*/  F2FP.SATFINITE.E4M3.F32.PACK_AB_MERGE_C R74, RZ, R74, RZ ;  /* 0x0000004aff4a723e */ /* 0x000fe400048070ff */
[----:B------:R-:W-:Y:S02]  /*2c500*/  PRMT R18, R13, 0x7604, R16 ;  /* 0x000076040d127816 */ /* 0x000fe40000000010 */
[----:B------:R-:W-:Y:S02]  /*2c510*/  PRMT R13, R6, 0x7604, R7 ;  /* 0x00007604060d7816 */ /* 0x000fe40000000007 */
[----:B------:R-:W-:Y:S01]  /*2c520*/  PRMT R39, R37, 0x7604, R38 ;  /* 0x0000760425277816 */ /* 0x000fe20000000026 */
[----:B------:R-:W-:Y:S01]  /*2c530*/  FADD R37, R141, R21 ;  /* 0x000000158d257221 */ /* 0x000fe20000000000 */
[----:B------:R-:W-:Y:S01]  /*2c540*/  PRMT R6, R0, 0x7604, R5 ;  /* 0x0000760400067816 */ /* 0x000fe20000000005 */
[----:B------:R-:W-:Y:S01]  /*2c550*/  FADD R0, R143, R28 ;  /* 0x0000001c8f007221 */ /* 0x000fe20000000000 */
[----:B------:R-:W-:-:S02]  /*2c560*/  LOP3.LUT R75, R75, 0xff, RZ, 0xc0, !PT ;  /* 0x000000ff4b4b7812 */ /* 0x000fc400078ec0ff */
[----:B------:R-:W-:Y:S02]  /*2c570*/  LOP3.LUT R74, R74, 0xffff, RZ, 0xc0, !PT ;  /* 0x0000ffff4a4a7812 */ /* 0x000fe400078ec0ff */
[----:B------:R-:W-:Y:S02]  /*2c580*/  F2FP.SATFINITE.E4M3.F32.PACK_AB_MERGE_C R139, RZ, R139, RZ ;  /* 0x0000008bff8b723e */ /* 0x000fe400048070ff */
[----:B------:R-:W-:Y:S01]  /*2c590*/  F2FP.SATFINITE.E4M3.F32.PACK_AB_MERGE_C R138, RZ, R138, RZ ;  /* 0x0000008aff8a723e */ /* 0x000fe200048070ff */
[----:B------:R-:W-:-:S01]  /*2c5a0*/  FADD R37, R0, R37 ;  /* 0x0000002500257221 */ /* 0x000fc20000000000 */
[----:B------:R-:W-:Y:S02]  /*2c5b0*/  F2FP.SATFINITE.E4M3.F32.PACK_AB_MERGE_C R73, RZ, R73, RZ ;  /* 0x00000049ff49723e */ /* 0x000fe400048070ff */
[----:B------:R-:W-:Y:S02]  /*2c5c0*/  F2FP.SATFINITE.E4M3.F32.PACK_AB_MERGE_C R72, RZ, R72, RZ ;  /* 0x00000048ff48723e */ /* 0x000fe400048070ff */
[----:B------:R-:W-:-:S02]  /*2c5d0*/  PRMT R74, R74, 0x7604, R75 ;  /* 0x000076044a4a7816 */ /* 0x000fc4000000004b */
[----:B------:R-:W-:Y:S02]  /*2c5e0*/  F2FP.SATFINITE.E4M3.F32.PACK_AB_MERGE_C R137, RZ, R137, RZ ;  /* 0x00000089ff89723e */ /* 0x000fe400048070ff */
[----:B------:R-:W-:Y:S02]  /*2c5f0*/  SHF.L.U32 R36, R139, 0x10, RZ ;  /* 0x000000108b247819 */ /* 0x000fe400000006ff */
[----:B------:R-:W-:Y:S02]  /*2c600*/  LOP3.LUT R0, R138, 0xffff, RZ, 0xc0, !PT ;  /* 0x0000ffff8a007812 */ /* 0x000fe400078ec0ff */
[----:B------:R-:W-:Y:S02]  /*2c610*/  F2FP.SATFINITE.E4M3.F32.PACK_AB_MERGE_C R136, RZ, R136, RZ ;  /* 0x00000088ff88723e */ /* 0x000fe400048070ff */
[----:B------:R-:W-:Y:S02]  /*2c620*/  LOP3.LUT R73, R73, 0xff, RZ, 0xc0, !PT ;  /* 0x000000ff49497812 */ /* 0x000fe400078ec0ff */
[----:B------:R-:W-:Y:S01]  /*2c630*/  LOP3.LUT R72, R72, 0xffff, RZ, 0xc0, !PT ;  /* 0x0000ffff48487812 */ /* 0x000fe200078ec0ff */
[----:B------:R-:W-:Y:S01]  /*2c640*/  IMAD.U32 R35, R137, 0x10000, RZ ;  /* 0x0001000089237824 */ /* 0x000fe200078e00ff */
[----:B------:R-:W-:-:S02]  /*2c650*/  LOP3.LUT R36, R74, 0xff0000, R36, 0xf8, !PT ;  /* 0x00ff00004a247812 */ /* 0x000fc400078ef824 */
[----:B------:R-:W-:Y:S02]  /*2c660*/  SHF.L.U32 R0, R0, 0x18, RZ ;  /* 0x0000001800007819 */ /* 0x000fe400000006ff */
[----:B------:R-:W-:Y:S02]  /*2c670*/  LOP3.LUT R136, R136, 0xffff, RZ, 0xc0, !PT ;  /* 0x0000ffff88887812 */ /* 0x000fe400078ec0ff */
[----:B------:R-:W-:Y:S02]  /*2c680*/  PRMT R72, R72, 0x7604, R73 ;  /* 0x0000760448487816 */ /* 0x000fe40000000049 */
[----:B------:R-:W-:Y:S02]  /*2c690*/  F2FP.SATFINITE.E4M3.F32.PACK_AB_MERGE_C R34, RZ, R34, RZ ;  /* 0x00000022ff22723e */ /* 0x000fe400048070ff */
[----:B------:R-:W-:Y:S02]  /*2c6a0*/  F2FP.SATFINITE.E4M3.F32.PACK_AB_MERGE_C R32, RZ, R32, RZ ;  /* 0x00000020ff20723e */ /* 0x000fe400048070ff */
[----:B------:R-:W-:-:S02]  /*2c6b0*/  F2FP.SATFINITE.E4M3.F32.PACK_AB_MERGE_C R67, RZ, R67, RZ ;  /* 0x00000043ff43723e */ /* 0x000fc400048070ff */
[----:B------:R-:W-:Y:S02]  /*2c6c0*/  F2FP.SATFINITE.E4M3.F32.PACK_AB_MERGE_C R66, RZ, R66, RZ ;  /* 0x00000042ff42723e */ /* 0x000fe400048070ff */
[----:B------:R-:W-:Y:S01]  /*2c6d0*/  LOP3.LUT R36, R36, R0, RZ, 0xfc, !PT ;  /* 0x0000000024247212 */ /* 0x000fe200078efcff */
[----:B------:R-:W-:Y:S01]  /*2c6e0*/  IMAD.SHL.U32 R0, R136, 0x1000000, RZ ;  /* 0x0100000088007824 */ /* 0x000fe200078e00ff */
[----:B------:R-:W-:Y:S02]  /*2c6f0*/  F2FP.SATFINITE.E4M3.F32.PACK_AB_MERGE_C R45, RZ, R45, RZ ;  /* 0x0000002dff2d723e */ /* 0x000fe400048070ff */
[----:B------:R-:W-:Y:S02]  /*2c700*/  F2FP.SATFINITE.E4M3.F32.PACK_AB_MERGE_C R14, RZ, R14, RZ ;  /* 0x0000000eff0e723e */ /* 0x000fe400048070ff */
[----:B------:R-:W-:Y:S02]  /*2c710*/  F2FP.SATFINITE.E4M3.F32.PACK_AB_MERGE_C R42, RZ, R42, RZ ;  /* 0x0000002aff2a723e */ /* 0x000fe400048070ff */
[----:B------:R-:W-:-:S02]  /*2c720*/  F2FP.SATFINITE.E4M3.F32.PACK_AB_MERGE_C R41, RZ, R41, RZ ;  /* 0x00000029ff29723e */ /* 0x000fc400048070ff */
[----:B------:R-:W-:Y:S02]  /*2c730*/  LOP3.LUT R34, R34, 0xff, RZ, 0xc0, !PT ;  /* 0x000000ff22227812 */ /* 0x000fe400078ec0ff */
[----:B------:R-:W-:Y:S02]  /*2c740*/  LOP3.LUT R32, R32, 0xffff, RZ, 0xc0, !PT ;  /* 0x0000ffff20207812 */ /* 0x000fe400078ec0ff */
[----:B------:R-:W-:Y:S02]  /*2c750*/  LOP3.LUT R35, R72, 0xff0000, R35, 0xf8, !PT ;  /* 0x00ff000048237812 */ /* 0x000fe400078ef823 */
[----:B------:R-:W-:Y:S02]  /*2c760*/  LOP3.LUT R67, R67, 0xff, RZ, 0xc0, !PT ;  /* 0x000000ff43437812 */ /* 0x000fe400078ec0ff */
[----:B------:R-:W-:Y:S02]  /*2c770*/  LOP3.LUT R66, R66, 0xffff, RZ, 0xc0, !PT ;  /* 0x0000ffff42427812 */ /* 0x000fe400078ec0ff */
[----:B------:R-:W-:-:S02]  /*2c780*/  F2FP.SATFINITE.E4M3.F32.PACK_AB_MERGE_C R31, RZ, R31, RZ ;  /* 0x0000001fff1f723e */ /* 0x000fc400048070ff */
[----:B------:R-:W-:Y:S02]  /*2c790*/  F2FP.SATFINITE.E4M3.F32.PACK_AB_MERGE_C R29, RZ, R29, RZ ;  /* 0x0000001dff1d723e */ /* 0x000fe400048070ff */
[----:B------:R-:W-:Y:S02]  /*2c7a0*/  F2FP.SATFINITE.E4M3.F32.PACK_AB_MERGE_C R131, RZ, R131, RZ ;  /* 0x00000083ff83723e */ /* 0x000fe400048070ff */
[----:B------:R-:W-:Y:S02]  /*2c7b0*/  F2FP.SATFINITE.E4M3.F32.PACK_AB_MERGE_C R130, RZ, R130, RZ ;  /* 0x00000082ff82723e */ /* 0x000fe400048070ff */
[----:B------:R-:W-:Y:S02]  /*2c7c0*/  F2FP.SATFINITE.E4M3.F32.PACK_AB_MERGE_C R65, RZ, R65, RZ ;  /* 0x00000041ff41723e */ /* 0x000fe400048070ff */
[----:B------:R-:W-:Y:S02]  /*2c7d0*/  F2FP.SATFINITE.E4M3.F32.PACK_AB_MERGE_C R64, RZ, R64, RZ ;  /* 0x00000040ff40723e */ /* 0x000fe400048070ff */
[----:B------:R-:W-:-:S02]  /*2c7e0*/  LOP3.LUT R45, R45, 0xff, RZ, 0xc0, !PT ;  /* 0x000000ff2d2d7812 */ /* 0x000fc400078ec0ff */
[----:B------:R-:W-:Y:S02]  /*2c7f0*/  LOP3.LUT R14, R14, 0xffff, RZ, 0xc0, !PT ;  /* 0x0000ffff0e0e7812 */ /* 0x000fe400078ec0ff */
[----:B------:R-:W-:Y:S02]  /*2c800*/  LOP3.LUT R42, R42, 0xff, RZ, 0xc0, !PT ;  /* 0x000000ff2a2a7812 */ /* 0x000fe400078ec0ff */
[----:B------:R-:W-:Y:S02]  /*2c810*/  LOP3.LUT R41, R41, 0xffff, RZ, 0xc0, !PT ;  /* 0x0000ffff29297812 */ /* 0x000fe400078ec0ff */
[----:B------:R-:W-:Y:S02]  /*2c820*/  PRMT R43, R32, 0x7604, R34 ;  /* 0x00007604202b7816 */ /* 0x000fe40000000022 */
[----:B------:R-:W-:Y:S02]  /*2c830*/  LOP3.LUT R35, R35, R0, RZ, 0xfc, !PT ;  /* 0x0000000023237212 */ /* 0x000fe400078efcff */
[----:B------:R-:W-:-:S02]  /*2c840*/  PRMT R66, R66, 0x7604, R67 ;  /* 0x0000760442427816 */ /* 0x000fc40000000043 */
[----:B------:R-:W-:Y:S02]  /*2c850*/  LOP3.LUT R31, R31, 0xff, RZ, 0xc0, !PT ;  /* 0x000000ff1f1f7812 */ /* 0x000fe400078ec0ff */
[----:B------:R-:W-:Y:S02]  /*2c860*/  LOP3.LUT R29, R29, 0xffff, RZ, 0xc0, !PT ;  /* 0x0000ffff1d1d7812 */ /* 0x000fe400078ec0ff */
[----:B------:R-:W-:Y:S02]  /*2c870*/  F2FP.SATFINITE.E4M3.F32.PACK_AB_MERGE_C R129, RZ, R129, RZ ;  /* 0x00000081ff81723e */ /* 0x000fe400048070ff */
[----:B------:R-:W-:Y:S02]  /*2c880*/  SHF.L.U32 R32, R131, 0x10, RZ ;  /* 0x0000001083207819 */ /* 0x000fe400000006ff */
[----:B------:R-:W-:Y:S02]  /*2c890*/  LOP3.LUT R0, R130, 0xffff, RZ, 0xc0, !PT ;  /* 0x0000ffff82007812 */ /* 0x000fe400078ec0ff */
[----:B------:R-:W-:-:S02]  /*2c8a0*/  F2FP.SATFINITE.E4M3.F32.PACK_AB_MERGE_C R128, RZ, R128, RZ ;  /* 0x00000080ff80723e */ /* 0x000fc400048070ff */
[----:B------:R-:W-:Y:S02]  /*2c8b0*/  LOP3.LUT R65, R65, 0xff, RZ, 0xc0, !PT ;  /* 0x000000ff41417812 */ /* 0x000fe400078ec0ff */
[----:B------:R-:W-:Y:S02]  /*2c8c0*/  LOP3.LUT R64, R64, 0xffff, RZ, 0xc0, !PT ;  /* 0x0000ffff40407812 */ /* 0x000fe400078ec0ff */
[----:B------:R-:W-:Y:S02]  /*2c8d0*/  PRMT R46, R14, 0x7604, R45 ;  /* 0x000076040e2e7816 */ /* 0x000fe4000000002d */
[----:B------:R-:W-:Y:S02]  /*2c8e0*/  PRMT R45, R41, 0x7604, R42 ;  /* 0x00007604292d7816 */ /* 0x000fe4000000002a */
[----:B------:R-:W-:Y:S01]  /*2c8f0*/  PRMT R42, R29, 0x7604, R31 ;  /* 0x000076041d2a7816 */ /* 0x000fe2000000001f */
[----:B------:R-:W-:Y:S01]  /*2c900*/  IMAD.U32 R31, R129, 0x10000, RZ ;  /* 0x00010000811f7824 */ /* 0x000fe200078e00ff */
[----:B------:R-:W-:-:S02]  /*2c910*/  LOP3.LUT R32, R66, 0xff0000, R32, 0xf8, !PT ;  /* 0x00ff000042207812 */ /* 0x000fc400078ef820 */
[----:B------:R-:W-:Y:S02]  /*2c920*/  SHF.L.U32 R0, R0, 0x18, RZ ;  /* 0x0000001800007819 */ /* 0x000fe400000006ff */
[----:B------:R-:W-:Y:S02]  /*2c930*/  LOP3.LUT R128, R128, 0xffff, RZ, 0xc0, !PT ;  /* 0x0000ffff80807812 */ /* 0x000fe400078ec0ff */
[----:B------:R-:W-:Y:S02]  /*2c940*/  PRMT R64, R64, 0x7604, R65 ;  /* 0x0000760440407816 */ /* 0x000fe40000000041 */
[----:B------:R-:W-:Y:S02]  /*2c950*/  F2FP.SATFINITE.E4M3.F32.PACK_AB_MERGE_C R59, RZ, R59, RZ ;  /* 0x0000003bff3b723e */ /* 0x000fe400048070ff */
[----:B------:R-:W-:Y:S02]  /*2c960*/  F2FP.SATFINITE.E4M3.F32.PACK_AB_MERGE_C R58, RZ, R58, RZ ;  /* 0x0000003aff3a723e */ /* 0x000fe400048070ff */
[----:B------:R-:W-:Y:S01]  /*2c970*/  LOP3.LUT R32, R32, R0, RZ, 0xfc, !PT ;  /* 0x0000000020207212 */ /* 0x000fe200078efcff */
[----:B------:R-:W-:Y:S01]  /*2c980*/  IMAD.SHL.U32 R0, R128, 0x1000000, RZ ;  /* 0x0100000080007824 */ /* 0x000fe200078e00ff */
[----:B------:R-:W-:-:S02]  /*2c990*/  LOP3.LUT R31, R64, 0xff0000, R31, 0xf8, !PT ;  /* 0x00ff0000401f7812 */ /* 0x000fc400078ef81f */
[----:B------:R-:W-:Y:S02]  /*2c9a0*/  LOP3.LUT R59, R59, 0xff, RZ, 0xc0, !PT ;  /* 0x000000ff3b3b7812 */ /* 0x000fe400078ec0ff */
[----:B------:R-:W-:Y:S02]  /*2c9b0*/  LOP3.LUT R58, R58, 0xffff, RZ, 0xc0, !PT ;  /* 0x0000ffff3a3a7812 */ /* 0x000fe400078ec0ff */
[----:B------:R-:W-:Y:S02]  /*2c9c0*/  F2FP.SATFINITE.E4M3.F32.PACK_AB_MERGE_C R27, RZ, R27, RZ ;  /* 0x0000001bff1b723e */ /* 0x000fe400048070ff */
[----:B------:R-:W-:Y:S02]  /*2c9d0*/  F2FP.SATFINITE.E4M3.F32.PACK_AB_MERGE_C R20, RZ, R20, RZ ;  /* 0x00000014ff14723e */ /* 0x000fe400048070ff */
[----:B------:R-:W-:Y:S02]  /*2c9e0*/  F2FP.SATFINITE.E4M3.F32.PACK_AB_MERGE_C R123, RZ, R123, RZ ;  /* 0x0000007bff7b723e */ /* 0x000fe400048070ff */
[----:B------:R-:W-:-:S02]  /*2c9f0*/  F2FP.SATFINITE.E4M3.F32.PACK_AB_MERGE_C R122, RZ, R122, RZ ;  /* 0x0000007aff7a723e */ /* 0x000fc400048070ff */
[----:B------:R-:W-:Y:S02]  /*2ca00*/  F2FP.SATFINITE.E4M3.F32.PACK_AB_MERGE_C R57, RZ, R57, RZ ;  /* 0x00000039ff39723e */ /* 0x000fe400048070ff */
[----:B------:R-:W-:Y:S02]  /*2ca10*/  F2FP.SATFINITE.E4M3.F32.PACK_AB_MERGE_C R56, RZ, R56, RZ ;  /* 0x00000038ff38723e */ /* 0x000fe400048070ff */
[----:B------:R-:W-:Y:S02]  /*2ca20*/  LOP3.LUT R31, R31, R0, RZ, 0xfc, !PT ;  /* 0x000000001f1f7212 */ /* 0x000fe400078efcff */
[----:B------:R-:W-:Y:S02]  /*2ca30*/  PRMT R58, R58, 0x7604, R59 ;  /* 0x000076043a3a7816 */ /* 0x000fe4000000003b */
[----:B------:R-:W-:Y:S02]  /*2ca40*/  LOP3.LUT R27, R27, 0xff, RZ, 0xc0, !PT ;  /* 0x000000ff1b1b7812 */ /* 0x000fe400078ec0ff */
[----:B------:R-:W-:-:S02]  /*2ca50*/  LOP3.LUT R20, R20, 0xffff, RZ, 0xc0, !PT ;  /* 0x0000ffff14147812 */ /* 0x000fc400078ec0ff */
[----:B------:R-:W-:Y:S02]  /*2ca60*/  F2FP.SATFINITE.E4M3.F32.PACK_AB_MERGE_C R121, RZ, R121, RZ ;  /* 0x00000079ff79723e */ /* 0x000fe400048070ff */
[----:B------:R-:W-:Y:S02]  /*2ca70*/  SHF.L.U32 R28, R123, 0x10, RZ ;  /* 0x000000107b1c7819 */ /* 0x000fe400000006ff */
[----:B------:R-:W-:Y:S02]  /*2ca80*/  LOP3.LUT R0, R122, 0xffff, RZ, 0xc0, !PT ;  /* 0x0000ffff7a007812 */ /* 0x000fe400078ec0ff */
[----:B------:R-:W-:Y:S02]  /*2ca90*/  F2FP.SATFINITE.E4M3.F32.PACK_AB_MERGE_C R120, RZ, R120, RZ ;  /* 0x00000078ff78723e */ /* 0x000fe400048070ff */
[----:B------:R-:W-:Y:S02]  /*2caa0*/  LOP3.LUT R57, R57, 0xff, RZ, 0xc0, !PT ;  /* 0x000000ff39397812 */ /* 0x000fe400078ec0ff */
[----:B------:R-:W-:-:S02]  /*2cab0*/  LOP3.LUT R56, R56, 0xffff, RZ, 0xc0, !PT ;  /* 0x0000ffff38387812 */ /* 0x000fc400078ec0ff */
[----:B------:R-:W-:Y:S01]  /*2cac0*/  PRMT R14, R20, 0x7604, R27 ;  /* 0x00007604140e7816 */ /* 0x000fe2000000001b */
[----:B------:R-:W-:Y:S01]  /*2cad0*/  IMAD.U32 R27, R121, 0x10000, RZ ;  /* 0x00010000791b7824 */ /* 0x000fe200078e00ff */
[----:B------:R-:W-:Y:S02]  /*2cae0*/  LOP3.LUT R28, R58, 0xff0000, R28, 0xf8, !PT ;  /* 0x00ff00003a1c7812 */ /* 0x000fe400078ef81c */
[----:B------:R-:W-:Y:S02]  /*2caf0*/  SHF.L.U32 R0, R0, 0x18, RZ ;  /* 0x0000001800007819 */ /* 0x000fe400000006ff */
[----:B------:R-:W-:Y:S02]  /*2cb00*/  LOP3.LUT R120, R120, 0xffff, RZ, 0xc0, !PT ;  /* 0x0000ffff78787812 */ /* 0x000fe400078ec0ff */
[----:B------:R-:W-:Y:S02]  /*2cb10*/  PRMT R56, R56, 0x7604, R57 ;  /* 0x0000760438387816 */ /* 0x000fe40000000039 */
[----:B------:R-:W-:-:S02]  /*2cb20*/  F2FP.SATFINITE.E4M3.F32.PACK_AB_MERGE_C R30, RZ, R30, RZ ;  /* 0x0000001eff1e723e */ /* 0x000fc400048070ff */
[----:B------:R-:W-:Y:S02]  /*2cb30*/  F2FP.SATFINITE.E4M3.F32.PACK_AB_MERGE_C R24, RZ, R24, RZ ;  /* 0x00000018ff18723e */ /* 0x000fe400048070ff */
[----:B------:R-:W-:Y:S02]  /*2cb40*/  F2FP.SATFINITE.E4M3.F32.PACK_AB_MERGE_C R51, RZ, R51, RZ ;  /* 0x00000033ff33723e */ /* 0x000fe400048070ff */
[----:B------:R-:W-:Y:S02]  /*2cb50*/  F2FP.SATFINITE.E4M3.F32.PACK_AB_MERGE_C R50, RZ, R50, RZ ;  /* 0x00000032ff32723e */ /* 0x000fe400048070ff */
[----:B------:R-:W-:Y:S01]  /*2cb60*/  LOP3.LUT R28, R28, R0, RZ, 0xfc, !PT ;  /* 0x000000001c1c7212 */ /* 0x000fe200078efcff */
[----:B------:R-:W-:Y:S01]  /*2cb70*/  IMAD.SHL.U32 R0, R120, 0x1000000, RZ ;  /* 0x0100000078007824 */ /* 0x000fe200078e00ff */
[----:B------:R-:W-:Y:S02]  /*2cb80*/  LOP3.LUT R30, R30, 0xff, RZ, 0xc0, !PT ;  /* 0x000000ff1e1e7812 */ /* 0x000fe400078ec0ff */
[----:B------:R-:W-:-:S02]  /*2cb90*/  LOP3.LUT R24, R24, 0xffff, RZ, 0xc0, !PT ;  /* 0x0000ffff18187812 */ /* 0x000fc400078ec0ff */
[----:B------:R-:W-:Y:S02]  /*2cba0*/  LOP3.LUT R27, R56, 0xff0000, R27, 0xf8, !PT ;  /* 0x00ff0000381b7812 */ /* 0x000fe400078ef81b */
[----:B------:R-:W-:Y:S02]  /*2cbb0*/  LOP3.LUT R51, R51, 0xff, RZ, 0xc0, !PT ;  /* 0x000000ff33337812 */ /* 0x000fe400078ec0ff */
[----:B------:R-:W-:Y:S02]  /*2cbc0*/  LOP3.LUT R50, R50, 0xffff, RZ, 0xc0, !PT ;  /* 0x0000ffff32327812 */ /* 0x000fe400078ec0ff */
[----:B------:R-:W-:Y:S02]  /*2cbd0*/  F2FP.SATFINITE.E4M3.F32.PACK_AB_MERGE_C R115, RZ, R115, RZ ;  /* 0x00000073ff73723e */ /* 0x000fe400048070ff */
[----:B------:R-:W-:Y:S02]  /*2cbe0*/  F2FP.SATFINITE.E4M3.F32.PACK_AB_MERGE_C R114, RZ, R114, RZ ;  /* 0x00000072ff72723e */ /* 0x000fe400048070ff */
[----:B------:R-:W-:-:S02]  /*2cbf0*/  PRMT R41, R24, 0x7604, R30 ;  /* 0x0000760418297816 */ /* 0x000fc4000000001e */
[----:B------:R-:W-:Y:S02]  /*2cc00*/  LOP3.LUT R27, R27, R0, RZ, 0xfc, !PT ;  /* 0x000000001b1b7212 */ /* 0x000fe400078efcff */
[----:B------:R-:W-:Y:S02]  /*2cc10*/  PRMT R50, R50, 0x7604, R51 ;  /* 0x0000760432327816 */ /* 0x000fe40000000033 */
[----:B------:R-:W-:Y:S02]  /*2cc20*/  F2FP.SATFINITE.E4M3.F32.PACK_AB_MERGE_C R113, RZ, R113, RZ ;  /* 0x00000071ff71723e */ /* 0x000fe400048070ff */
[----:B------:R-:W-:Y:S02]  /*2cc30*/  SHF.L.U32 R24, R115, 0x10, RZ ;  /* 0x0000001073187819 */ /* 0x000fe400000006ff */
[----:B------:R-:W-:Y:S02]  /*2cc40*/  LOP3.LUT R0, R114, 0xffff, RZ, 0xc0, !PT ;  /* 0x0000ffff72007812 */ /* 0x000fe400078ec0ff */
[----:B------:R-:W-:Y:S01]  /*2cc50*/  F2FP.SATFINITE.E4M3.F32.PACK_AB_MERGE_C R112, RZ, R112, RZ ;  /* 0x00000070ff70723e */ /* 0x000fe200048070ff */
[----:B------:R-:W-:Y:S01]  /*2cc60*/  IMAD.U32 R23, R113, 0x10000, RZ ;  /* 0x0001000071177824 */ /* 0x000fe200078e00ff */
[----:B------:R-:W-:-:S02]  /*2cc70*/  LOP3.LUT R24, R50, 0xff0000, R24, 0xf8, !PT ;  /* 0x00ff000032187812 */ /* 0x000fc400078ef818 */
[----:B------:R-:W-:Y:S02]  /*2cc80*/  SHF.L.U32 R0, R0, 0x18, RZ ;  /* 0x0000001800007819 */ /* 0x000fe400000006ff */
[----:B------:R-:W-:Y:S02]  /*2cc90*/  LOP3.LUT R112, R112, 0xffff, RZ, 0xc0, !PT ;  /* 0x0000ffff70707812 */ /* 0x000fe400078ec0ff */
[----:B------:R-:W-:Y:S02]  /*2cca0*/  LOP3.LUT R24, R24, R0, RZ, 0xfc, !PT ;  /* 0x0000000018187212 */ /* 0x000fe400078efcff */
[----:B------:R-:W-:Y:S01]  /*2ccb0*/  LOP3.LUT R23, R49, 0xff0000, R23, 0xf8, !PT ;  /* 0x00ff000031177812 */ /* 0x000fe200078ef817 */
[----:B------:R-:W-:Y:S01]  /*2ccc0*/  IMAD.SHL.U32 R0, R112, 0x1000000, RZ ;  /* 0x0100000070007824 */ /* 0x000fe200078e00ff */
[----:B------:R-:W-:Y:S02]  /*2ccd0*/  F2FP.SATFINITE.E4M3.F32.PACK_AB_MERGE_C R107, RZ, R107, RZ ;  /* 0x0000006bff6b723e */ /* 0x000fe400048070ff */
[----:B------:R-:W-:-:S02]  /*2cce0*/  F2FP.SATFINITE.E4M3.F32.PACK_AB_MERGE_C R106, RZ, R106, RZ ;  /* 0x0000006aff6a723e */ /* 0x000fc400048070ff */
[----:B------:R-:W-:Y:S02]  /*2ccf0*/  LOP3.LUT R23, R23, R0, RZ, 0xfc, !PT ;  /* 0x0000000017177212 */ /* 0x000fe400078efcff */
[----:B------:R-:W-:Y:S02]  /*2cd00*/  SHF.L.U32 R20, R107, 0x10, RZ ;  /* 0x000000106b147819 */ /* 0x000fe400000006ff */
[----:B------:R-:W-:Y:S02]  /*2cd10*/  LOP3.LUT R0, R106, 0xffff, RZ, 0xc0, !PT ;  /* 0x0000ffff6a007812 */ /* 0x000fe400078ec0ff */
[----:B------:R-:W-:Y:S02]  /*2cd20*/  LOP3.LUT R20, R47, 0xff0000, R20, 0xf8, !PT ;  /* 0x00ff00002f147812 */ /* 0x000fe400078ef814 */
[----:B------:R-:W-:-:S04]  /*2cd30*/  SHF.L.U32 R0, R0, 0x18, RZ ;  /* 0x0000001800007819 */ /* 0x000fc800000006ff */
[----:B------:R-:W-:Y:S01]  /*2cd40*/  LOP3.LUT R20, R20, R0, RZ, 0xfc, !PT ;  /* 0x0000000014147212 */ /* 0x000fe200078efcff */
[----:B------:R-:W-:-:S05]  /*2cd50*/  FMUL R0, R145, UR5 ;  /* 0x0000000591007c20 */ /* 0x000fca0008400000 */
[----:B------:R-:W-:-:S13]  /*2cd60*/  FSETP.GEU.AND P3, PT, R0, -126, PT ;  /* 0xc2fc00000000780b */ /* 0x000fda0003f6e000 */
[----:B------:R-:W-:-:S06]  /*2cd70*/  @!P3 FMUL R0, R0, 0.5 ;  /* 0x3f0000000000b820 */ /* 0x000fcc0000400000 */
[----:B------:R-:W1:Y:S02]  /*2cd80*/  MUFU.EX2 R0, R0 ;  /* 0x0000000000007308 */ /* 0x000e640000000800 */
[----:B-1----:R-:W-:-:S04]  /*2cd90*/  @!P3 FMUL R0, R0, R0 ;  /* 0x000000000000b220 */ /* 0x002fc80000400000 */
[-C--:B-----5:R-:W-:Y:S01]  /*2cda0*/  FMUL R163, R163, R0.reuse ;  /* 0x00000000a3a37220 */ /* 0x0a0fe20000400000 */
[-C--:B----4-:R-:W-:Y:S01]  /*2cdb0*/  FMUL R164, R164, R0.reuse ;  /* 0x00000000a4a47220 */ /* 0x090fe20000400000 */
[-C--:B---3--:R-:W-:Y:S01]  /*2cdc0*/  FMUL R165, R165, R0.reuse ;  /* 0x00000000a5a57220 */ /* 0x088fe20000400000 */
[-C--:B--2---:R-:W-:Y:S01]  /*2cdd0*/  FMUL R166, R166, R0.reuse ;  /* 0x00000000a6a67220 */ /* 0x084fe20000400000 */
        /* <DEDUP_REMOVED lines=47> */
[----:B------:R-:W-:Y:S02]  /*2d0d0*/  IMAD.U32 R77, R77, 0x10000, RZ ;  /* 0x000100004d4d7824 */ /* 0x000fe400078e00ff */
[----:B------:R-:W-:Y:S01]  /*2d0e0*/  STL [R1+0x2a4], R183 ;  /* 0x0002a4b701007387 */ /* 0x000fe20000100800 */
[----:B------:R-:W-:Y:S01]  /*2d0f0*/  F2FP.SATFINITE.E4M3.F32.PACK_AB_MERGE_C R68, RZ, R68, RZ ;  /* 0x00000044ff44723e */ /* 0x000fe200048070ff */
[-C--:B------:R-:W-:Y:S02]  /*2d100*/  FMUL R190, R190, R0.reuse ;  /* 0x00000000bebe7220 */ /* 0x080fe40000400000 */
[----:B------:R-:W-:Y:S01]  /*2d110*/  STL [R1+0x2b0], R184 ;  /* 0x0002b0b801007387 */ /* 0x000fe20000100800 */
[----:B------:R-:W-:Y:S01]  /*2d120*/  FMUL R191, R191, R0 ;  /* 0x00000000bfbf7220 */ /* 0x000fe20000400000 */
[----:B------:R-:W-:-:S02]  /*2d130*/  F2FP.SATFINITE.E4M3.F32.PACK_AB_MERGE_C R133, RZ, R133, RZ ;  /* 0x00000085ff85723e */ /* 0x000fc400048070ff */
[----:B------:R-:W-:Y:S01]  /*2d140*/  STL [R1+0x2b4], R185 ;  /* 0x0002b4b901007387 */ /* 0x000fe20000100800 */
[----:B------:R-:W-:Y:S01]  /*2d150*/  F2FP.SATFINITE.E4M3.F32.PACK_AB_MERGE_C R132, RZ, R132, RZ ;  /* 0x00000084ff84723e */ /* 0x000fe200048070ff */
[-C--:B------:R-:W-:Y:S02]  /*2d160*/  FMUL R192, R192, R0.reuse ;  /* 0x00000000c0c07220 */ /* 0x080fe40000400000 */
[----:B------:R-:W-:Y:S01]  /*2d170*/  STL [R1+0x2c0], R186 ;  /* 0x0002c0ba01007387 */ /* 0x000fe20000100800 */
[-C--:B------:R-:W-:Y:S01]  /*2d180*/  FMUL R193, R193, R0.reuse ;  /* 0x00000000c1c17220 */ /* 0x080fe20000400000 */
[----:B------:R-:W-:Y:S02]  /*2d190*/  LOP3.LUT R69, R69, 0xff, RZ, 0xc0, !PT ;  /* 0x000000ff45457812 */ /* 0x000fe400078ec0ff */
[----:B------:R-:W-:Y:S01]  /*2d1a0*/  STL [R1+0x2c4], R187 ;  /* 0x0002c4bb01007387 */ /* 0x000fe20000100800 */
[----:B------:R-:W-:Y:S01]  /*2d1b0*/  LOP3.LUT R68, R68, 0xffff, RZ, 0xc0, !PT ;  /* 0x0000ffff44447812 */ /* 0x000fe200078ec0ff */
[----:B------:R-:W-:-:S02]  /*2d1c0*/  FMUL R194, R194, R0 ;  /* 0x00000000c2c27220 */ /* 0x000fc40000400000 */
[----:B------:R-:W-:Y:S01]  /*2d1d0*/  STL [R1+0x2d0], R188 ;  /* 0x0002d0bc01007387 */ /* 0x000fe20000100800 */
[----:B------:R-:W-:Y:S01]  /*2d1e0*/  LOP3.LUT R77, R6, 0xff0000, R77, 0xf8, !PT ;  /* 0x00ff0000064d7812 */ /* 0x000fe200078ef84d */
[-C--:B------:R-:W-:Y:S02]  /*2d1f0*/  FMUL R195, R195, R0.reuse ;  /* 0x00000000c3c37220 */ /* 0x080fe40000400000 */
[----:B------:R-:W-:Y:S01]  /*2d200*/  STL [R1+0x2d4], R189 ;  /* 0x0002d4bd01007387 */ /* 0x000fe20000100800 */
[----:B------:R-:W-:Y:S01]  /*2d210*/  F2FP.SATFINITE.E4M3.F32.PACK_AB_MERGE_C R71, RZ, R71, RZ ;  /* 0x00000047ff47723e */ /* 0x000fe200048070ff */
[----:B------:R-:W-:Y:S01]  /*2d220*/  FMUL R196, R196, R0 ;  /* 0x00000000c4c47220 */ /* 0x000fe20000400000 */
[----:B------:R-:W-:Y:S01]  /*2d230*/  F2FP.SATFINITE.E4M3.F32.PACK_AB_MERGE_C R70, RZ, R70, RZ ;  /* 0x00000046ff46723e */ /* 0x000fe200048070ff */
[----:B------:R-:W-:Y:S01]  /*2d240*/  STL [R1+0x2e0], R190 ;  /* 0x0002e0be01007387 */ /* 0x000fe20000100800 */
[----:B------:R-:W-:Y:S01]  /*2d250*/  LOP3.LUT R6, R132, 0xffff, RZ, 0xc0, !PT ;  /* 0x0000ffff84067812 */ /* 0x000fe200078ec0ff */
[----:B------:R-:W-:-:S02]  /*2d260*/  IMAD.U32 R33, R133, 0x10000, RZ ;  /* 0x0001000085217824 */ /* 0x000fc400078e00ff */
[-C--:B------:R-:W-:Y:S01]  /*2d270*/  FMUL R197, R197, R0.reuse ;  /* 0x00000000c5c57220 */ /* 0x080fe20000400000 */
[----:B------:R-:W-:Y:S01]  /*2d280*/  STL [R1+0x2e4], R191 ;  /* 0x0002e4bf01007387 */ /* 0x000fe20000100800 */
[----:B------:R-:W-:Y:S01]  /*2d290*/  PRMT R68, R68, 0x7604, R69 ;  /* 0x0000760444447816 */ /* 0x000fe20000000045 */
[----:B------:R-:W-:Y:S02]  /*2d2a0*/  FMUL R235, R235, R0 ;  /* 0x00000000ebeb7220 */ /* 0x000fe40000400000 */
[----:B------:R-:W-:Y:S01]  /*2d2b0*/  STL [R1+0x2f0], R192 ;  /* 0x0002f0c001007387 */ /* 0x000fe20000100800 */
[----:B------:R-:W-:-:S01]  /*2d2c0*/  FADD R5, R144, R140 ;  /* 0x0000008c90057221 */ /* 0x000fc20000000000 */
[----:B------:R-:W-:Y:S01]  /*2d2d0*/  FADD R38, R142, R26 ;  /* 0x0000001a8e267221 */ /* 0x000fe20000000000 */
[-C--:B------:R-:W-:Y:S01]  /*2d2e0*/  FMUL R234, R234, R0.reuse ;  /* 0x00000000eaea7220 */ /* 0x080fe20000400000 */
[----:B------:R-:W-:Y:S01]  /*2d2f0*/  STL [R1+0x2f4], R193 ;  /* 0x0002f4c101007387 */ /* 0x000fe20000100800 */
[----:B------:R-:W-:Y:S01]  /*2d300*/  LOP3.LUT R71, R71, 0xff, RZ, 0xc0, !PT ;  /* 0x000000ff47477812 */ /* 0x000fe200078ec0ff */
[----:B------:R-:W-:Y:S01]  /*2d310*/  FMUL R233, R233, R0 ;  /* 0x00000000e9e97220 */ /* 0x000fe20000400000 */
[----:B------:R-:W-:Y:S01]  /*2d320*/  LOP3.LUT R70, R70, 0xffff, RZ, 0xc0, !PT ;  /* 0x0000ffff46467812 */ /* 0x000fe200078ec0ff */
[----:B------:R-:W-:Y:S01]  /*2d330*/  STL [R1+0x300], R194 ;  /* 0x000300c201007387 */ /* 0x000fe20000100800 */
[----:B------:R-:W-:Y:S01]  /*2d340*/  F2FP.SATFINITE.E4M3.F32.PACK_AB_MERGE_C R135, RZ, R135, RZ ;  /* 0x00000087ff87723e */ /* 0x000fe200048070ff */
[----:B------:R-:W-:Y:S01]  /*2d350*/  IMAD.SHL.U32 R6, R6, 0x1000000, RZ ;  /* 0x0100000006067824 */ /* 0x000fe200078e00ff */
[----:B------:R-:W-:Y:S01]  /*2d360*/  F2FP.SATFINITE.E4M3.F32.PACK_AB_MERGE_C R134, RZ, R134, RZ ;  /* 0x00000086ff86723e */ /* 0x000fe200048070ff */
[----:B------:R-:W-:Y:S01]  /*2d370*/  STL [R1+0x304], R195 ;  /* 0x000304c301007387 */ /* 0x000fe20000100800 */
[----:B------:R-:W-:Y:S01]  /*2d380*/  F2FP.SATFINITE.E4M3.F32.PACK_AB_MERGE_C R61, RZ, R61, RZ ;  /* 0x0000003dff3d723e */ /* 0x000fe200048070ff */
[----:B------:R-:W-:Y:S01]  /*2d390*/  FMUL R232, R232, R0 ;  /* 0x00000000e8e87220 */ /* 0x000fe20000400000 */
[----:B------:R-:W-:Y:S01]  /*2d3a0*/  F2FP.SATFINITE.E4M3.F32.PACK_AB_MERGE_C R60, RZ, R60, RZ ;  /* 0x0000003cff3c723e */ /* 0x000fe200048070ff */
[----:B------:R-:W-:Y:S01]  /*2d3b0*/  STL [R1+0x310], R196 ;  /* 0x000310c401007387 */ /* 0x000fe20000100800 */
[----:B------:R-:W-:Y:S01]  /*2d3c0*/  LOP3.LUT R33, R68, 0xff0000, R33, 0xf8, !PT ;  /* 0x00ff000044217812 */ /* 0x000fe200078ef821 */
[----:B------:R-:W-:Y:S01]  /*2d3d0*/  FMUL R231, R231, R0 ;  /* 0x00000000e7e77220 */ /* 0x000fe20000400000 */
[----:B------:R-:W-:Y:S01]  /*2d3e0*/  F2FP.SATFINITE.E4M3.F32.PACK_AB_MERGE_C R125, RZ, R125, RZ ;  /* 0x0000007dff7d723e */ /* 0x000fe200048070ff */
[----:B------:R-:W-:Y:S01]  /*2d3f0*/  STL [R1+0x314], R197 ;  /* 0x000314c501007387 */ /* 0x000fe20000100800 */
[----:B------:R-:W-:-:S01]  /*2d400*/  FADD R38, R5, R38 ;  /* 0x0000002605267221 */ /* 0x000fc20000000000 */
[----:B------:R-:W-:Y:S01]  /*2d410*/  F2FP.SATFINITE.E4M3.F32.PACK_AB_MERGE_C R124, RZ, R124, RZ ;  /* 0x0000007cff7c723e */ /* 0x000fe200048070ff */
[-C--:B------:R-:W-:Y:S01]  /*2d420*/  FMUL R230, R230, R0.reuse ;  /* 0x00000000e6e67220 */ /* 0x080fe20000400000 */
[----:B------:R-:W-:Y:S01]  /*2d430*/  STL [R1+0x320], R235 ;  /* 0x000320eb01007387 */ /* 0x000fe20000100800 */
[----:B------:R-:W-:Y:S01]  /*2d440*/  PRMT R70, R70, 0x7604, R71 ;  /* 0x0000760446467816 */ /* 0x000fe20000000047 */
[-C--:B------:R-:W-:Y:S01]  /*2d450*/  FMUL R229, R229, R0.reuse ;  /* 0x00000000e5e57220 */ /* 0x080fe20000400000 */
[----:B------:R-:W-:Y:S01]  /*2d460*/  SHF.L.U32 R34, R135, 0x10, RZ ;  /* 0x0000001087227819 */ /* 0x000fe200000006ff */
[----:B------:R-:W-:Y:S01]  /*2d470*/  STL [R1+0x324], R234 ;  /* 0x000324ea01007387 */ /* 0x000fe20000100800 */
[----:B------:R-:W-:Y:S01]  /*2d480*/  LOP3.LUT R5, R134, 0xffff, RZ, 0xc0, !PT ;  /* 0x0000ffff86057812 */ /* 0x000fe200078ec0ff */
[----:B------:R-:W-:Y:S01]  /*2d490*/  FMUL R228, R228, R0 ;  /* 0x00000000e4e47220 */ /* 0x000fe20000400000 */
[----:B------:R-:W-:Y:S01]  /*2d4a0*/  F2FP.SATFINITE.E4M3.F32.PACK_AB_MERGE_C R63, RZ, R63, RZ ;  /* 0x0000003fff3f723e */ /* 0x000fe200048070ff */
[----:B------:R-:W-:Y:S01]  /*2d4b0*/  STL [R1+0x330], R233 ;  /* 0x000330e901007387 */ /* 0x000fe20000100800 */
[----:B------:R-:W-:Y:S01]  /*2d4c0*/  F2FP.SATFINITE.E4M3.F32.PACK_AB_MERGE_C R62, RZ, R62, RZ ;  /* 0x0000003eff3e723e */ /* 0x000fe200048070ff */
[-C--:B------:R-:W-:Y:S01]  /*2d4d0*/  FMUL R227, R227, R0.reuse ;  /* 0x00000000e3e37220 */ /* 0x080fe20000400000 */
[----:B------:R-:W-:Y:S01]  /*2d4e0*/  LOP3.LUT R61, R61, 0xff, RZ, 0xc0, !PT ;  /* 0x000000ff3d3d7812 */ /* 0x000fe200078ec0ff */
[----:B------:R-:W-:Y:S01]  /*2d4f0*/  STL [R1+0x334], R232 ;  /* 0x000334e801007387 */ /* 0x000fe20000100800 */
[----:B------:R-:W-:Y:S01]  /*2d500*/  LOP3.LUT R60, R60, 0xffff, RZ, 0xc0, !PT ;  /* 0x0000ffff3c3c7812 */ /* 0x000fe200078ec0ff */
[----:B------:R-:W-:Y:S01]  /*2d510*/  FMUL R226, R226, R0 ;  /* 0x00000000e2e27220 */ /* 0x000fe20000400000 */
[----:B------:R-:W-:Y:S01]  /*2d520*/  LOP3.LUT R33, R33, R6, RZ, 0xfc, !PT ;  /* 0x0000000621217212 */ /* 0x000fe200078efcff */
[----:B------:R-:W-:Y:S01]  /*2d530*/  STL [R1+0x340], R231 ;  /* 0x000340e701007387 */ /* 0x000fe20000100800 */
[----:B------:R-:W-:Y:S01]  /*2d540*/  F2FP.SATFINITE.E4M3.F32.PACK_AB_MERGE_C R19, RZ, R19, RZ ;  /* 0x00000013ff13723e */ /* 0x000fe200048070ff */
[----:B------:R-:W-:Y:S01]  /*2d550*/  IMAD.U32 R29, R125, 0x10000, RZ ;  /* 0x000100007d1d7824 */ /* 0x000fe200078e00ff */
[----:B------:R-:W-:Y:S01]  /*2d560*/  F2FP.SATFINITE.E4M3.F32.PACK_AB_MERGE_C R15, RZ, R15, RZ ;  /* 0x0000000fff0f723e */ /* 0x000fe200048070ff */
[----:B------:R-:W-:Y:S01]  /*2d570*/  STL [R1+0x344], R230 ;  /* 0x000344e601007387 */ /* 0x000fe20000100800 */
[----:B------:R-:W-:Y:S01]  /*2d580*/  LOP3.LUT R6, R124, 0xffff, RZ, 0xc0, !PT ;  /* 0x0000ffff7c067812 */ /* 0x000fe200078ec0ff */
[----:B------:R-:W-:Y:S01]  /*2d590*/  FMUL R225, R225, R0 ;  /* 0x00000000e1e17220 */ /* 0x000fe20000400000 */
[----:B------:R-:W-:Y:S01]  /*2d5a0*/  F2FP.SATFINITE.E4M3.F32.PACK_AB_MERGE_C R10, RZ, R10, RZ ;  /* 0x0000000aff0a723e */ /* 0x000fe200048070ff */
[----:B------:R-:W-:Y:S01]  /*2d5b0*/  STL [R1+0x350], R229 ;  /* 0x000350e501007387 */ /* 0x000fe20000100800 */
[----:B------:R-:W-:Y:S01]  /*2d5c0*/  F2FP.SATFINITE.E4M3.F32.PACK_AB_MERGE_C R9, RZ, R9, RZ ;  /* 0x00000009ff09723e */ /* 0x000fe200048070ff */
[----:B------:R-:W-:Y:S01]  /*2d5d0*/  FMUL R224, R224, R0 ;  /* 0x00000000e0e07220 */ /* 0x000fe20000400000 */
[----:B------:R-:W-:-:S02]  /*2d5e0*/  LOP3.LUT R34, R70, 0xff0000, R34, 0xf8, !PT ;  /* 0x00ff000046227812 */ /* 0x000fc400078ef822 */
[----:B------:R-:W-:Y:S01]  /*2d5f0*/  SHF.L.U32 R5, R5, 0x18, RZ ;  /* 0x0000001805057819 */ /* 0x000fe200000006ff */
[----:B------:R-:W-:Y:S01]  /*2d600*/  STL [R1+0x354], R228 ;  /* 0x000354e401007387 */ /* 0x000fe20000100800 */
[----:B------:R-:W-:Y:S01]  /*2d610*/  LOP3.LUT R63, R63, 0xff, RZ, 0xc0, !PT ;  /* 0x000000ff3f3f7812 */ /* 0x000fe200078ec0ff */
[----:B------:R-:W-:Y:S01]  /*2d620*/  FMUL R223, R223, R0 ;  /* 0x00000000dfdf7220 */ /* 0x000fe20000400000 */
[----:B------:R-:W-:Y:S02]  /*2d630*/  LOP3.LUT R62, R62, 0xffff, RZ, 0xc0, !PT ;  /* 0x0000ffff3e3e7812 */ /* 0x000fe400078ec0ff */
[----:B------:R-:W-:Y:S02]  /*2d640*/  PRMT R60, R60, 0x7604, R61 ;  /* 0x000076043c3c7816 */ /* 0x000fe4000000003d */
[----:B------:R-:W-:Y:S02]  /*2d650*/  F2FP.SATFINITE.E4M3.F32.PACK_AB_MERGE_C R127, RZ, R127, RZ ;  /* 0x0000007fff7f723e */ /* 0x000fe400048070ff */
[----:B------:R-:W-:Y:S01]  /*2d660*/  F2FP.SATFINITE.E4M3.F32.PACK_AB_MERGE_C R126, RZ, R126, RZ ;  /* 0x0000007eff7e723e */ /* 0x000fe200048070ff */
[----:B------:R-:W-:Y:S01]  /*2d670*/  STL [R1+0x360], R227 ;  /* 0x000360e301007387 */ /* 0x000fe20000100800 */
[----:B------:R-:W-:Y:S01]  /*2d680*/  F2FP.SATFINITE.E4M3.F32.PACK_AB_MERGE_C R85, RZ, R85, RZ ;  /* 0x00000055ff55723e */ /* 0x000fe200048070ff */
[-C--:B------:R-:W-:Y:S01]  /*2d690*/  FMUL R222, R222, R0.reuse ;  /* 0x00000000dede7220 */ /* 0x080fe20000400000 */
[----:B------:R-:W-:Y:S01]  /*2d6a0*/  LOP3.LUT R19, R19, 0xff, RZ, 0xc0, !PT ;  /* 0x000000ff13137812 */ /* 0x000fe200078ec0ff */
[----:B------:R-:W-:Y:S01]  /*2d6b0*/  IMAD.SHL.U32 R6, R6, 0x1000000, RZ ;  /* 0x0100000006067824 */ /* 0x000fe200078e00ff */
[----:B------:R-:W-:Y:S01]  /*2d6c0*/  LOP3.LUT R15, R15, 0xffff, RZ, 0xc0, !PT ;  /* 0x0000ffff0f0f7812 */ /* 0x000fe200078ec0ff */
[----:B------:R-:W-:Y:S01]  /*2d6d0*/  STL [R1+0x364], R226 ;  /* 0x000364e201007387 */ /* 0x000fe20000100800 */
[----:B------:R-:W-:Y:S01]  /*2d6e0*/  F2FP.SATFINITE.E4M3.F32.PACK_AB_MERGE_C R53, RZ, R53, RZ ;  /* 0x00000035ff35723e */ /* 0x000fe200048070ff */
[----:B------:R-:W-:Y:S01]  /*2d6f0*/  FMUL R221, R221, R0 ;  /* 0x00000000dddd7220 */ /* 0x000fe20000400000 */
[----:B------:R-:W-:Y:S01]  /*2d700*/  F2FP.SATFINITE.E4M3.F32.PACK_AB_MERGE_C R52, RZ, R52, RZ ;  /* 0x00000034ff34723e */ /* 0x000fe200048070ff */
[----:B------:R-:W-:Y:S01]  /*2d710*/  STL [R1+0x370], R225 ;  /* 0x000370e101007387 */ /* 0x000fe20000100800 */
[----:B------:R-:W-:Y:S01]  /*2d720*/  F2FP.SATFINITE.E4M3.F32.PACK_AB_MERGE_C R12, RZ, R12, RZ ;  /* 0x0000000cff0c723e */ /* 0x000fe200048070ff */
[----:B------:R-:W-:Y:S01]  /*2d730*/  FMUL R220, R220, R0 ;  /* 0x00000000dcdc7220 */ /* 0x000fe20000400000 */
[----:B------:R-:W-:-:S02]  /*2d740*/  F2FP.SATFINITE.E4M3.F32.PACK_AB_MERGE_C R11, RZ, R11, RZ ;  /* 0x0000000bff0b723e */ /* 0x000fc400048070ff */
[----:B------:R-:W-:Y:S02]  /*2d750*/  LOP3.LUT R10, R10, 0xff, RZ, 0xc0, !PT ;  /* 0x000000ff0a0a7812 */ /* 0x000fe400078ec0ff */
[----:B------:R-:W-:Y:S02]  /*2d760*/  LOP3.LUT R9, R9, 0xffff, RZ, 0xc0, !PT ;  /* 0x0000ffff09097812 */ /* 0x000fe400078ec0ff */
[----:B------:R-:W-:Y:S01]  /*2d770*/  LOP3.LUT R34, R34, R5, RZ, 0xfc, !PT ;  /* 0x0000000522227212 */ /* 0x000fe200078efcff */
[----:B------:R-:W-:Y:S01]  /*2d780*/  STL [R1+0x374], R224 ;  /* 0x000374e001007387 */ /* 0x000fe20000100800 */
[----:B------:R-:W-:Y:S01]  /*2d790*/  PRMT R62, R62, 0x7604, R63 ;  /* 0x000076043e3e7816 */ /* 0x000fe2000000003f */
[----:B------:R-:W-:Y:S01]  /*2d7a0*/  FMUL R219, R219, R0 ;  /* 0x00000000dbdb7220 */ /* 0x000fe20000400000 */
[----:B------:R-:W-:Y:S02]  /*2d7b0*/  SHF.L.U32 R30, R127, 0x10, RZ ;  /* 0x000000107f1e7819 */ /* 0x000fe400000006ff */
[----:B------:R-:W-:-:S02]  /*2d7c0*/  LOP3.LUT R29, R60, 0xff0000, R29, 0xf8, !PT ;  /* 0x00ff00003c1d7812 */ /* 0x000fc400078ef81d */
[----:B------:R-:W-:Y:S01]  /*2d7d0*/  LOP3.LUT R5, R126, 0xffff, RZ, 0xc0, !PT ;  /* 0x0000ffff7e057812 */ /* 0x000fe200078ec0ff */
[----:B------:R-:W-:Y:S01]  /*2d7e0*/  IMAD.U32 R85, R85, 0x10000, RZ ;  /* 0x0001000055557824 */ /* 0x000fe200078e00ff */
[----:B------:R-:W-:Y:S01]  /*2d7f0*/  F2FP.SATFINITE.E4M3.F32.PACK_AB_MERGE_C R55, RZ, R55, RZ ;  /* 0x00000037ff37723e */ /* 0x000fe200048070ff */
[----:B------:R-:W-:Y:S01]  /*2d800*/  STL [R1+0x380], R223 ;  /* 0x000380df01007387 */ /* 0x000fe20000100800 */
[----:B------:R-:W-:Y:S01]  /*2d810*/  F2FP.SATFINITE.E4M3.F32.PACK_AB_MERGE_C R54, RZ, R54, RZ ;  /* 0x00000036ff36723e */ /* 0x000fe200048070ff */
[----:B------:R-:W-:Y:S01]  /*2d820*/  FMUL R218, R218, R0 ;  /* 0x00000000dada7220 */ /* 0x000fe20000400000 */
[----:B------:R-:W-:Y:S02]  /*2d830*/  F2FP.SATFINITE.E4M3.F32.PACK_AB_MERGE_C R117, RZ, R117, RZ ;  /* 0x00000075ff75723e */ /* 0x000fe400048070ff */
[----:B------:R-:W-:Y:S01]  /*2d840*/  F2FP.SATFINITE.E4M3.F32.PACK_AB_MERGE_C R116, RZ, R116, RZ ;  /* 0x00000074ff74723e */ /* 0x000fe200048070ff */
[----:B------:R-:W-:Y:S01]  /*2d850*/  STL [R1+0x384], R222 ;  /* 0x000384de01007387 */ /* 0x000fe20000100800 */
[----:B------:R-:W-:Y:S01]  /*2d860*/  PRMT R19, R15, 0x7604, R19 ;  /* 0x000076040f137816 */ /* 0x000fe20000000013 */
[-C--:B------:R-:W-:Y:S01]  /*2d870*/  FMUL R217, R217, R0.reuse ;  /* 0x00000000d9d97220 */ /* 0x080fe20000400000 */
[----:B------:R-:W-:Y:S01]  /*2d880*/  LOP3.LUT R53, R53, 0xff, RZ, 0xc0, !PT ;  /* 0x000000ff35357812 */ /* 0x000fe200078ec0ff */
[----:B------:R-:W-:Y:S01]  /*2d890*/  STL [R1+0x390], R221 ;  /* 0x000390dd01007387 */ /* 0x000fe20000100800 */
[----:B------:R-:W-:Y:S01]  /*2d8a0*/  LOP3.LUT R52, R52, 0xffff, RZ, 0xc0, !PT ;  /* 0x0000ffff34347812 */ /* 0x000fe200078ec0ff */
[----:B------:R-:W-:Y:S01]  /*2d8b0*/  FMUL R216, R216, R0 ;  /* 0x00000000d8d87220 */ /* 0x000fe20000400000 */
[----:B------:R-:W-:-:S02]  /*2d8c0*/  LOP3.LUT R12, R12, 0xff, RZ, 0xc0, !PT ;  /* 0x000000ff0c0c7812 */ /* 0x000fc400078ec0ff */
[----:B------:R-:W-:Y:S02]  /*2d8d0*/  LOP3.LUT R11, R11, 0xffff, RZ, 0xc0, !PT ;  /* 0x0000ffff0b0b7812 */ /* 0x000fe400078ec0ff */
[----:B------:R-:W-:Y:S02]  /*2d8e0*/  PRMT R15, R9, 0x7604, R10 ;  /* 0x00007604090f7816 */ /* 0x000fe4000000000a */
[----:B------:R-:W-:Y:S02]  /*2d8f0*/  F2FP.SATFINITE.E4M3.F32.PACK_AB_MERGE_C R17, RZ, R17, RZ ;  /* 0x00000011ff11723e */ /* 0x000fe400048070ff */
[----:B------:R-:W-:Y:S02]  /*2d900*/  F2FP.SATFINITE.E4M3.F32.PACK_AB_MERGE_C R8, RZ, R8, RZ ;  /* 0x00000008ff08723e */ /* 0x000fe400048070ff */
[----:B------:R-:W-:Y:S01]  /*2d910*/  F2FP.SATFINITE.E4M3.F32.PACK_AB_MERGE_C R93, RZ, R93, RZ ;  /* 0x0000005dff5d723e */ /* 0x000fe200048070ff */
[----:B------:R-:W-:Y:S01]  /*2d920*/  STL [R1+0x394], R220 ;  /* 0x000394dc01007387 */ /* 0x000fe20000100800 */
[----:B------:R-:W-:Y:S01]  /*2d930*/  LOP3.LUT R30, R62, 0xff0000, R30, 0xf8, !PT ;  /* 0x00ff00003e1e7812 */ /* 0x000fe200078ef81e */
[----:B------:R-:W-:Y:S01]  /*2d940*/  FMUL R215, R215, R0 ;  /* 0x00000000d7d77220 */ /* 0x000fe20000400000 */
[----:B------:R-:W-:-:S02]  /*2d950*/  F2FP.SATFINITE.E4M3.F32.PACK_AB_MERGE_C R97, RZ, R97, RZ ;  /* 0x00000061ff61723e */ /* 0x000fc400048070ff */
[----:B------:R-:W-:Y:S02]  /*2d960*/  SHF.L.U32 R5, R5, 0x18, RZ ;  /* 0x0000001805057819 */ /* 0x000fe400000006ff */
[----:B------:R-:W-:Y:S02]  /*2d970*/  LOP3.LUT R29, R29, R6, RZ, 0xfc, !PT ;  /* 0x000000061d1d7212 */ /* 0x000fe400078efcff */
[----:B------:R-:W-:Y:S01]  /*2d980*/  F2FP.SATFINITE.E4M3.F32.PACK_AB_MERGE_C R96, RZ, R96, RZ ;  /* 0x00000060ff60723e */ /* 0x000fe200048070ff */
[----:B------:R-:W-:Y:S01]  /*2d990*/  IMAD.U32 R25, R117, 0x10000, RZ ;  /* 0x0001000075197824 */ /* 0x000fe200078e00ff */
[----:B------:R-:W-:Y:S01]  /*2d9a0*/  LOP3.LUT R55, R55, 0xff, RZ, 0xc0, !PT ;  /* 0x000000ff37377812 */ /* 0x000fe200078ec0ff */
[----:B------:R-:W-:Y:S01]  /*2d9b0*/  STL [R1+0x3a0], R219 ;  /* 0x0003a0db01007387 */ /* 0x000fe20000100800 */
[----:B------:R-:W-:Y:S01]  /*2d9c0*/  LOP3.LUT R54, R54, 0xffff, RZ, 0xc0, !PT ;  /* 0x0000ffff36367812 */ /* 0x000fe200078ec0ff */
[----:B------:R-:W-:Y:S01]  /*2d9d0*/  FMUL R214, R214, R0 ;  /* 0x00000000d6d67220 */ /* 0x000fe20000400000 */
[----:B------:R-:W-:-:S02]  /*2d9e0*/  F2FP.SATFINITE.E4M3.F32.PACK_AB_MERGE_C R119, RZ, R119, RZ ;  /* 0x00000077ff77723e */ /* 0x000fc400048070ff */
[----:B------:R-:W-:Y:S02]  /*2d9f0*/  F2FP.SATFINITE.E4M3.F32.PACK_AB_MERGE_C R87, RZ, R87, RZ ;  /* 0x00000057ff57723e */ /* 0x000fe400048070ff */
[----:B------:R-:W-:Y:S02]  /*2da00*/  F2FP.SATFINITE.E4M3.F32.PACK_AB_MERGE_C R81, RZ, R81, RZ ;  /* 0x00000051ff51723e */ /* 0x000fe400048070ff */
[----:B------:R-:W-:Y:S02]  /*2da10*/  F2FP.SATFINITE.E4M3.F32.PACK_AB_MERGE_C R118, RZ, R118, RZ ;  /* 0x00000076ff76723e */ /* 0x000fe400048070ff */
[----:B------:R-:W-:Y:S01]  /*2da20*/  LOP3.LUT R6, R116, 0xffff, RZ, 0xc0, !PT ;  /* 0x0000ffff74067812 */ /* 0x000fe200078ec0ff */
[----:B------:R-:W-:Y:S01]  /*2da30*/  STL [R1+0x3a4], R218 ;  /* 0x0003a4da01007387 */ /* 0x000fe20000100800 */
[----:B------:R-:W-:Y:S01]  /*2da40*/  PRMT R52, R52, 0x7604, R53 ;  /* 0x0000760434347816 */ /* 0x000fe20000000035 */
[-C--:B------:R-:W-:Y:S01]  /*2da50*/  FMUL R154, R154, R0.reuse ;  /* 0x000000009a9a7220 */ /* 0x080fe20000400000 */
[----:B------:R-:W-:Y:S01]  /*2da60*/  PRMT R16, R11, 0x7604, R12 ;  /* 0x000076040b107816 */ /* 0x000fe2000000000c */
[----:B------:R-:W-:Y:S01]  /*2da70*/  IMAD.U32 R12, R93, 0x10000, RZ ;  /* 0x000100005d0c7824 */ /* 0x000fe200078e00ff */
[----:B------:R-:W-:Y:S01]  /*2da80*/  LOP3.LUT R17, R17, 0xff, RZ, 0xc0, !PT ;  /* 0x000000ff11117812 */ /* 0x000fe200078ec0ff */
[----:B------:R-:W-:Y:S01]  /*2da90*/  STL [R1+0x3b0], R217 ;  /* 0x0003b0d901007387 */ /* 0x000fe20000100800 */
[----:B------:R-:W-:Y:S01]  /*2daa0*/  LOP3.LUT R8, R8, 0xffff, RZ, 0xc0, !PT ;  /* 0x0000ffff08087812 */ /* 0x000fe200078ec0ff */
[-C--:B------:R-:W-:Y:S01]  /*2dab0*/  FMUL R151, R151, R0.reuse ;  /* 0x0000000097977220 */ /* 0x080fe20000400000 */
[----:B------:R-:W-:Y:S01]  /*2dac0*/  LOP3.LUT R85, R15, 0xff0000, R85, 0xf8, !PT ;  /* 0x00ff00000f557812 */ /* 0x000fe200078ef855 */
[----:B------:R-:W-:Y:S01]  /*2dad0*/  IMAD.U32 R11, R97, 0x10000, RZ ;  /* 0x00010000610b7824 */ /* 0x000fe200078e00ff */
[----:B------:R-:W-:Y:S01]  /*2dae0*/  F2FP.SATFINITE.E4M3.F32.PACK_AB_MERGE_C R79, RZ, R79, RZ ;  /* 0x0000004fff4f723e */ /* 0x000fe200048070ff */
[----:B------:R-:W-:Y:S01]  /*2daf0*/  STL [R1+0x3b4], R216 ;  /* 0x0003b4d801007387 */ /* 0x000fe20000100800 */
[----:B------:R-:W-:Y:S01]  /*2db00*/  LOP3.LUT R30, R30, R5, RZ, 0xfc, !PT ;  /* 0x000000051e1e7212 */ /* 0x000fe200078efcff */
[----:B------:R-:W-:Y:S01]  /*2db10*/  FMUL R150, R150, R0 ;  /* 0x0000000096967220 */ /* 0x000fe20000400000 */
[----:B------:R-:W-:Y:S01]  /*2db20*/  LOP3.LUT R15, R96, 0xffff, RZ, 0xc0, !PT ;  /* 0x0000ffff600f7812 */ /* 0x000fe200078ec0ff */
[----:B------:R-:W-:Y:S01]  /*2db30*/  IMAD.U32 R81, R81, 0x10000, RZ ;  /* 0x0001000051517824 */ /* 0x000fe200078e00ff */
[----:B------:R-:W-:Y:S01]  /*2db40*/  PRMT R54, R54, 0x7604, R55 ;  /* 0x0000760436367816 */ /* 0x000fe20000000037 */
[----:B------:R-:W-:Y:S01]  /*2db50*/  IMAD.SHL.U32 R6, R6, 0x1000000, RZ ;  /* 0x0100000006067824 */ /* 0x000fe200078e00ff */
[----:B------:R-:W-:Y:S01]  /*2db60*/  SHF.L.U32 R26, R119, 0x10, RZ ;  /* 0x00000010771a7819 */ /* 0x000fe200000006ff */
[----:B------:R-:W-:Y:S01]  /*2db70*/  STL [R1+0x3c0], R215 ;  /* 0x0003c0d701007387 */ /* 0x000fe20000100800 */
[----:B------:R-:W-:-:S02]  /*2db80*/  F2FP.SATFINITE.E4M3.F32.PACK_AB_MERGE_C R101, RZ, R101, RZ ;  /* 0x00000065ff65723e */ /* 0x000fc400048070ff */
[----:B------:R-:W-:Y:S02]  /*2db90*/  F2FP.SATFINITE.E4M3.F32.PACK_AB_MERGE_C R89, RZ, R89, RZ ;  /* 0x00000059ff59723e */ /* 0x000fe400048070ff */
[----:B------:R-:W-:Y:S02]  /*2dba0*/  SHF.L.U32 R87, R87, 0x10, RZ ;  /* 0x0000001057577819 */ /* 0x000fe400000006ff */
[----:B------:R-:W-:Y:S01]  /*2dbb0*/  LOP3.LUT R5, R118, 0xffff, RZ, 0xc0, !PT ;  /* 0x0000ffff76057812 */ /* 0x000fe200078ec0ff */
[----:B------:R-:W-:Y:S01]  /*2dbc0*/  STL [R1+0x3c4], R214 ;  /* 0x0003c4d601007387 */ /* 0x000fe20000100800 */
[----:B------:R-:W-:Y:S01]  /*2dbd0*/  F2FP.SATFINITE.E4M3.F32.PACK_AB_MERGE_C R103, RZ, R103, RZ ;  /* 0x00000067ff67723e */ /* 0x000fe200048070ff */
[----:B------:R-:W-:Y:S01]  /*2dbe0*/  FMUL R148, R148, R0 ;  /* 0x0000000094947220 */ /* 0x000fe20000400000 */
[----:B------:R-:W-:Y:S02]  /*2dbf0*/  F2FP.SATFINITE.E4M3.F32.PACK_AB_MERGE_C R99, RZ, R99, RZ ;  /* 0x00000063ff63723e */ /* 0x000fe400048070ff */
[----:B------:R-:W-:-:S02]  /*2dc00*/  F2FP.SATFINITE.E4M3.F32.PACK_AB_MERGE_C R102, RZ, R102, RZ ;  /* 0x00000066ff66723e */ /* 0x000fc400048070ff */
[----:B------:R-:W-:Y:S01]  /*2dc10*/  F2FP.SATFINITE.E4M3.F32.PACK_AB_MERGE_C R98, RZ, R98, RZ ;  /* 0x00000062ff62723e */ /* 0x000fe200048070ff */
[----:B------:R-:W-:Y:S01]  /*2dc20*/  STL [R1+0x3d0], R154 ;  /* 0x0003d09a01007387 */ /* 0x000fe20000100800 */
[----:B------:R-:W-:Y:S02]  /*2dc30*/  PRMT R17, R8, 0x7604, R17 ;  /* 0x0000760408117816 */ /* 0x000fe40000000011 */
[----:B------:R-:W-:Y:S02]  /*2dc40*/  LOP3.LUT R25, R52, 0xff0000, R25, 0xf8, !PT ;  /* 0x00ff000034197812 */ /* 0x000fe400078ef819 */
[----:B------:R-:W-:Y:S01]  /*2dc50*/  F2FP.SATFINITE.E4M3.F32.PACK_AB_MERGE_C R100, RZ, R100, RZ ;  /* 0x00000064ff64723e */ /* 0x000fe200048070ff */
[----:B------:R-:W-:Y:S01]  /*2dc60*/  IMAD.SHL.U32 R15, R15, 0x1000000, RZ ;  /* 0x010000000f0f7824 */ /* 0x000fe200078e00ff */
[----:B------:R-:W-:Y:S01]  /*2dc70*/  F2FP.SATFINITE.E4M3.F32.PACK_AB_MERGE_C R109, RZ, R109, RZ ;  /* 0x0000006dff6d723e */ /* 0x000fe200048070ff */
[----:B------:R-:W-:Y:S01]  /*2dc80*/  FMUL R147, R147, R0 ;  /* 0x0000000093937220 */ /* 0x000fe20000400000 */
[----:B------:R-:W-:Y:S01]  /*2dc90*/  SHF.L.U32 R79, R79, 0x10, RZ ;  /* 0x000000104f4f7819 */ /* 0x000fe200000006ff */
[----:B------:R-:W-:Y:S01]  /*2dca0*/  STL [R1+0x3d4], R151 ;  /* 0x0003d49701007387 */ /* 0x000fe20000100800 */
[----:B------:R-:W-:Y:S01]  /*2dcb0*/  F2FP.SATFINITE.E4M3.F32.PACK_AB_MERGE_C R108, RZ, R108, RZ ;  /* 0x0000006cff6c723e */ /* 0x000fe200048070ff */
[----:B------:R-:W-:Y:S01]  /*2dcc0*/  IMAD.U32 R8, R101, 0x10000, RZ ;  /* 0x0001000065087824 */ /* 0x000fe200078e00ff */
[----:B------:R-:W-:Y:S01]  /*2dcd0*/  LOP3.LUT R26, R54, 0xff0000, R26, 0xf8, !PT ;  /* 0x00ff0000361a7812 */ /* 0x000fe200078ef81a */
[----:B------:R-:W-:Y:S01]  /*2dce0*/  IMAD.U32 R89, R89, 0x10000, RZ ;  /* 0x0001000059597824 */ /* 0x000fe200078e00ff */
[----:B------:R-:W-:Y:S01]  /*2dcf0*/  LOP3.LUT R12, R18, 0xff0000, R12, 0xf8, !PT ;  /* 0x00ff0000120c7812 */ /* 0x000fe200078ef80c */
[----:B------:R-:W-:Y:S01]  /*2dd00*/  STL [R1+0x3e0], R150 ;  /* 0x0003e09601007387 */ /* 0x000fe20000100800 */
[----:B------:R-:W-:-:S02]  /*2dd10*/  LOP3.LUT R87, R16, 0xff0000, R87, 0xf8, !PT ;  /* 0x00ff000010577812 */ /* 0x000fc400078ef857 */
[----:B------:R-:W-:Y:S02]  /*2dd20*/  SHF.L.U32 R5, R5, 0x18, RZ ;  /* 0x0000001805057819 */ /* 0x000fe400000006ff */
[----:B------:R-:W-:Y:S01]  /*2dd30*/  F2FP.SATFINITE.E4M3.F32.PACK_AB_MERGE_C R92, RZ, R92, RZ ;  /* 0x0000005cff5c723e */ /* 0x000fe200048070ff */
[----:B------:R-:W-:Y:S01]  /*2dd40*/  FMUL R146, R146, R0 ;  /* 0x0000000092927220 */ /* 0x000fe20000400000 */
[----:B------:R-:W-:Y:S01]  /*2dd50*/  F2FP.SATFINITE.E4M3.F32.PACK_AB_MERGE_C R111, RZ, R111, RZ ;  /* 0x0000006fff6f723e */ /* 0x000fe200048070ff */
[----:B------:R-:W2:Y:S01]  /*2dd60*/  LDL.LU R101, [R1] ;  /* 0x0000000001657983 */ /* 0x000ea20000300800 */
[----:B------:R-:W-:Y:S02]  /*2dd70*/  SHF.L.U32 R9, R103, 0x10, RZ ;  /* 0x0000001067097819 */ /* 0x000fe400000006ff */
[----:B------:R-:W-:Y:S02]  /*2dd80*/  SHF.L.U32 R10, R99, 0x10, RZ ;  /* 0x00000010630a7819 */ /* 0x000fe400000006ff */
[----:B------:R-:W-:-:S02]  /*2dd90*/  LOP3.LUT R11, R42, 0xff0000, R11, 0xf8, !PT ;  /* 0x00ff00002a0b7812 */ /* 0x000fc400078ef80b */
[----:B------:R-:W-:Y:S02]  /*2dda0*/  F2FP.SATFINITE.E4M3.F32.PACK_AB_MERGE_C R110, RZ, R110, RZ ;  /* 0x0000006eff6e723e */ /* 0x000fe400048070ff */
[----:B------:R-:W-:Y:S02]  /*2ddb0*/  LOP3.LUT R18, R102, 0xffff, RZ, 0xc0, !PT ;  /* 0x0000ffff66127812 */ /* 0x000fe400078ec0ff */
[----:B------:R-:W-:Y:S01]  /*2ddc0*/  LOP3.LUT R16, R98, 0xffff, RZ, 0xc0, !PT ;  /* 0x0000ffff62107812 */ /* 0x000fe200078ec0ff */
[----:B------:R-:W-:Y:S01]  /*2ddd0*/  STL [R1+0x3e4], R148 ;  /* 0x0003e49401007387 */ /* 0x000fe20000100800 */
[----:B------:R-:W-:Y:S02]  /*2dde0*/  F2FP.SATFINITE.E4M3.F32.PACK_AB_MERGE_C R83, RZ, R83, RZ ;  /* 0x00000053ff53723e */ /* 0x000fe400048070ff */
[----:B------:R-:W-:Y:S02]  /*2ddf0*/  LOP3.LUT R81, R17, 0xff0000, R81, 0xf8, !PT ;  /* 0x00ff000011517812 */ /* 0x000fe400078ef851 */
[----:B------:R-:W-:-:S02]  /*2de00*/  LOP3.LUT R25, R25, R6, RZ, 0xfc, !PT ;  /* 0x0000000619197212 */ /* 0x000fc400078efcff */
[----:B------:R-:W-:Y:S01]  /*2de10*/  F2FP.SATFINITE.E4M3.F32.PACK_AB_MERGE_C R88, RZ, R88, RZ ;  /* 0x00000058ff58723e */ /* 0x000fe200048070ff */
[----:B------:R-:W-:Y:S01]  /*2de20*/  IMAD.U32 R21, R109, 0x10000, RZ ;  /* 0x000100006d157824 */ /* 0x000fe200078e00ff */
[----:B------:R-:W-:Y:S02]  /*2de30*/  F2FP.SATFINITE.E4M3.F32.PACK_AB_MERGE_C R105, RZ, R105, RZ ;  /* 0x00000069ff69723e */ /* 0x000fe400048070ff */
[----:B------:R-:W-:Y:S02]  /*2de40*/  LOP3.LUT R79, R13, 0xff0000, R79, 0xf8, !PT ;  /* 0x00ff00000d4f7812 */ /* 0x000fe400078ef84f */
[----:B------:R-:W-:Y:S02]  /*2de50*/  LOP3.LUT R6, R108, 0xffff, RZ, 0xc0, !PT ;  /* 0x0000ffff6c067812 */ /* 0x000fe400078ec0ff */
[----:B------:R-:W-:Y:S02]  /*2de60*/  F2FP.SATFINITE.E4M3.F32.PACK_AB_MERGE_C R104, RZ, R104, RZ ;  /* 0x00000068ff68723e */ /* 0x000fe400048070ff */
[----:B------:R-:W-:-:S02]  /*2de70*/  LOP3.LUT R17, R100, 0xffff, RZ, 0xc0, !PT ;  /* 0x0000ffff64117812 */ /* 0x000fc400078ec0ff */
[----:B------:R-:W-:Y:S01]  /*2de80*/  LOP3.LUT R26, R26, R5, RZ, 0xfc, !PT ;  /* 0x000000051a1a7212 */ /* 0x000fe200078efcff */
[----:B------:R-:W3:Y:S01]  /*2de90*/  LDL.LU R100, [R1+0x4] ;  /* 0x0000040001647983 */ /* 0x000ee20000300800 */
[----:B------:R-:W-:Y:S02]  /*2dea0*/  LOP3.LUT R13, R92, 0xffff, RZ, 0xc0, !PT ;  /* 0x0000ffff5c0d7812 */ /* 0x000fe400078ec0ff */
[----:B------:R-:W-:Y:S01]  /*2deb0*/  SHF.L.U32 R22, R111, 0x10, RZ ;  /* 0x000000106f167819 */ /* 0x000fe200000006ff */
[----:B------:R-:W-:Y:S01]  /*2dec0*/  STL [R1+0x3f0], R147 ;  /* 0x0003f09301007387 */ /* 0x000fe20000100800 */
[----:B------:R-:W-:Y:S02]  /*2ded0*/  LOP3.LUT R9, R44, 0xff0000, R9, 0xf8, !PT ;  /* 0x00ff00002c097812 */ /* 0x000fe400078ef809 */
[----:B------:R-:W-:Y:S01]  /*2dee0*/  F2FP.SATFINITE.E4M3.F32.PACK_AB_MERGE_C R95, RZ, R95, RZ ;  /* 0x0000005fff5f723e */ /* 0x000fe200048070ff */
[----:B------:R-:W4:Y:S01]  /*2def0*/  LDL.LU R99, [R1+0x10] ;  /* 0x0000100001637983 */ /* 0x000f220000300800 */
[----:B------:R-:W-:-:S02]  /*2df00*/  LOP3.LUT R10, R43, 0xff0000, R10, 0xf8, !PT ;  /* 0x00ff00002b0a7812 */ /* 0x000fc400078ef80a */
[----:B------:R-:W-:Y:S02]  /*2df10*/  LOP3.LUT R5, R110, 0xffff, RZ, 0xc0, !PT ;  /* 0x0000ffff6e057812 */ /* 0x000fe400078ec0ff */
[----:B------:R-:W-:Y:S02]  /*2df20*/  SHF.L.U32 R18, R18, 0x18, RZ ;  /* 0x0000001812127819 */ /* 0x000fe400000006ff */
[----:B------:R-:W-:Y:S02]  /*2df30*/  SHF.L.U32 R16, R16, 0x18, RZ ;  /* 0x0000001810107819 */ /* 0x000fe400000006ff */
[----:B------:R-:W-:Y:S01]  /*2df40*/  LOP3.LUT R15, R11, R15, RZ, 0xfc, !PT ;  /* 0x0000000f0b0f7212 */ /* 0x000fe200078efcff */
[----:B------:R-:W-:Y:S01]  /*2df50*/  STL [R1+0x3f4], R146 ;  /* 0x0003f49201007387 */ /* 0x000fe20000100800 */
[----:B------:R-:W-:Y:S02]  /*2df60*/  LOP3.LUT R89, R19, 0xff0000, R89, 0xf8, !PT ;  /* 0x00ff000013597812 */ /* 0x000fe400078ef859 */
[----:B------:R-:W-:-:S02]  /*2df70*/  SHF.L.U32 R83, R83, 0x10, RZ ;  /* 0x0000001053537819 */ /* 0x000fc400000006ff */
[----:B------:R-:W-:Y:S02]  /*2df80*/  F2FP.SATFINITE.E4M3.F32.PACK_AB_MERGE_C R94, RZ, R94, RZ ;  /* 0x0000005eff5e723e */ /* 0x000fe400048070ff */
[----:B------:R-:W-:Y:S02]  /*2df90*/  F2FP.SATFINITE.E4M3.F32.PACK_AB_MERGE_C R86, RZ, R86, RZ ;  /* 0x00000056ff56723e */ /* 0x000fe400048070ff */
[----:B------:R-:W-:Y:S01]  /*2dfa0*/  F2FP.SATFINITE.E4M3.F32.PACK_AB_MERGE_C R84, RZ, R84, RZ ;  /* 0x00000054ff54723e */ /* 0x000fe200048070ff */
[----:B------:R-:W-:Y:S01]  /*2dfb0*/  IMAD.U32 R7, R105, 0x10000, RZ ;  /* 0x0001000069077824 */ /* 0x000fe200078e00ff */
[----:B------:R-:W-:Y:S01]  /*2dfc0*/  LOP3.LUT R11, R88, 0xffff, RZ, 0xc0, !PT ;  /* 0x0000ffff580b7812 */ /* 0x000fe200078ec0ff */
[----:B------:R-:W-:Y:S01]  /*2dfd0*/  IMAD.SHL.U32 R6, R6, 0x1000000, RZ ;  /* 0x0100000006067824 */ /* 0x000fe200078e00ff */
[----:B------:R-:W-:Y:S01]  /*2dfe0*/  LOP3.LUT R19, R104, 0xffff, RZ, 0xc0, !PT ;  /* 0x0000ffff68137812 */ /* 0x000fe200078ec0ff */
[----:B------:R-:W5:Y:S01]  /*2dff0*/  LDL.LU R98, [R1+0x14] ;  /* 0x0000140001627983 */ /* 0x000f620000300800 */
[----:B------:R-:W-:Y:S01]  /*2e000*/  LOP3.LUT R8, R39, 0xff0000, R8, 0xf8, !PT ;  /* 0x00ff000027087812 */ /* 0x000fe200078ef808 */
[----:B------:R-:W-:Y:S01]  /*2e010*/  IMAD.SHL.U32 R13, R13, 0x1000000, RZ ;  /* 0x010000000d0d7824 */ /* 0x000fe200078e00ff */
[----:B------:R-:W-:Y:S01]  /*2e020*/  LOP3.LUT R22, R48, 0xff0000, R22, 0xf8, !PT ;  /* 0x00ff000030167812 */ /* 0x000fe200078ef816 */
[----:B------:R-:W5:Y:S01]  /*2e030*/  LDL.LU R97, [R1+0x20] ;  /* 0x0000200001617983 */ /* 0x000f620000300800 */
[----:B------:R-:W-:-:S02]  /*2e040*/  LOP3.LUT R21, R46, 0xff0000, R21, 0xf8, !PT ;  /* 0x00ff00002e157812 */ /* 0x000fc400078ef815 */
[----:B------:R-:W-:Y:S01]  /*2e050*/  SHF.L.U32 R39, R95, 0x10, RZ ;  /* 0x000000105f277819 */ /* 0x000fe200000006ff */
[----:B------:R-:W5:Y:S01]  /*2e060*/  LDL.LU R96, [R1+0x24] ;  /* 0x0000240001607983 */ /* 0x000f620000300800 */
[----:B------:R-:W-:Y:S02]  /*2e070*/  F2FP.SATFINITE.E4M3.F32.PACK_AB_MERGE_C R91, RZ, R91, RZ ;  /* 0x0000005bff5b723e */ /* 0x000fe400048070ff */
[----:B------:R-:W-:Y:S02]  /*2e080*/  SHF.L.U32 R5, R5, 0x18, RZ ;  /* 0x0000001805057819 */ /* 0x000fe400000006ff */
[----:B------:R-:W-:Y:S02]  /*2e090*/  LOP3.LUT R18, R9, R18, RZ, 0xfc, !PT ;  /* 0x0000001209127212 */ /* 0x000fe400078efcff */
[----:B------:R-:W-:Y:S01]  /*2e0a0*/  LOP3.LUT R16, R10, R16, RZ, 0xfc, !PT ;  /* 0x000000100a107212 */ /* 0x000fe200078efcff */
[----:B------:R-:W-:Y:S01]  /*2e0b0*/  IMAD.SHL.U32 R11, R11, 0x1000000, RZ ;  /* 0x010000000b0b7824 */ /* 0x000fe200078e00ff */
[----:B------:R-:W-:Y:S01]  /*2e0c0*/  LOP3.LUT R83, R14, 0xff0000, R83, 0xf8, !PT ;  /* 0x00ff00000e537812 */ /* 0x000fe200078ef853 */
[----:B------:R-:W5:Y:S01]  /*2e0d0*/  LDL.LU R95, [R1+0x30] ;  /* 0x00003000015f7983 */ /* 0x000f620000300800 */
[----:B------:R-:W-:-:S02]  /*2e0e0*/  F2FP.SATFINITE.E4M3.F32.PACK_AB_MERGE_C R90, RZ, R90, RZ ;  /* 0x0000005aff5a723e */ /* 0x000fc400048070ff */
[----:B------:R-:W-:Y:S02]  /*2e0f0*/  LOP3.LUT R10, R86, 0xffff, RZ, 0xc0, !PT ;  /* 0x0000ffff560a7812 */ /* 0x000fe400078ec0ff */
[----:B------:R-:W-:Y:S02]  /*2e100*/  LOP3.LUT R9, R84, 0xffff, RZ, 0xc0, !PT ;  /* 0x0000ffff54097812 */ /* 0x000fe400078ec0ff */
[----:B------:R-:W-:Y:S02]  /*2e110*/  F2FP.SATFINITE.E4M3.F32.PACK_AB_MERGE_C R82, RZ, R82, RZ ;  /* 0x00000052ff52723e */ /* 0x000fe400048070ff */
[----:B------:R-:W-:Y:S01]  /*2e120*/  F2FP.SATFINITE.E4M3.F32.PACK_AB_MERGE_C R80, RZ, R80, RZ ;  /* 0x00000050ff50723e */ /* 0x000fe200048070ff */
[----:B------:R-:W-:Y:S01]  /*2e130*/  IMAD.SHL.U32 R19, R19, 0x1000000, RZ ;  /* 0x0100000013137824 */ /* 0x000fe200078e00ff */
[----:B------:R-:W-:Y:S01]  /*2e140*/  LOP3.LUT R14, R94, 0xffff, RZ, 0xc0, !PT ;  /* 0x0000ffff5e0e7812 */ /* 0x000fe200078ec0ff */
[----:B------:R-:W-:Y:S01]  /*2e150*/  IMAD.SHL.U32 R17, R17, 0x1000000, RZ ;  /* 0x0100000011117824 */ /* 0x000fe200078e00ff */
[----:B------:R-:W5:Y:S01]  /*2e160*/  LDL.LU R94, [R1+0x34] ;  /* 0x00003400015e7983 */ /* 0x000f620000300800 */
[----:B------:R-:W-:-:S02]  /*2e170*/  LOP3.LUT R7, R45, 0xff0000, R7, 0xf8, !PT ;  /* 0x00ff00002d077812 */ /* 0x000fc400078ef807 */
[----:B------:R-:W-:Y:S01]  /*2e180*/  LOP3.LUT R39, R40, 0xff0000, R39, 0xf8, !PT ;  /* 0x00ff000028277812 */ /* 0x000fe200078ef827 */
[----:B------:R-:W5:Y:S01]  /*2e190*/  LDL.LU R93, [R1+0x40] ;  /* 0x00004000015d7983 */ /* 0x000f620000300800 */
[----:B------:R-:W-:Y:S02]  /*2e1a0*/  LOP3.LUT R22, R22, R5, RZ, 0xfc, !PT ;  /* 0x0000000516167212 */ /* 0x000fe400078efcff */
[----:B------:R-:W-:Y:S01]  /*2e1b0*/  LOP3.LUT R21, R21, R6, RZ, 0xfc, !PT ;  /* 0x0000000615157212 */ /* 0x000fe200078efcff */
[----:B------:R-:W5:Y:S01]  /*2e1c0*/  LDL.LU R92, [R1+0x44] ;  /* 0x00004400015c7983 */ /* 0x000f620000300800 */
[----:B------:R-:W-:Y:S01]  /*2e1d0*/  SHF.L.U32 R40, R91, 0x10, RZ ;  /* 0x000000105b287819 */ /* 0x000fe200000006ff */
[----:B------:R-:W-:Y:S01]  /*2e1e0*/  IMAD.SHL.U32 R9, R9, 0x1000000, RZ ;  /* 0x0100000009097824 */ /* 0x000fe200078e00ff */
[----:B------:R-:W-:Y:S01]  /*2e1f0*/  LOP3.LUT R13, R12, R13, RZ, 0xfc, !PT ;  /* 0x0000000d0c0d7212 */ /* 0x000fe200078efcff */
[----:B------:R-:W5:Y:S01]  /*2e200*/  LDL.LU R91, [R1+0x50] ;  /* 0x00005000015b7983 */ /* 0x000f620000300800 */
[----:B------:R-:W-:-:S02]  /*2e210*/  SHF.L.U32 R10, R10, 0x18, RZ ;  /* 0x000000180a0a7819 */ /* 0x000fc400000006ff */
[----:B------:R-:W-:Y:S02]  /*2e220*/  LOP3.LUT R6, R82, 0xffff, RZ, 0xc0, !PT ;  /* 0x0000ffff52067812 */ /* 0x000fe400078ec0ff */
[----:B------:R-:W-:Y:S02]  /*2e230*/  F2FP.SATFINITE.E4M3.F32.PACK_AB_MERGE_C R78, RZ, R78, RZ ;  /* 0x0000004eff4e723e */ /* 0x000fe400048070ff */
[----:B------:R-:W-:Y:S02]  /*2e240*/  F2FP.SATFINITE.E4M3.F32.PACK_AB_MERGE_C R76, RZ, R76, RZ ;  /* 0x0000004cff4c723e */ /* 0x000fe400048070ff */
[----:B------:R-:W-:Y:S02]  /*2e250*/  LOP3.LUT R5, R80, 0xffff, RZ, 0xc0, !PT ;  /* 0x0000ffff50057812 */ /* 0x000fe400078ec0ff */
[----:B------:R-:W-:Y:S02]  /*2e260*/  LOP3.LUT R12, R90, 0xffff, RZ, 0xc0, !PT ;  /* 0x0000ffff5a0c7812 */ /* 0x000fe400078ec0ff */
[----:B------:R-:W-:Y:S01]  /*2e270*/  LOP3.LUT R11, R89, R11, RZ, 0xfc, !PT ;  /* 0x0000000b590b7212 */ /* 0x000fe200078efcff */
[----:B------:R-:W5:Y:S01]  /*2e280*/  LDL.LU R90, [R1+0x54] ;  /* 0x00005400015a7983 */ /* 0x000f620000300800 */
[----:B------:R-:W-:-:S02]  /*2e290*/  LOP3.LUT R19, R7, R19, RZ, 0xfc, !PT ;  /* 0x0000001307137212 */ /* 0x000fc400078efcff */
[----:B------:R-:W-:Y:S01]  /*2e2a0*/  LOP3.LUT R17, R8, R17, RZ, 0xfc, !PT ;  /* 0x0000001108117212 */ /* 0x000fe200078efcff */
[----:B------:R-:W5:Y:S01]  /*2e2b0*/  LDL.LU R89, [R1+0x60] ;  /* 0x0000600001597983 */ /* 0x000f620000300800 */
[----:B------:R-:W-:Y:S01]  /*2e2c0*/  LOP3.LUT R10, R87, R10, RZ, 0xfc, !PT ;  /* 0x0000000a570a7212 */ /* 0x000fe200078efcff */
[----:B------:R-:W-:Y:S01]  /*2e2d0*/  IMAD.SHL.U32 R5, R5, 0x1000000, RZ ;  /* 0x0100000005057824 */ /* 0x000fe200078e00ff */
[----:B------:R-:W-:Y:S01]  /*2e2e0*/  SHF.L.U32 R6, R6, 0x18, RZ ;  /* 0x0000001806067819 */ /* 0x000fe200000006ff */
[----:B------:R-:W5:Y:S01]  /*2e2f0*/  LDL.LU R88, [R1+0x64] ;  /* 0x0000640001587983 */ /* 0x000f620000300800 */
[----:B------:R-:W-:Y:S02]  /*2e300*/  LOP3.LUT R8, R78, 0xffff, RZ, 0xc0, !PT ;  /* 0x0000ffff4e087812 */ /* 0x000fe400078ec0ff */
[----:B------:R-:W-:Y:S01]  /*2e310*/  LOP3.LUT R7, R76, 0xffff, RZ, 0xc0, !PT ;  /* 0x0000ffff4c077812 */ /* 0x000fe200078ec0ff */
[----:B------:R-:W5:Y:S01]  /*2e320*/  LDL.LU R87, [R1+0x70] ;  /* 0x0000700001577983 */ /* 0x000f620000300800 */
[----:B------:R-:W-:-:S03]  /*2e330*/  LOP3.LUT R9, R85, R9, RZ, 0xfc, !PT ;  /* 0x0000000955097212 */ /* 0x000fc600078efcff */
[----:B------:R-:W5:Y:S01]  /*2e340*/  LDL.LU R86, [R1+0x74] ;  /* 0x0000740001567983 */ /* 0x000f620000300800 */
[----:B------:R-:W-:Y:S01]  /*2e350*/  LOP3.LUT R6, R83, R6, RZ, 0xfc, !PT ;  /* 0x0000000653067212 */ /* 0x000fe200078efcff */
[----:B------:R-:W-:Y:S01]  /*2e360*/  IMAD.SHL.U32 R7, R7, 0x1000000, RZ ;  /* 0x0100000007077824 */ /* 0x000fe200078e00ff */
[----:B------:R-:W-:Y:S01]  /*2e370*/  SHF.L.U32 R8, R8, 0x18, RZ ;  /* 0x0000001808087819 */ /* 0x000fe200000006ff */
[----:B------:R-:W5:Y:S01]  /*2e380*/  LDL.LU R85, [R1+0x80] ;  /* 0x0000800001557983 */ /* 0x000f620000300800 */
[----:B------:R-:W-:-:S03]  /*2e390*/  LOP3.LUT R5, R81, R5, RZ, 0xfc, !PT ;  /* 0x0000000551057212 */ /* 0x000fc600078efcff */
[----:B------:R-:W5:Y:S01]  /*2e3a0*/  LDL.LU R84, [R1+0x84] ;  /* 0x0000840001547983 */ /* 0x000f620000300800 */
[----:B------:R-:W-:-:S03]  /*2e3b0*/  LOP3.LUT R8, R79, R8, RZ, 0xfc, !PT ;  /* 0x000000084f087212 */ /* 0x000fc600078efcff */
[----:B------:R-:W5:Y:S04]  /*2e3c0*/  LDL.LU R83, [R1+0x90] ;  /* 0x0000900001537983 */ /* 0x000f680000300800 */
[----:B------:R-:W5:Y:S01]  /*2e3d0*/  LDL.LU R82, [R1+0x94] ;  /* 0x0000940001527983 */ /* 0x000f620000300800 */
[----:B------:R-:W-:-:S03]  /*2e3e0*/  LOP3.LUT R7, R77, R7, RZ, 0xfc, !PT ;  /* 0x000000074d077212 */ /* 0x000fc600078efcff */
[----:B------:R-:W5:Y:S01]  /*2e3f0*/  LDL.LU R81, [R1+0xa0] ;  /* 0x0000a00001517983 */ /* 0x000f620000300800 */
[----:B------:R-:W-:-:S03]  /*2e400*/  LOP3.LUT R40, R41, 0xff0000, R40, 0xf8, !PT ;  /* 0x00ff000029287812 */ /* 0x000fc600078ef828 */
[----:B------:R-:W5:Y:S01]  /*2e410*/  LDL.LU R80, [R1+0xa4] ;  /* 0x0000a40001507983 */ /* 0x000f620000300800 */
[----:B------:R-:W-:-:S03]  /*2e420*/  SHF.L.U32 R12, R12, 0x18, RZ ;  /* 0x000000180c0c7819 */ /* 0x000fc600000006ff */
[----:B------:R-:W5:Y:S04]  /*2e430*/  LDL.LU R79, [R1+0xb0] ;  /* 0x0000b000014f7983 */ /* 0x000f680000300800 */
[----:B------:R-:W5:Y:S04]  /*2e440*/  LDL.LU R78, [R1+0xb4] ;  /* 0x0000b400014e7983 */ /* 0x000f680000300800 */
[----:B------:R-:W5:Y:S01]  /*2e450*/  LDL.LU R77, [R1+0xc0] ;  /* 0x0000c000014d7983 */ /* 0x000f620000300800 */
[----:B------:R-:W-:-:S03]  /*2e460*/  LOP3.LUT R12, R40, R12, RZ, 0xfc, !PT ;  /* 0x0000000c280c7212 */ /* 0x000fc600078efcff */
[----:B------:R-:W5:Y:S01]  /*2e470*/  LDL.LU R76, [R1+0xc4] ;  /* 0x0000c400014c7983 */ /* 0x000f620000300800 */
[----:B------:R-:W-:-:S03]  /*2e480*/  SHF.L.U32 R14, R14, 0x18, RZ ;  /* 0x000000180e0e7819 */ /* 0x000fc600000006ff */
[----:B------:R-:W5:Y:S01]  /*2e490*/  LDL.LU R75, [R1+0xd0] ;  /* 0x0000d000014b7983 */ /* 0x000f620000300800 */
[----:B------:R-:W-:-:S03]  /*2e4a0*/  SEL R48, R25, R26, P1 ;  /* 0x0000001a19307207 */ /* 0x000fc60000800000 */
[----:B------:R-:W5:Y:S01]  /*2e4b0*/  LDL.LU R74, [R1+0xd4] ;  /* 0x0000d400014a7983 */ /* 0x000f620000300800 */
[----:B------:R-:W-:-:S03]  /*2e4c0*/  SEL R40, R26, R25, P1 ;  /* 0x000000191a287207 */ /* 0x000fc60000800000 */
[----:B------:R-:W5:Y:S01]  /*2e4d0*/  LDL.LU R73, [R1+0xe0] ;  /* 0x0000e00001497983 */ /* 0x000f620000300800 */
[----:B------:R-:W-:Y:S02]  /*2e4e0*/  SEL R47, R23, R24, P1 ;  /* 0x00000018172f7207 */ /* 0x000fe40000800000 */
[----:B------:R-:W-:Y:S01]  /*2e4f0*/  SEL R26, R24, R23, P1 ;  /* 0x00000017181a7207 */ /* 0x000fe20000800000 */
[----:B------:R-:W5:Y:S01]  /*2e500*/  LDL.LU R72, [R1+0xe4] ;  /* 0x0000e40001487983 */ /* 0x000f620000300800 */
[----:B------:R-:W-:Y:S02]  /*2e510*/  SEL R49, R27, R28, P1 ;  /* 0x0000001c1b317207 */ /* 0x000fe40000800000 */
[----:B------:R-:W-:Y:S01]  /*2e520*/  SEL R41, R28, R27, P1 ;  /* 0x0000001b1c297207 */ /* 0x000fe20000800000 */
[----:B------:R-:W5:Y:S01]  /*2e530*/  LDL.LU R71, [R1+0xf0] ;  /* 0x0000f00001477983 */ /* 0x000f620000300800 */
[----:B------:R-:W-:Y:S02]  /*2e540*/  SEL R46, R21, R22, P1 ;  /* 0x00000016152e7207 */ /* 0x000fe40000800000 */
[----:B------:R-:W-:Y:S01]  /*2e550*/  SEL R24, R22, R21, P1 ;  /* 0x0000001516187207 */ /* 0x000fe20000800000 */
[----:B------:R-:W5:Y:S01]  /*2e560*/  LDL.LU R70, [R1+0xf4] ;  /* 0x0000f40001467983 */ /* 0x000f620000300800 */
[----:B------:R-:W-:-:S02]  /*2e570*/  SEL R21, R19, R20, P1 ;  /* 0x0000001413157207 */ /* 0x000fc40000800000 */
[----:B------:R-:W-:Y:S01]  /*2e580*/  LOP3.LUT R14, R39, R14, RZ, 0xfc, !PT ;  /* 0x0000000e270e7212 */ /* 0x000fe200078efcff */
        /* <DEDUP_REMOVED lines=28> */
[----:B------:R-:W-:-:S03]  /*2e750*/  SEL R34, R10, R9, P1 ;  /* 0x000000090a227207 */ /* 0x000fc60000800000 */
[----:B------:R-:W5:Y:S04]  /*2e760*/  LDL.LU R11, [R1+0x150] ;  /* 0x00015000010b7983 */ /* 0x000f680000300800 */
[----:B------:R-:W5:Y:S04]  /*2e770*/  LDL.LU R10, [R1+0x154] ;  /* 0x00015400010a7983 */ /* 0x000f680000300800 */
[----:B------:R-:W5:Y:S01]  /*2e780*/  LDL.LU R9, [R1+0x160] ;  /* 0x0001600001097983 */ /* 0x000f620000300800 */
[----:B------:R-:W-:-:S01]  /*2e790*/  FADD R54, R38, R37 ;  /* 0x0000002526367221 */ /* 0x000fc20000000000 */
[----:B------:R-:W-:-:S02]  /*2e7a0*/  SEL R39, R7, R8, P1 ;  /* 0x0000000807277207 */ /* 0x000fc40000800000 */
[----:B------:R-:W-:Y:S02]  /*2e7b0*/  SEL R38, R8, R7, P1 ;  /* 0x0000000708267207 */ /* 0x000fe40000800000 */
[----:B------:R-:W5:Y:S01]  /*2e7c0*/  LDL.LU R8, [R1+0x164] ;  /* 0x0001640001087983 */ /* 0x000f620000300800 */
[----:B------:R-:W-:Y:S02]  /*2e7d0*/  SEL R37, R5, R6, P1 ;  /* 0x0000000605257207 */ /* 0x000fe40000800000 */
[----:B------:R-:W-:Y:S01]  /*2e7e0*/  SEL R36, R6, R5, P1 ;  /* 0x0000000506247207 */ /* 0x000fe20000800000 */
        /* <DEDUP_REMOVED lines=10> */
[----:B--2---:R-:W-:-:S03]  /*2e890*/  FMUL R101, R101, R0 ;  /* 0x0000000065657220 */ /* 0x004fc60000400000 */
[----:B------:R-:W2:Y:S04]  /*2e8a0*/  LDL.LU R61, [R1+0x1c4] ;  /* 0x0001c400013d7983 */ /* 0x000ea80000300800 */
[----:B------:R-:W2:Y:S04]  /*2e8b0*/  LDL.LU R60, [R1+0x1d0] ;  /* 0x0001d000013c7983 */ /* 0x000ea80000300800 */
[----:B------:R-:W2:Y:S04]  /*2e8c0*/  LDL.LU R59, [R1+0x1d4] ;  /* 0x0001d400013b7983 */ /* 0x000ea80000300800 */
[----:B------:R-:W2:Y:S04]  /*2e8d0*/  LDL.LU R58, [R1+0x1e0] ;  /* 0x0001e000013a7983 */ /* 0x000ea80000300800 */
[----:B------:R-:W2:Y:S04]  /*2e8e0*/  LDL.LU R57, [R1+0x1e4] ;  /* 0x0001e40001397983 */ /* 0x000ea80000300800 */
[----:B------:R-:W2:Y:S04]  /*2e8f0*/  LDL.LU R56, [R1+0x1f0] ;  /* 0x0001f00001387983 */ /* 0x000ea80000300800 */
[----:B------:R-:W2:Y:S01]  /*2e900*/  LDL.LU R55, [R1+0x1f4] ;  /* 0x0001f40001377983 */ /* 0x000ea20000300800 */
[----:B---3--:R-:W-:-:S03]  /*2e910*/  FMUL R100, R100, R0 ;  /* 0x0000000064647220 */ /* 0x008fc60000400000 */
[----:B------:R-:W-:Y:S01]  /*2e920*/  STL [R1], R101 ;  /* 0x0000006501007387 */ /* 0x000fe20000100800 */
[----:B----4-:R-:W-:-:S03]  /*2e930*/  FMUL R99, R99, R0 ;  /* 0x0000000063637220 */ /* 0x010fc60000400000 */
[----:B------:R-:W-:Y:S04]  /*2e940*/  STL [R1+0x4], R100 ;  /* 0x0000046401007387 */ /* 0x000fe80000100800 */
[----:B------:R-:W-:Y:S01]  /*2e950*/  STL [R1+0x10], R99 ;  /* 0x0000106301007387 */ /* 0x000fe20000100800 */
[-C--:B-----5:R-:W-:Y:S01]  /*2e960*/  FMUL R98, R98, R0.reuse ;  /* 0x0000000062627220 */ /* 0x0a0fe20000400000 */
[----:B------:R-:W-:-:S04]  /*2e970*/  FMUL R97, R97, R0 ;  /* 0x0000000061617220 */ /* 0x000fc80000400000 */
[----:B------:R-:W-:Y:S01]  /*2e980*/  STL [R1+0x14], R98 ;  /* 0x0000146201007387 */ /* 0x000fe20000100800 */
[----:B------:R-:W-:-:S03]  /*2e990*/  FMUL R96, R96, R0 ;  /* 0x0000000060607220 */ /* 0x000fc60000400000 */
[----:B------:R-:W-:Y:S04]  /*2e9a0*/  STL [R1+0x20], R97 ;  /* 0x0000206101007387 */ /* 0x000fe80000100800 */
[----:B------:R-:W-:Y:S01]  /*2e9b0*/  STL [R1+0x24], R96 ;  /* 0x0000246001007387 */ /* 0x000fe20000100800 */
[----:B------:R-:W-:-:S05]  /*2e9c0*/  FMUL R95, R95, R0 ;  /* 0x000000005f5f7220 */ /* 0x000fca0000400000 */
[----:B------:R-:W-:Y:S01]  /*2e9d0*/  STL [R1+0x30], R95 ;  /* 0x0000305f01007387 */ /* 0x000fe20000100800 */
[-C--:B------:R-:W-:Y:S01]  /*2e9e0*/  FMUL R94, R94, R0.reuse ;  /* 0x000000005e5e7220 */ /* 0x080fe20000400000 */
[----:B------:R-:W-:-:S04]  /*2e9f0*/  FMUL R93, R93, R0 ;  /* 0x000000005d5d7220 */ /* 0x000fc80000400000 */
        /* <DEDUP_REMOVED lines=48> */
[----:B------:R1:W-:Y:S01]  /*2ed00*/  STL [R1+0xf4], R70 ;  /* 0x0000f44601007387 */ /* 0x0003e20000100800 */
        /* <DEDUP_REMOVED lines=23> */
[----:B------:R3:W-:Y:S04]  /*2ee80*/  STL [R1+0x154], R10 ;  /* 0x0001540a01007387 */ /* 0x0007e80000100800 */
[----:B------:R3:W-:Y:S04]  /*2ee90*/  STL [R1+0x160], R9 ;  /* 0x0001600901007387 */ /* 0x0007e80000100800 */
[----:B-1----:R-:W4:Y:S01]  /*2eea0*/  LDL.LU R70, [R1+0x180] ;  /* 0x0001800001467983 */ /* 0x002f220000300800 */
[-C--:B------:R-:W-:Y:S01]  /*2eeb0*/  FMUL R8, R8, R0.reuse ;  /* 0x0000000008087220 */ /* 0x080fe20000400000 */
[-C--:B------:R-:W-:Y:S01]  /*2eec0*/  FMUL R7, R7, R0.reuse ;  /* 0x0000000007077220 */ /* 0x080fe20000400000 */
[----:B------:R-:W-:-:S03]  /*2eed0*/  FMUL R6, R6, R0 ;  /* 0x0000000006067220 */ /* 0x000fc60000400000 */
[----:B------:R3:W-:Y:S01]  /*2eee0*/  STL [R1+0x164], R8 ;  /* 0x0001640801007387 */ /* 0x0007e20000100800 */
[----:B------:R-:W-:-:S03]  /*2eef0*/  FMUL R69, R69, R0 ;  /* 0x0000000045457220 */ /* 0x000fc60000400000 */
[----:B------:R3:W-:Y:S01]  /*2ef00*/  STL [R1+0x174], R6 ;  /* 0x0001740601007387 */ /* 0x0007e20000100800 */
[----:B------:R-:W-:-:S03]  /*2ef10*/  FMUL R68, R68, R0 ;  /* 0x0000000044447220 */ /* 0x000fc60000400000 */
[----:B------:R3:W-:Y:S01]  /*2ef20*/  STL [R1+0x170], R7 ;  /* 0x0001700701007387 */ /* 0x0007e20000100800 */
[-C--:B------:R-:W-:Y:S01]  /*2ef30*/  FMUL R67, R67, R0.reuse ;  /* 0x0000000043437220 */ /* 0x080fe20000400000 */
[-C--:B------:R-:W-:Y:S01]  /*2ef40*/  FMUL R66, R66, R0.reuse ;  /* 0x0000000042427220 */ /* 0x080fe20000400000 */
[-C--:B------:R-:W-:Y:S01]  /*2ef50*/  FMUL R65, R65, R0.reuse ;  /* 0x0000000041417220 */ /* 0x080fe20000400000 */
[-C--:B------:R-:W-:Y:S01]  /*2ef60*/  FMUL R64, R64, R0.reuse ;  /* 0x0000000040407220 */ /* 0x080fe20000400000 */
[-C--:B------:R-:W-:Y:S01]  /*2ef70*/  FMUL R63, R63, R0.reuse ;  /* 0x000000003f3f7220 */ /* 0x080fe20000400000 */
[-C--:B------:R-:W-:Y:S01]  /*2ef80*/  FMUL R62, R62, R0.reuse ;  /* 0x000000003e3e7220 */ /* 0x080fe20000400000 */
[-C--:B--2---:R-:W-:Y:S01]  /*2ef90*/  FMUL R61, R61, R0.reuse ;  /* 0x000000003d3d7220 */ /* 0x084fe20000400000 */
[-C--:B------:R-:W-:Y:S01]  /*2efa0*/  FMUL R60, R60, R0.reuse ;  /* 0x000000003c3c7220 */ /* 0x080fe20000400000 */
[-C--:B------:R-:W-:Y:S01]  /*2efb0*/  FMUL R59, R59, R0.reuse ;  /* 0x000000003b3b7220 */ /* 0x080fe20000400000 */
[-C--:B------:R-:W-:Y:S01]  /*2efc0*/  FMUL R58, R58, R0.reuse ;  /* 0x000000003a3a7220 */ /* 0x080fe20000400000 */
[-C--:B------:R-:W-:Y:S01]  /*2efd0*/  FMUL R57, R57, R0.reuse ;  /* 0x0000000039397220 */ /* 0x080fe20000400000 */
[-C--:B------:R-:W-:Y:S01]  /*2efe0*/  FMUL R56, R56, R0.reuse ;  /* 0x0000000038387220 */ /* 0x080fe20000400000 */
[----:B------:R-:W-:Y:S01]  /*2eff0*/  FMUL R55, R55, R0 ;  /* 0x0000000037377220 */ /* 0x000fe20000400000 */
[----:B------:R-:W-:Y:S01]  /*2f000*/  ULEA UR7, UR4, UR7, 0x3 ;  /* 0x0000000704077291 */ /* 0x000fe2000f8e183f */
[----:B------:R-:W-:Y:S01]  /*2f010*/  SHF.L.U32 R5, R201, 0x1f, RZ ;  /* 0x0000001fc9057819 */ /* 0x000fe200000006ff */
[----:B------:R3:W1:Y:S01]  /*2f020*/  SHFL.IDX PT, R6, R53, R4, 0x1c1f ;  /* 0x001c1f0435067589 */ /* 0x00066200000e0000 */
[----:B------:R-:W-:-:S03]  /*2f030*/  FFMA R203, R0, R203, R54 ;  /* 0x000000cb00cb7223 */ /* 0x000fc60000000036 */
[----:B------:R3:W2:Y:S03]  /*2f040*/  SHFL.IDX PT, R25, R45, R3, 0x1c1f ;  /* 0x001c1f032d197589 */ /* 0x0006a600000e0000 */
[----:B------:R3:W1:Y:S01]  /*2f050*/  SYNCS.PHASECHK.TRANS64.TRYWAIT P3, [UR7+0xb0000], R5 ;  /* 0x0b000005ff0075a7 */ /* 0x0006620008060147 */
[----:B------:R3:W1:Y:S04]  /*2f060*/  SHFL.IDX PT, R7, R52, R4, 0x1c1f ;  /* 0x001c1f0434077589 */ /* 0x00066800000e0000 */
        /* <DEDUP_REMOVED lines=28> */
[----:B------:R3:W1:Y:S01]  /*2f230*/  SHFL.IDX PT, R38, R38, R3, 0x1c1f ;  /* 0x001c1f0326267589 */ /* 0x00066200000e0000 */
[----:B----4-:R-:W-:-:S05]  /*2f240*/  FMUL R70, R70, R0 ;  /* 0x0000000046467220 */ /* 0x010fca0000400000 */
[----:B------:R3:W-:Y:S04]  /*2f250*/  STL [R1+0x180], R70 ;  /* 0x0001804601007387 */ /* 0x0007e80000100800 */
        /* <DEDUP_REMOVED lines=14> */
[----:B------:R3:W-:Y:S01]  /*2f340*/  STL [R1+0x1f0], R56 ;  /* 0x0001f03801007387 */ /* 0x0007e20000100800 */
[----:B-12---:R-:W-:Y:S05]  /*2f350*/  @!P0 BRA `(.L_x_39) ;  /* 0x0000000000048947 */ /* 0x006fea0003800000 */
[----:B------:R-:W-:Y:S01]  /*2f360*/  BPT.TRAP 0x1 ;  /* 0x000000040000795c */ /* 0x000fe20000300000 */
.L_x_39:
[----:B------:R-:W-:Y:S05]  /*2f370*/  @P3 BRA `(.L_x_40) ;  /* 0x0000000000083947 */ /* 0x000fea0003800000 */
[----:B------:R-:W1:Y:S02]  /*2f380*/  SYNCS.PHASECHK.TRANS64.TRYWAIT P3, [UR7+0xb0000], R5 ;  /* 0x0b000005ff0075a7 */ /* 0x000e640008060147 */
[----:B-1----:R-:W-:Y:S05]  /*2f390*/  @!P3 BRA `(.L_x_41) ;  /* 0x000001200078b947 */ /* 0x002fea0003800000 */
.L_x_40:
        /* <DEDUP_REMOVED lines=31> */
[----:B------:R2:W-:Y:S04]  /*2f590*/  STL.64 [R1+0x410], R152 ;  /* 0x0004109801007387 */ /* 0x0005e80000100a00 */
[----:B---3--:R-:W3:Y:S04]  /*2f5a0*/  LDL.LU.64 R40, [R1] ;  /* 0x0000000001287983 */ /* 0x008ee80000300a00 */
        /* <DEDUP_REMOVED lines=63> */
[----:B---3--:R-:W-:Y:S04]  /*2f9a0*/  STL.64 [R1+0x12b0], R166 ;  /* 0x0012b0a601007387 */ /* 0x008fe80000100a00 */
[----:B--2---:R-:W-:Y:S04]  /*2f9b0*/  STL.64 [R1+0x12a8], R164 ;  /* 0x0012a8a401007387 */ /* 0x004fe80000100a00 */
[----:B----4-:R-:W-:Y:S04]  /*2f9c0*/  STL.64 [R1+0x12a0], R162 ;  /* 0x0012a0a201007387 */ /* 0x010fe80000100a00 */
        /* <DEDUP_REMOVED lines=125> */
[CC--:B------:R-:W-:Y:S01]  /*301a0*/  PRMT R24, R6.reuse, R205.reuse, R25 ;  /* 0x000000cd06187216 */ /* 0x0c0fe20000000019 */
[----:B------:R-:W-:Y:S01]  /*301b0*/  ULEA UR10, UR4, UR61, 0xd ;  /* 0x0000003d040a7291 */ /* 0x000fe2000f8e683f */
[----:B------:R-:W-:Y:S01]  /*301c0*/  PRMT R26, R7, R205, R27 ;  /* 0x000000cd071a7216 */ /* 0x000fe2000000001b */
[----:B------:R-:W-:Y:S01]  /*301d0*/  UMOV UR11, 0x40000040 ;  /* 0x40000040000b7882 */ /* 0x000fe20000000000 */
[----:B------:R-:W-:-:S02]  /*301e0*/  PRMT R25, R6, R204, R25 ;  /* 0x000000cc06197216 */ /* 0x000fc40000000019 */
[----:B------:R-:W-:-:S04]  /*301f0*/  PRMT R27, R7, R204, R27 ;  /* 0x000000cc071b7216 */ /* 0x000fc8000000001b */
[----:B--2---:R-:W-:-:S06]  /*30200*/  WARPGROUP.ARRIVE ;  /* 0x00000000000079c5 */ /* 0x004fcc0000000000 */
        /* <DEDUP_REMOVED lines=78> */
[----:B------:R1:W-:Y:S01]  /*306f0*/  STL.64 [R1+0x298], R78 ;  /* 0x0002984e01007387 */ /* 0x0003e20000100a00 */
        /* <DEDUP_REMOVED lines=269> */
[----:B------:R-:W-:-:S02]  /*317d0*/  PRMT R24, R9, R205, R8 ;  /* 0x000000cd09187216 */ /* 0x000fc40000000008 */
[-C--:B------:R-:W-:Y:S02]  /*317e0*/  PRMT R25, R9, R204.reuse, R8 ;  /* 0x000000cc09197216 */ /* 0x080fe40000000008 */
[C-C-:B------:R-:W-:Y:S02]  /*317f0*/  PRMT R26, R11.reuse, R205, R10.reuse ;  /* 0x000000cd0b1a7216 */ /* 0x140fe4000000000a */
[----:B------:R-:W-:Y:S01]  /*31800*/  PRMT R27, R11, R204, R10 ;  /* 0x000000cc0b1b7216 */ /* 0x000fe2000000000a */
[----:B------:R-:W-:-:S03]  /*31810*/  UMOV UR15, 0x40000040 ;  /* 0x40000040000f7882 */ /* 0x000fc60000000000 */
        /* <DEDUP_REMOVED lines=68> */
[----:B------:R-:W3:Y:S04]  /*31c60*/  LDL.LU.64 R200, [R1+0x10a8] ;  /* 0x0010a80001c87983 */ /* 0x000ee80000300a00 */
        /* <DEDUP_REMOVED lines=180> */
[C-C-:B------:R-:W-:Y:S01]  /*327b0*/  PRMT R24, R13.reuse, R205, R12.reuse ;  /* 0x000000cd0d187216 */ /* 0x140fe2000000000c */
[----:B------:R-:W-:Y:S01]  /*327c0*/  UIADD3 UR14, UR10, 0x4, URZ ;  /* 0x000000040a0e7890 */ /* 0x000fe2000fffe03f */
[----:B------:R-:W-:-:S02]  /*327d0*/  PRMT R25, R13, R204, R12 ;  /* 0x000000cc0d197216 */ /* 0x000fc4000000000c */
        /* <DEDUP_REMOVED lines=186> */
[----:B----4-:R-:W-:Y:S01]  /*33380*/  STL [R1+0xcf8], R199 ;  /* 0x000cf8c701007387 */ /* 0x010fe20000100800 */
        /* <DEDUP_REMOVED lines=85> */
[----:B------:R-:W3:Y:S04]  /*338e0*/  LDL.LU R17, [R1+0xd2c] ;  /* 0x000d2c0001117983 */ /* 0x000ee80000300800 */
[----:B------:R-:W3:Y:S04]  /*338f0*/  LDL.LU R16, [R1+0xd28] ;  /* 0x000d280001107983 */ /* 0x000ee80000300800 */
[----:B------:R-:W4:Y:S04]  /*33900*/  LDL.LU R19, [R1+0xd24] ;  /* 0x000d240001137983 */ /* 0x000f280000300800 */
[----:B------:R-:W4:Y:S01]  /*33910*/  LDL.LU R18, [R1+0xd20] ;  /* 0x000d200001127983 */ /* 0x000f220000300800 */
        /* <DEDUP_REMOVED lines=84> */
[----:B------:R-:W2:Y:S01]  /*33e60*/  LDL.LU R21, [R1+0xd1c] ;  /* 0x000d1c0001157983 */ /* 0x000ea20000300800 */
[----:B------:R-:W-:-:S03]  /*33e70*/  UMOV UR15, 0x40000040 ;  /* 0x40000040000f7882 */ /* 0x000fc60000000000 */
[----:B------:R-:W2:Y:S04]  /*33e80*/  LDL.LU R20, [R1+0xd18] ;  /* 0x000d180001147983 */ /* 0x000ea80000300800 */
[----:B------:R-:W2:Y:S04]  /*33e90*/  LDL.LU R23, [R1+0xd14] ;  /* 0x000d140001177983 */ /* 0x000ea80000300800 */
[----:B------:R-:W2:Y:S01]  /*33ea0*/  LDL.LU R22, [R1+0xd10] ;  /* 0x000d100001167983 */ /* 0x000ea20000300800 */
[C-C-:B---3--:R-:W-:Y:S02]  /*33eb0*/  PRMT R24, R17.reuse, R205, R16.reuse ;  /* 0x000000cd11187216 */ /* 0x148fe40000000010 */
[----:B------:R-:W-:-:S02]  /*33ec0*/  PRMT R25, R17, R204, R16 ;  /* 0x000000cc11197216 */ /* 0x000fc40000000010 */
[C-C-:B----4-:R-:W-:Y:S02]  /*33ed0*/  PRMT R26, R19.reuse, R205, R18.reuse ;  /* 0x000000cd131a7216 */ /* 0x150fe40000000012 */
[----:B------:R-:W-:-:S04]  /*33ee0*/  PRMT R27, R19, R204, R18 ;  /* 0x000000cc131b7216 */ /* 0x000fc80000000012 */
        /* <DEDUP_REMOVED lines=282> */
[----:B------:R-:W2:Y:S01]  /*35090*/  LDL.LU.64 R166, [R1+0xb80] ;  /* 0x000b800001a67983 */ /* 0x000ea20000300a00 */
[----:B------:R-:W-:Y:S01]  /*350a0*/  MOV R10, R158 ;  /* 0x0000009e000a7202 */ /* 0x000fe20000000f00 */
[----:B------:R-:W-:Y:S02]  /*350b0*/  IMAD.MOV.U32 R9, RZ, RZ, R159 ;  /* 0x000000ffff097224 */ /* 0x000fe400078e009f */
[----:B------:R-:W2:Y:S01]  /*350c0*/  LDL.LU.64 R164, [R1+0xb78] ;  /* 0x000b780001a47983 */ /* 0x000ea20000300a00 */
[----:B------:R-:W-:Y:S01]  /*350d0*/  MOV R12, R156 ;  /* 0x0000009c000c7202 */ /* 0x000fe20000000f00 */
[----:B------:R-:W-:Y:S02]  /*350e0*/  IMAD.MOV.U32 R11, RZ, RZ, R157 ;  /* 0x000000ffff0b7224 */ /* 0x000fe400078e009d */
[----:B------:R-:W2:Y:S01]  /*350f0*/  LDL.LU.64 R162, [R1+0xb70] ;  /* 0x000b700001a27983 */ /* 0x000ea20000300a00 */
        /* <DEDUP_REMOVED lines=235> */
[----:B------:R-:W3:Y:S04]  /*35fb0*/  LDL.LU R29, [R1+0x984] ;  /* 0x00098400011d7983 */ /* 0x000ee80000300800 */
[----:B------:R-:W3:Y:S04]  /*35fc0*/  LDL.LU R28, [R1+0x980] ;  /* 0x00098000011c7983 */ /* 0x000ee80000300800 */
[----:B------:R-:W4:Y:S04]  /*35fd0*/  LDL.LU R31, [R1+0x97c] ;  /* 0x00097c00011f7983 */ /* 0x000f280000300800 */
[----:B------:R-:W4:Y:S01]  /*35fe0*/  LDL.LU R30, [R1+0x978] ;  /* 0x00097800011e7983 */ /* 0x000f220000300800 */
        /* <DEDUP_REMOVED lines=717> */
[----:B------:R1:W5:Y:S01]  /*38cc0*/  LDL.LU R2, [R1+0x5a0] ;  /* 0x0005a00001027983 */ /* 0x0003620000300800 */
[----:B---3--:R-:W-:-:S02]  /*38cd0*/  PRMT R24, R37, R205, R36 ;  /* 0x000000cd25187216 */ /* 0x008fc40000000024 */
[-C--:B------:R-:W-:Y:S02]  /*38ce0*/  PRMT R25, R37, R204.reuse, R36 ;  /* 0x000000cc25197216 */ /* 0x080fe40000000024 */
        /* <DEDUP_REMOVED lines=69> */
[----:B--2---:R1:W5:Y:S04]  /*39140*/  LDL.LU.64 R202, [R1+0x598] ;  /* 0x0005980001ca7983 */ /* 0x0043680000300a00 */
        /* <DEDUP_REMOVED lines=117> */
[----:B--2---:R1:W5:Y:S01]  /*398a0*/  LDL.LU.64 R152, [R1+0x410] ;  /* 0x0004100001987983 */ /* 0x0043620000300a00 */
[----:B------:R-:W-:Y:S05]  /*398b0*/  @!P0 BRA `(.L_x_42) ;  /* 0x0000000000048947 */ /* 0x000fea0003800000 */
[----:B------:R-:W-:Y:S01]  /*398c0*/  BPT.TRAP 0x1 ;  /* 0x000000040000795c */ /* 0x000fe20000300000 */
.L_x_42:
[----:B-----5:R-:W-:-:S13]  /*398d0*/  R2UR UR7, R199 ;  /* 0x00000000c70772ca */ /* 0x020fda00000e0000 */
[----:B------:R-:W-:-:S04]  /*398e0*/  ULEA UR7, UR60, UR7, 0x3 ;  /* 0x000000073c077291 */ /* 0x000fc8000f8e183f */
[----:B------:R-:W-:-:S04]  /*398f0*/  UIADD3 UR7, UR7, 0xb0028, URZ ;  /* 0x000b002807077890 */ /* 0x000fc8000fffe03f */
[----:B------:R-:W-:-:S09]  /*39900*/  UPRMT UR7, URZ, 0x654, UR7 ;  /* 0x000006543f077896 */ /* 0x000fd20008000007 */
[----:B------:R-:W-:Y:S01]  /*39910*/  SYNCS.ARRIVE.TRANS64.RED.A1T0 RZ, [UR7], RZ ;  /* 0x000000ffffff79a7 */ /* 0x000fe20008100407 */
[----:B------:R-:W-:Y:S05]  /*39920*/  @P2 BRA `(.L_x_43) ;  /* 0x0000000000042947 */ /* 0x000fea0003800000 */
[----:B------:R-:W-:Y:S01]  /*39930*/  BPT.TRAP 0x1 ;  /* 0x000000040000795c */ /* 0x000fe20000300000 */
.L_x_43:
[----:B------:R-:W-:-:S04]  /*39940*/  UIADD3 UR60, UR60, 0x1, URZ ;  /* 0x000000013c3c7890 */ /* 0x000fc8000fffe03f */
[----:B------:R-:W-:-:S04]  /*39950*/  UISETP.NE.AND UP0, UPT, UR60, 0x5, UPT ;  /* 0x000000053c00788c */ /* 0x000fc8000bf05270 */
[----:B------:R-:W-:Y:S01]  /*39960*/  USEL UR60, UR60, URZ, UP0 ;  /* 0x0000003f3c3c7287 */ /* 0x000fe20008000000 */
[----:B------:R-:W-:Y:S11]  /*39970*/  @!P0 BRA `(.L_x_44) ;  /* 0x0000000000048947 */ /* 0x000ff60003800000 */
[----:B------:R-:W-:Y:S01]  /*39980*/  BPT.TRAP 0x1 ;  /* 0x000000040000795c */ /* 0x000fe20000300000 */
.L_x_44:
[----:B------:R-:W-:-:S13]  /*39990*/  R2UR UR7, R199 ;  /* 0x00000000c70772ca */ /* 0x000fda00000e0000 */
[----:B------:R-:W-:-:S04]  /*399a0*/  ULEA UR7, UR60, UR7, 0x3 ;  /* 0x000000073c077291 */ /* 0x000fc8000f8e183f */
[----:B------:R-:W-:-:S04]  /*399b0*/  UIADD3 UR7, UR7, 0xb0028, URZ ;  /* 0x000b002807077890 */ /* 0x000fc8000fffe03f */
[----:B------:R-:W-:-:S09]  /*399c0*/  UPRMT UR7, URZ, 0x654, UR7 ;  /* 0x000006543f077896 */ /* 0x000fd20008000007 */
[----:B------:R-:W-:Y:S01]  /*399d0*/  SYNCS.ARRIVE.TRANS64.RED.A1T0 RZ, [UR7], RZ ;  /* 0x000000ffffff79a7 */ /* 0x000fe20008100407 */
[----:B------:R-:W-:Y:S05]  /*399e0*/  @P2 BRA `(.L_x_45) ;  /* 0x0000000000042947 */ /* 0x000fea0003800000 */
[----:B------:R-:W-:Y:S01]  /*399f0*/  BPT.TRAP 0x1 ;  /* 0x000000040000795c */ /* 0x000fe20000300000 */
.L_x_45:
[----:B------:R-:W-:Y:S01]  /*39a00*/  UIADD3 UR4, UR4, 0x1, URZ ;  /* 0x0000000104047890 */ /* 0x000fe2000fffe03f */
[C---:B------:R-:W-:Y:S01]  /*39a10*/  ISETP.GT.AND P3, PT, R200.reuse, 0x1, PT ;  /* 0x00000001c800780c */ /* 0x040fe20003f64270 */
[----:B------:R-:W-:Y:S01]  /*39a20*/  UIADD3 UR60, UR60, 0x1, URZ ;  /* 0x000000013c3c7890 */ /* 0x000fe2000fffe03f */
[----:B------:R-:W-:Y:S01]  /*39a30*/  VIADD R0, R200, 0xffffffff ;  /* 0xffffffffc8007836 */ /* 0x000fe20000000000 */
[----:B------:R-:W-:Y:S01]  /*39a40*/  UISETP.NE.AND UP1, UPT, UR4, 0x5, UPT ;  /* 0x000000050400788c */ /* 0x000fe2000bf25270 */
[----:B------:R-:W-:Y:S01]  /*39a50*/  IADD3 R2, R2, 0x100, RZ ;  /* 0x0000010002027810 */ /* 0x000fe20007ffe0ff */
[----:B------:R-:W-:Y:S01]  /*39a60*/  UISETP.NE.AND UP0, UPT, UR60, 0x5, UPT ;  /* 0x000000053c00788c */ /* 0x000fe2000bf05270 */
[----:B------:R-:W-:Y:S01]  /*39a70*/  IMAD.MOV.U32 R200, RZ, RZ, R0 ;  /* 0x000000ffffc87224 */ /* 0x000fe200078e0000 */
[----:B------:R-:W-:Y:S01]  /*39a80*/  USEL UR7, URZ, 0x1, UP1 ;  /* 0x000000013f077887 */ /* 0x000fe20008800000 */
[----:B-1----:R-:W-:Y:S01]  /*39a90*/  MOV R154, R152 ;  /* 0x00000098009a7202 */ /* 0x002fe20000000f00 */
[----:B------:R-:W-:Y:S01]  /*39aa0*/  USEL UR60, UR60, URZ, UP0 ;  /* 0x0000003f3c3c7287 */ /* 0x000fe20008000000 */
[----:B------:R-:W-:Y:S01]  /*39ab0*/  IMAD.MOV.U32 R198, RZ, RZ, R153 ;  /* 0x000000ffffc67224 */ /* 0x000fe200078e0099 */
[----:B------:R-:W-:-:S02]  /*39ac0*/  USEL UR4, UR4, URZ, UP1 ;  /* 0x0000003f04047287 */ /* 0x000fc40008800000 */
[----:B------:R-:W-:Y:S01]  /*39ad0*/  LOP3.LUT R0, R201, UR7, RZ, 0x3c, !PT ;  /* 0x00000007c9007c12 */ /* 0x000fe2000f8e3cff */
[----:B------:R-:W-:Y:S09]  /*39ae0*/  @P3 BRA `(.L_x_46) ;  /* 0xfffffeb800943947 */ /* 0x000ff2000383ffff */
.L_x_35:
[----:B------:R-:W2:Y:S01]  /*39af0*/  SHFL.BFLY PT, R0, R203, 0x1, 0x1f ;  /* 0x0c201f00cb007f89 */ /* 0x000ea200000e0000 */
[----:B------:R-:W-:Y:S01]  /*39b00*/  BSSY B0, `(.L_x_47) ;  /* 0x0000025000007945 */ /* 0x000fe20003800000 */
[----:B------:R-:W-:Y:S01]  /*39b10*/  MOV R10, 0x7f800000 ;  /* 0x7f800000000a7802 */ /* 0x000fe20000000f00 */
[----:B------:R-:W-:Y:S01]  /*39b20*/  IMAD.MOV.U32 R9, RZ, RZ, 0x3f800000 ;  /* 0x3f800000ff097424 */ /* 0x000fe200078e00ff */
[----:B------:R-:W3:Y:S01]  /*39b30*/  SHFL.BFLY PT, R2, R202, 0x1, 0x1f ;  /* 0x0c201f00ca027f89 */ /* 0x000ee200000e0000 */
[----:B------:R-:W-:Y:S02]  /*39b40*/  IMAD.MOV.U32 R8, RZ, RZ, 0x7f800000 ;  /* 0x7f800000ff087424 */ /* 0x000fe400078e00ff */
[----:B--2---:R-:W-:Y:S01]  /*39b50*/  FADD R203, R0, R203 ;  /* 0x000000cb00cb7221 */ /* 0x004fe20000000000 */
[----:B---3--:R-:W-:-:S04]  /*39b60*/  FADD R202, R2, R202 ;  /* 0x000000ca02ca7221 */ /* 0x008fc80000000000 */
[----:B------:R-:W2:Y:S04]  /*39b70*/  SHFL.BFLY PT, R0, R203, 0x2, 0x1f ;  /* 0x0c401f00cb007f89 */ /* 0x000ea800000e0000 */
[----:B------:R-:W3:Y:S01]  /*39b80*/  SHFL.BFLY PT, R11, R202, 0x2, 0x1f ;  /* 0x0c401f00ca0b7f89 */ /* 0x000ee200000e0000 */
[C---:B--2---:R-:W-:Y:S01]  /*39b90*/  FSETP.NE.AND P0, PT, R203.reuse, -R0, PT ;  /* 0x80000000cb00720b */ /* 0x044fe20003f05000 */
[----:B------:R-:W-:Y:S01]  /*39ba0*/  FADD R203, R203, R0 ;  /* 0x00000000cbcb7221 */ /* 0x000fe20000000000 */
[----:B------:R-:W-:Y:S01]  /*39bb0*/  MOV R0, 0x3f800000 ;  /* 0x3f80000000007802 */ /* 0x000fe20000000f00 */
[----:B---3--:R-:W-:-:S10]  /*39bc0*/  FADD R4, R202, R11 ;  /* 0x0000000bca047221 */ /* 0x008fd40000000000 */
[----:B------:R-:W-:Y:S05]  /*39bd0*/  @!P0 BRA `(.L_x_48) ;  /* 0x00000000005c8947 */ /* 0x000fea0003800000 */
[----:B------:R-:W-:Y:S01]  /*39be0*/  MOV R0, R203 ;  /* 0x000000cb00007202 */ /* 0x000fe20000000f00 */
[----:B------:R-:W-:Y:S04]  /*39bf0*/  BSSY B1, `(.L_x_49) ;  /* 0x000000d000017945 */ /* 0x000fe80003800000 */
[----:B------:R-:W-:-:S05]  /*39c00*/  VIADD R2, R0, 0x1800000 ;  /* 0x0180000000027836 */ /* 0x000fca0000000000 */
[----:B------:R-:W-:-:S04]  /*39c10*/  LOP3.LUT R2, R2, 0x7f800000, RZ, 0xc0, !PT ;  /* 0x7f80000002027812 */ /* 0x000fc800078ec0ff */
[----:B------:R-:W-:-:S13]  /*39c20*/  ISETP.GT.U32.AND P0, PT, R2, 0x1ffffff, PT ;  /* 0x01ffffff0200780c */ /* 0x000fda0003f04070 */
[----:B------:R-:W-:Y:S05]  /*39c30*/  @P0 BRA `(.L_x_50) ;  /* 0x0000000000100947 */ /* 0x000fea0003800000 */
[----:B------:R-:W-:-:S07]  /*39c40*/  MOV R7, 0x39c60 ;  /* 0x00039c6000077802 */ /* 0x000fce0000000f00 */
[----:B-1----:R-:W-:Y:S05]  /*39c50*/  CALL.REL.NOINC `($__internal_0_$__cuda_sm20_rcp_rn_f32_slowpath) ;  /* 0x0000007800f87944 */ /* 0x002fea0003c00000 */
[----:B------:R-:W-:Y:S01]  /*39c60*/  MOV R2, R5 ;  /* 0x0000000500027202 */ /* 0x000fe20000000f00 */
[----:B------:R-:W-:Y:S06]  /*39c70*/  BRA `(.L_x_51) ;  /* 0x0000000000107947 */ /* 0x000fec0003800000 */
.L_x_50:
[----:B------:R-:W2:Y:S02]  /*39c80*/  MUFU.RCP R2, R0 ;  /* 0x0000000000027308 */ /* 0x000ea40000001000 */
[----:B--2---:R-:W-:-:S04]  /*39c90*/  FFMA R3, R0, R2, -1 ;  /* 0xbf80000000037423 */ /* 0x004fc80000000002 */
[----:B------:R-:W-:-:S04]  /*39ca0*/  FADD.FTZ R3, -R3, -RZ ;  /* 0x800000ff03037221 */ /* 0x000fc80000010100 */
[----:B------:R-:W-:-:S07]  /*39cb0*/  FFMA R2, R2, R3, R2 ;  /* 0x0000000302027223 */ /* 0x000fce0000000002 */
.L_x_51:
[----:B------:R-:W-:Y:S05]  /*39cc0*/  BSYNC B1 ;  /* 0x0000000000017941 */ /* 0x000fea0003800000 */
.L_x_49:
[----:B------:R-:W-:Y:S01]  /*39cd0*/  FSETP.GEU.AND P0, PT, |R0|, 1.175494350822287508e-38, PT ;  /* 0x008000000000780b */ /* 0x000fe20003f0e200 */
[----:B------:R-:W-:-:S12]  /*39ce0*/  ULDC UR4, c[0x0][0x600] ;  /* 0x0001800000047ab9 */ /* 0x000fd80000000800 */
[----:B------:R-:W-:-:S06]  /*39cf0*/  @!P0 FMUL R0, R0, 16777216 ;  /* 0x4b80000000008820 */ /* 0x000fcc0000400000 */
[----:B------:R-:W2:Y:S02]  /*39d00*/  MUFU.LG2 R0, R0 ;  /* 0x0000000000007308 */ /* 0x000ea40000000c00 */
[----:B--2---:R-:W-:-:S04]  /*39d10*/  @!P0 FADD R0, R0, -24 ;  /* 0xc1c0000000008421 */ /* 0x004fc80000000000 */
[----:B------:R-:W-:-:S04]  /*39d20*/  FMUL R0, R0, 0.69314718246459960938 ;  /* 0x3f31721800007820 */ /* 0x000fc80000400000 */
[----:B------:R-:W-:Y:S01]  /*39d30*/  FFMA R8, R153, UR4, R0 ;  /* 0x0000000499087c23 */ /* 0x000fe20008000000 */
[----:B------:R-:W-:-:S07]  /*39d40*/  IMAD.MOV.U32 R0, RZ, RZ, R2 ;  /* 0x000000ffff007224 */ /* 0x000fce00078e0002 */
.L_x_48:
[----:B------:R-:W-:Y:S05]  /*39d50*/  BSYNC B0 ;  /* 0x0000000000007941 */ /* 0x000fea0003800000 */
.L_x_47:
[----:B------:R-:W2:Y:S01]  /*39d60*/  LDL.LU R71, [R1+0x200] ;  /* 0x0002000001477983 */ /* 0x000ea20000300800 */
[----:B------:R-:W-:-:S03]  /*39d70*/  ULDC UR4, c[0x0][0x608] ;  /* 0x0001820000047ab9 */ /* 0x000fc60000000800 */
[----:B------:R-:W3:Y:S04]  /*39d80*/  LDL.LU R70, [R1+0x204] ;  /* 0x0002040001467983 */ /* 0x000ee80000300800 */
[----:B------:R-:W4:Y:S04]  /*39d90*/  LDL.LU R69, [R1+0x210] ;  /* 0x0002100001457983 */ /* 0x000f280000300800 */
        /* <DEDUP_REMOVED lines=33> */
[----:B------:R-:W1:Y:S04]  /*39fb0*/  LDL.LU R35, [R1+0x320] ;  /* 0x0003200001237983 */ /* 0x000e680000300800 */
        /* <DEDUP_REMOVED lines=27> */
[----:B------:R-:W-:Y:S01]  /*3a170*/  FMUL R0, R0, UR4 ;  /* 0x0000000400007c20 */ /* 0x000fe20008400000 */
[----:B------:R-:W-:Y:S01]  /*3a180*/  FSETP.NE.AND P0, PT, R202, -R11, PT ;  /* 0x8000000bca00720b */ /* 0x000fe20003f05000 */
[----:B------:R-:W-:Y:S02]  /*3a190*/  BSSY B0, `(.L_x_52) ;  /* 0x00000ff000007945 */ /* 0x000fe40003800000 */
[-C--:B--2---:R-:W-:Y:S01]  /*3a1a0*/  FMUL R125, R71, R0.reuse ;  /* 0x00000000477d7220 */ /* 0x084fe20000400000 */
[-C--:B---3--:R-:W-:Y:S01]  /*3a1b0*/  FMUL R124, R70, R0.reuse ;  /* 0x00000000467c7220 */ /* 0x088fe20000400000 */
[-C--:B----4-:R-:W-:Y:S01]  /*3a1c0*/  FMUL R122, R69, R0.reuse ;  /* 0x00000000457a7220 */ /* 0x090fe20000400000 */
[-C--:B-----5:R-:W-:Y:S01]  /*3a1d0*/  FMUL R120, R68, R0.reuse ;  /* 0x0000000044787220 */ /* 0x0a0fe20000400000 */
[-C--:B------:R-:W-:Y:S01]  /*3a1e0*/  FMUL R123, R67, R0.reuse ;  /* 0x00000000437b7220 */ /* 0x080fe20000400000 */
        /* <DEDUP_REMOVED lines=26> */
[----:B------:R-:W-:-:S02]  /*3a390*/  FMUL R149, R40, R0 ;  /* 0x0000000028957220 */ /* 0x000fc40000400000 */
[----:B------:R-:W2:Y:S01]  /*3a3a0*/  LDL.LU R40, [R1] ;  /* 0x0000000001287983 */ /* 0x000ea20000300800 */
[----:B------:R-:W-:-:S03]  /*3a3b0*/  FMUL R155, R39, R0 ;  /* 0x00000000279b7220 */ /* 0x000fc60000400000 */
[----:B------:R-:W3:Y:S01]  /*3a3c0*/  LDL.LU R39, [R1+0x4] ;  /* 0x0000040001277983 */ /* 0x000ee20000300800 */
[----:B------:R-:W-:-:S03]  /*3a3d0*/  FMUL R151, R38, R0 ;  /* 0x0000000026977220 */ /* 0x000fc60000400000 */
[----:B------:R-:W4:Y:S01]  /*3a3e0*/  LDL.LU R38, [R1+0x10] ;  /* 0x0000100001267983 */ /* 0x000f220000300800 */
[----:B------:R-:W-:-:S03]  /*3a3f0*/  FMUL R157, R37, R0 ;  /* 0x00000000259d7220 */ /* 0x000fc60000400000 */
[----:B------:R-:W5:Y:S01]  /*3a400*/  LDL.LU R37, [R1+0x14] ;  /* 0x0000140001257983 */ /* 0x000f620000300800 */
[----:B------:R-:W-:-:S03]  /*3a410*/  FMUL R154, R36, R0 ;  /* 0x00000000249a7220 */ /* 0x000fc60000400000 */
[----:B------:R-:W2:Y:S01]  /*3a420*/  LDL.LU R36, [R1+0x20] ;  /* 0x0000200001247983 */ /* 0x000ea20000300800 */
[----:B-1----:R-:W-:-:S03]  /*3a430*/  FMUL R159, R35, R0 ;  /* 0x00000000239f7220 */ /* 0x002fc60000400000 */
[----:B------:R-:W3:Y:S01]  /*3a440*/  LDL.LU R35, [R1+0x24] ;  /* 0x0000240001237983 */ /* 0x000ee20000300800 */
[----:B------:R-:W-:-:S03]  /*3a450*/  FMUL R156, R34, R0 ;  /* 0x00000000229c7220 */ /* 0x000fc60000400000 */
        /* <DEDUP_REMOVED lines=53> */
[-C--:B----4-:R-:W-:Y:S01]  /*3a7b0*/  FMUL R196, R38, R0.reuse ;  /* 0x0000000026c47220 */ /* 0x090fe20000400000 */
[-C--:B-----5:R-:W-:Y:S01]  /*3a7c0*/  FMUL R190, R37, R0.reuse ;  /* 0x0000000025be7220 */ /* 0x0a0fe20000400000 */
[-C--:B--2---:R-:W-:Y:S01]  /*3a7d0*/  FMUL R201, R36, R0.reuse ;  /* 0x0000000024c97220 */ /* 0x084fe20000400000 */
[-C--:B---3--:R-:W-:Y:S01]  /*3a7e0*/  FMUL R194, R35, R0.reuse ;  /* 0x0000000023c27220 */ /* 0x088fe20000400000 */
        /* <DEDUP_REMOVED lines=13> */
[----:B------:R-:W-:-:S04]  /*3a8c0*/  FMUL R14, R14, R0 ;  /* 0x000000000e0e7220 */ /* 0x000fc80000400000 */
        /* <DEDUP_REMOVED lines=12> */
[----:B------:R-:W5:Y:S04]  /*3a990*/  LDL.LU R38, [R1+0x104] ;  /* 0x0001040001267983 */ /* 0x000f680000300800 */
[----:B------:R5:W-:Y:S04]  /*3a9a0*/  STL [R1+0x64], R3 ;  /* 0x0000640301007387 */ /* 0x000be80000100800 */
[----:B------:R-:W5:Y:S04]  /*3a9b0*/  LDL.LU R37, [R1+0x110] ;  /* 0x0001100001257983 */ /* 0x000f680000300800 */
[----:B------:R5:W-:Y:S04]  /*3a9c0*/  STL [R1+0x90], R2 ;  /* 0x0000900201007387 */ /* 0x000be80000100800 */
        /* <DEDUP_REMOVED lines=10> */
[----:B------:R-:W-:-:S03]  /*3aa70*/  FMUL R231, R22, R0 ;  /* 0x0000000016e77220 */ /* 0x000fc60000400000 */
        /* <DEDUP_REMOVED lines=10> */
[----:B------:R-:W5:Y:S04]  /*3ab20*/  LDL.LU R21, [R1+0x190] ;  /* 0x0001900001157983 */ /* 0x000f680000300800 */
[----:B------:R-:W5:Y:S01]  /*3ab30*/  LDL.LU R20, [R1+0x194] ;  /* 0x0001940001147983 */ /* 0x000f620000300800 */
[----:B------:R-:W-:-:S03]  /*3ab40*/  FMUL R236, R15, R0 ;  /* 0x000000000fec7220 */ /* 0x000fc60000400000 */
[----:B------:R-:W5:Y:S04]  /*3ab50*/  LDL.LU R19, [R1+0x1a0] ;  /* 0x0001a00001137983 */ /* 0x000f680000300800 */
[----:B------:R-:W5:Y:S04]  /*3ab60*/  LDL.LU R18, [R1+0x1a4] ;  /* 0x0001a40001127983 */ /* 0x000f680000300800 */
[----:B------:R-:W5:Y:S04]  /*3ab70*/  LDL.LU R17, [R1+0x1b0] ;  /* 0x0001b00001117983 */ /* 0x000f680000300800 */
[----:B-1----:R-:W5:Y:S04]  /*3ab80*/  LDL.LU R16, [R1+0x1b4] ;  /* 0x0001b40001107983 */ /* 0x002f680000300800 */
[----:B------:R-:W5:Y:S04]  /*3ab90*/  LDL.LU R15, [R1+0x1c0] ;  /* 0x0001c000010f7983 */ /* 0x000f680000300800 */
[----:B--2---:R-:W2:Y:S04]  /*3aba0*/  LDL.LU R14, [R1+0x1c4] ;  /* 0x0001c400010e7983 */ /* 0x004ea80000300800 */
[----:B---3--:R-:W3:Y:S04]  /*3abb0*/  LDL.LU R13, [R1+0x1d0] ;  /* 0x0001d000010d7983 */ /* 0x008ee80000300800 */
[----:B----4-:R-:W4:Y:S04]  /*3abc0*/  LDL.LU R12, [R1+0x1d4] ;  /* 0x0001d400010c7983 */ /* 0x010f280000300800 */
[----:B-----5:R-:W5:Y:S04]  /*3abd0*/  LDL.LU R7, [R1+0x1e0] ;  /* 0x0001e00001077983 */ /* 0x020f680000300800 */
[----:B------:R-:W5:Y:S04]  /*3abe0*/  LDL.LU R6, [R1+0x1e4] ;  /* 0x0001e40001067983 */ /* 0x000f680000300800 */
[----:B------:R-:W5:Y:S04]  /*3abf0*/  LDL.LU R3, [R1+0x1f0] ;  /* 0x0001f00001037983 */ /* 0x000f680000300800 */
[----:B------:R-:W5:Y:S01]  /*3ac00*/  LDL.LU R2, [R1+0x1f4] ;  /* 0x0001f40001027983 */ /* 0x000f620000300800 */
        /* <DEDUP_REMOVED lines=49> */
[----:B--2---:R-:W-:-:S03]  /*3af20*/  FMUL R14, R14, R0 ;  /* 0x000000000e0e7220 */ /* 0x004fc60000400000 */
[----:B------:R1:W-:Y:S01]  /*3af30*/  STL [R1+0x150], R15 ;  /* 0x0001500f01007387 */ /* 0x0003e20000100800 */
[----:B---3--:R-:W-:-:S03]  /*3af40*/  FMUL R13, R13, R0 ;  /* 0x000000000d0d7220 */ /* 0x008fc60000400000 */
[----:B------:R1:W-:Y:S01]  /*3af50*/  STL [R1+0x134], R14 ;  /* 0x0001340e01007387 */ /* 0x0003e20000100800 */
[----:B----4-:R-:W-:-:S03]  /*3af60*/  FMUL R12, R12, R0 ;  /* 0x000000000c0c7220 */ /* 0x010fc60000400000 */
[----:B------:R1:W-:Y:S01]  /*3af70*/  STL [R1+0x160], R13 ;  /* 0x0001600d01007387 */ /* 0x0003e20000100800 */
[----:B-----5:R-:W-:-:S03]  /*3af80*/  FMUL R7, R7, R0 ;  /* 0x0000000007077220 */ /* 0x020fc60000400000 */
[----:B------:R1:W-:Y:S01]  /*3af90*/  STL [R1+0x144], R12 ;  /* 0x0001440c01007387 */ /* 0x0003e20000100800 */
[----:B------:R-:W-:-:S03]  /*3afa0*/  FMUL R6, R6, R0 ;  /* 0x0000000006067220 */ /* 0x000fc60000400000 */
[----:B------:R1:W-:Y:S01]  /*3afb0*/  STL [R1+0x170], R7 ;  /* 0x0001700701007387 */ /* 0x0003e20000100800 */
[----:B------:R-:W-:-:S03]  /*3afc0*/  FMUL R3, R3, R0 ;  /* 0x0000000003037220 */ /* 0x000fc60000400000 */
[----:B------:R1:W-:Y:S01]  /*3afd0*/  STL [R1+0x154], R6 ;  /* 0x0001540601007387 */ /* 0x0003e20000100800 */
[----:B------:R-:W-:-:S03]  /*3afe0*/  FMUL R0, R2, R0 ;  /* 0x0000000002007220 */ /* 0x000fc60000400000 */
[----:B------:R1:W-:Y:S04]  /*3aff0*/  STL [R1+0x174], R3 ;  /* 0x0001740301007387 */ /* 0x0003e80000100800 */
[----:B------:R1:W-:Y:S01]  /*3b000*/  STL [R1+0x164], R0 ;  /* 0x0001640001007387 */ /* 0x0003e20000100800 */
[----:B------:R-:W-:Y:S05]  /*3b010*/  @!P0 BRA `(.L_x_53) ;  /* 0x0000000000588947 */ /* 0x000fea0003800000 */
[----:B-1----:R-:W-:Y:S01]  /*3b020*/  IADD3 R0, R4, 0x1800000, RZ ;  /* 0x0180000004007810 */ /* 0x002fe20007ffe0ff */
[----:B------:R-:W-:Y:S03]  /*3b030*/  BSSY B1, `(.L_x_54) ;  /* 0x000000c000017945 */ /* 0x000fe60003800000 */
[----:B------:R-:W-:-:S04]  /*3b040*/  LOP3.LUT R0, R0, 0x7f800000, RZ, 0xc0, !PT ;  /* 0x7f80000000007812 */ /* 0x000fc800078ec0ff */
[----:B------:R-:W-:-:S13]  /*3b050*/  ISETP.GT.U32.AND P0, PT, R0, 0x1ffffff, PT ;  /* 0x01ffffff0000780c */ /* 0x000fda0003f04070 */
[----:B------:R-:W-:Y:S05]  /*3b060*/  @P0 BRA `(.L_x_55) ;  /* 0x0000000000100947 */ /* 0x000fea0003800000 */
[----:B------:R-:W-:Y:S01]  /*3b070*/  IMAD.MOV.U32 R0, RZ, RZ, R4 ;  /* 0x000000ffff007224 */ /* 0x000fe200078e0004 */
[----:B------:R-:W-:-:S07]  /*3b080*/  MOV R7, 0x3b0a0 ;  /* 0x0003b0a000077802 */ /* 0x000fce0000000f00 */
[----:B------:R-:W-:Y:S05]  /*3b090*/  CALL.REL.NOINC `($__internal_0_$__cuda_sm20_rcp_rn_f32_slowpath) ;  /* 0x0000006400e87944 */ /* 0x000fea0003c00000 */
[----:B------:R-:W-:Y:S05]  /*3b0a0*/  BRA `(.L_x_56) ;  /* 0x0000000000107947 */ /* 0x000fea0003800000 */
.L_x_55:
[----:B------:R-:W1:Y:S02]  /*3b0b0*/  MUFU.RCP R5, R4 ;  /* 0x0000000400057308 */ /* 0x000e640000001000 */
[----:B-1----:R-:W-:-:S04]  /*3b0c0*/  FFMA R0, R4, R5, -1 ;  /* 0xbf80000004007423 */ /* 0x002fc80000000005 */
[----:B------:R-:W-:-:S04]  /*3b0d0*/  FADD.FTZ R0, -R0, -RZ ;  /* 0x800000ff00007221 */ /* 0x000fc80000010100 */
[----:B------:R-:W-:-:S07]  /*3b0e0*/  FFMA R5, R5, R0, R5 ;  /* 0x0000000005057223 */ /* 0x000fce0000000005 */
.L_x_56:
[----:B------:R-:W-:Y:S05]  /*3b0f0*/  BSYNC B1 ;  /* 0x0000000000017941 */ /* 0x000fea0003800000 */
.L_x_54:
[----:B------:R-:W-:Y:S01]  /*3b100*/  FSETP.GEU.AND P0, PT, |R4|, 1.175494350822287508e-38, PT ;  /* 0x008000000400780b */ /* 0x000fe20003f0e200 */
[----:B------:R-:W-:Y:S01]  /*3b110*/  ULDC UR4, c[0x0][0x600] ;  /* 0x0001800000047ab9 */ /* 0x000fe20000000800 */
[----:B------:R-:W-:-:S11]  /*3b120*/  MOV R9, R5 ;  /* 0x0000000500097202 */ /* 0x000fd60000000f00 */
[----:B------:R-:W-:-:S06]  /*3b130*/  @!P0 FMUL R4, R4, 16777216 ;  /* 0x4b80000004048820 */ /* 0x000fcc0000400000 */
[----:B------:R-:W1:Y:S02]  /*3b140*/  MUFU.LG2 R4, R4 ;  /* 0x0000000400047308 */ /* 0x000e640000000c00 */
[----:B-1----:R-:W-:-:S04]  /*3b150*/  @!P0 FADD R4, R4, -24 ;  /* 0xc1c0000004048421 */ /* 0x002fc80000000000 */
[----:B------:R-:W-:-:S04]  /*3b160*/  FMUL R4, R4, 0.69314718246459960938 ;  /* 0x3f31721804047820 */ /* 0x000fc80000400000 */
[----:B------:R-:W-:-:S07]  /*3b170*/  FFMA R10, R152, UR4, R4 ;  /* 0x00000004980a7c23 */ /* 0x000fce0008000004 */
.L_x_53:
[----:B------:R-:W-:Y:S05]  /*3b180*/  BSYNC B0 ;  /* 0x0000000000007941 */ /* 0x000fea0003800000 */
.L_x_52:
[----:B-1----:R-:W2:Y:S01]  /*3b190*/  LDL R0, [R1+0x400] ;  /* 0x0004000001007983 */ /* 0x002ea20000100800 */
        /* <DEDUP_REMOVED lines=65> */
[----:B--2---:R-:W-:-:S03]  /*3b5b0*/  R2UR UR5, R0 ;  /* 0x00000000000572ca */ /* 0x004fc600000e0000 */
[----:B------:R-:W2:Y:S04]  /*3b5c0*/  LDL R0, [R1+0x408] ;  /* 0x0004080001007983 */ /* 0x000ea80000100800 */
        /* <DEDUP_REMOVED lines=43> */
[----:B------:R-:W-:-:S03]  /*3b880*/  FMUL R9, R9, UR4 ;  /* 0x0000000409097c20 */ /* 0x000fc60008400000 */
        /* <DEDUP_REMOVED lines=9> */
[----:B------:R-:W3:Y:S01]  /*3b920*/  LDL.LU R21, [R1+0x19c] ;  /* 0x00019c0001157983 */ /* 0x000ee20000300800 */
[----:B----4-:R-:W-:-:S03]  /*3b930*/  FMUL R70, R20, R9 ;  /* 0x0000000914467220 */ /* 0x010fc60000400000 */
[----:B------:R-:W4:Y:S01]  /*3b940*/  LDL.LU R20, [R1+0x1a8] ;  /* 0x0001a80001147983 */ /* 0x000f220000300800 */
[----:B-----5:R-:W-:-:S03]  /*3b950*/  FMUL R71, R15, R9 ;  /* 0x000000090f477220 */ /* 0x020fc60000400000 */
        /* <DEDUP_REMOVED lines=13> */
[-C--:B------:R-:W-:Y:S01]  /*3ba30*/  FMUL R78, R5, R9.reuse ;  /* 0x00000009054e7220 */ /* 0x080fe20000400000 */
[----:B------:R-:W-:Y:S02]  /*3ba40*/  UISETP.NE.AND UP0, UPT, UR5, 0x1, UPT ;  /* 0x000000010500788c */ /* 0x000fe4000bf05270 */
[----:B------:R-:W5:Y:S01]  /*3ba50*/  LDL.LU R5, [R1+0x1e8] ;  /* 0x0001e80001057983 */ /* 0x000f620000300800 */
[----:B------:R-:W-:-:S03]  /*3ba60*/  FMUL R79, R4, R9 ;  /* 0x00000009044f7220 */ /* 0x000fc60000400000 */
[----:B------:R-:W5:Y:S01]  /*3ba70*/  LDL.LU R4, [R1+0x1ec] ;  /* 0x0001ec0001047983 */ /* 0x000f620000300800 */
[----:B------:R-:W-:-:S03]  /*3ba80*/  FMUL R80, R3, R9 ;  /* 0x0000000903507220 */ /* 0x000fc60000400000 */
[----:B------:R-:W5:Y:S01]  /*3ba90*/  LDL.LU R3, [R1+0x1f8] ;  /* 0x0001f80001037983 */ /* 0x000f620000300800 */
[----:B--2---:R-:W-:-:S03]  /*3baa0*/  R2UR UR5, R0 ;  /* 0x00000000000572ca */ /* 0x004fc600000e0000 */
[----:B------:R-:W2:Y:S01]  /*3bab0*/  LDL.LU R0, [R1+0x1fc] ;  /* 0x0001fc0001007983 */ /* 0x000ea20000300800 */
[----:B------:R-:W-:Y:S01]  /*3bac0*/  USEL UR4, URZ, 0x1, UP0 ;  /* 0x000000013f047887 */ /* 0x000fe20008000000 */
        /* <DEDUP_REMOVED lines=103> */
[-C--:B---3--:R-:W-:Y:S01]  /*3c140*/  FMUL R222, R21, R9.reuse ;  /* 0x0000000915de7220 */ /* 0x088fe20000400000 */
[-C--:B----4-:R-:W-:Y:S01]  /*3c150*/  FMUL R200, R20, R9.reuse ;  /* 0x0000000914c87220 */ /* 0x090fe20000400000 */
[-C--:B-----5:R-:W-:Y:S01]  /*3c160*/  FMUL R220, R15, R9.reuse ;  /* 0x000000090fdc7220 */ /* 0x0a0fe20000400000 */
[-C--:B------:R-:W-:Y:S01]  /*3c170*/  FMUL R202, R14, R9.reuse ;  /* 0x000000090eca7220 */ /* 0x080fe20000400000 */
[-C--:B------:R-:W-:Y:S01]  /*3c180*/  FMUL R218, R13, R9.reuse ;  /* 0x000000090dda7220 */ /* 0x080fe20000400000 */
[-C--:B------:R-:W-:Y:S01]  /*3c190*/  FMUL R204, R12, R9.reuse ;  /* 0x000000090ccc7220 */ /* 0x080fe20000400000 */
[----:B------:R-:W-:-:S02]  /*3c1a0*/  FMUL R209, R3, R9 ;  /* 0x0000000903d17220 */ /* 0x000fc40000400000 */
[----:B------:R-:W1:Y:S01]  /*3c1b0*/  S2R R3, SR_TID.X ;  /* 0x0000000000037919 */ /* 0x000e620000002100 */
[----:B--2---:R-:W-:Y:S01]  /*3c1c0*/  FMUL R211, R0, R9 ;  /* 0x0000000900d37220 */ /* 0x004fe20000400000 */
[----:B------:R-:W-:-:S05]  /*3c1d0*/  IMAD.U32 R0, RZ, RZ, UR4 ;  /* 0x00000004ff007e24 */ /* 0x000fca000f8e00ff */
[----:B------:R-:W-:-:S04]  /*3c1e0*/  SHF.L.U32 R0, R0, 0x1f, RZ ;  /* 0x0000001f00007819 */ /* 0x000fc800000006ff */
[----:B------:R-:W2:Y:S01]  /*3c1f0*/  SYNCS.PHASECHK.TRANS64.TRYWAIT P0, [UR5+0x8], R0 ;  /* 0x00000800ff0075a7 */ /* 0x000ea20008000145 */
[-C--:B------:R-:W-:Y:S01]  /*3c200*/  FMUL R216, R11, R9.reuse ;  /* 0x000000090bd87220 */ /* 0x080fe20000400000 */
[-C--:B------:R-:W-:Y:S01]  /*3c210*/  FMUL R206, R7, R9.reuse ;  /* 0x0000000907ce7220 */ /* 0x080fe20000400000 */
[-C--:B------:R-:W-:Y:S01]  /*3c220*/  FMUL R214, R6, R9.reuse ;  /* 0x0000000906d67220 */ /* 0x080fe20000400000 */
[-C--:B------:R-:W-:Y:S01]  /*3c230*/  FMUL R210, R5, R9.reuse ;  /* 0x0000000905d27220 */ /* 0x080fe20000400000 */
[----:B------:R-:W-:Y:S01]  /*3c240*/  FMUL R208, R4, R9 ;  /* 0x0000000904d07220 */ /* 0x000fe20000400000 */
[----:B-12---:R-:W-:Y:S06]  /*3c250*/  @!P0 BRA `(.L_x_57) ;  /* 0x0000005000e08947 */ /* 0x006fec0003800000 */
.L_x_120:
[----:B------:R-:W2:Y:S01]  /*3c260*/  LDL.LU R4, [R1+0x404] ;  /* 0x0004040001047983 */ /* 0x000ea20000300800 */
[C---:B------:R-:W-:Y:S01]  /*3c270*/  LOP3.LUT P0, RZ, R3.reuse, 0x3, RZ, 0xc0, !PT ;  /* 0x0000000303ff7812 */ /* 0x040fe2000780c0ff */
[----:B------:R-:W-:Y:S01]  /*3c280*/  ULDC.64 UR8, c[0x0][0x208] ;  /* 0x0000820000087ab9 */ /* 0x000fe20000000a00 */
[----:B------:R-:W-:Y:S01]  /*3c290*/  BSSY B0, `(.L_x_58) ;  /* 0x000001b000007945 */ /* 0x000fe20003800000 */
[----:B-1----:R-:W-:Y:S02]  /*3c2a0*/  SHF.R.U32.HI R0, RZ, 0x2, R3 ;  /* 0x00000002ff007819 */ /* 0x002fe40000011603 */
[----:B--2---:R-:W-:Y:S02]  /*3c2b0*/  R2UR UR4, R4 ;  /* 0x00000000040472ca */ /* 0x004fe400000e0000 */
[----:B------:R-:W-:-:S04]  /*3c2c0*/  LOP3.LUT R4, R3, 0x7f, RZ, 0xc0, !PT ;  /* 0x0000007f03047812 */ /* 0x000fc800078ec0ff */
[----:B------:R-:W-:-:S07]  /*3c2d0*/  SHF.R.U32.HI R152, RZ, 0x5, R4 ;  /* 0x00000005ff987819 */ /* 0x000fce0000011604 */
[----:B------:R-:W-:Y:S01]  /*3c2e0*/  USHF.L.U32 UR42, UR4, 0x6, URZ ;  /* 0x00000006042a7899 */ /* 0x000fe2000800063f */
[----:B------:R-:W-:Y:S11]  /*3c2f0*/  @P0 BRA `(.L_x_59) ;  /* 0x0000000000500947 */ /* 0x000ff60003800000 */
[----:B------:R-:W1:Y:S01]  /*3c300*/  S2UR UR4, SR_CTAID.Y ;  /* 0x00000000000479c3 */ /* 0x000e620000002600 */
[----:B------:R-:W-:Y:S01]  /*3c310*/  LOP3.LUT R3, R0, 0x7, RZ, 0xc0, !PT ;  /* 0x0000000700037812 */ /* 0x000fe200078ec0ff */
[----:B------:R-:W-:Y:S01]  /*3c320*/  ULDC.64 UR6, c[0x0][0x688] ;  /* 0x0001a20000067ab9 */ /* 0x000fe20000000a00 */
[----:B------:R-:W-:Y:S01]  /*3c330*/  SHF.L.U32 R0, R152, 0x4, RZ ;  /* 0x0000000498007819 */ /* 0x000fe200000006ff */
[----:B------:R-:W-:-:S03]  /*3c340*/  ULDC UR10, c[0x0][0x288] ;  /* 0x0000a200000a7ab9 */ /* 0x000fc60000000800 */
[----:B------:R-:W-:Y:S01]  /*3c350*/  LOP3.LUT R0, R0, 0xfffffff0, R3, 0xe2, !PT ;  /* 0xfffffff000007812 */ /* 0x000fe200078ee203 */
[----:B------:R-:W2:Y:S04]  /*3c360*/  S2UR UR5, SR_CTAID.Z ;  /* 0x00000000000579c3 */ /* 0x000ea80000002700 */
[----:B------:R-:W-:-:S05]  /*3c370*/  VIADD R3, R0, UR42 ;  /* 0x0000002a00037c36 */ /* 0x000fca0008000000 */
[C---:B------:R-:W-:Y:S02]  /*3c380*/  ISETP.GE.U32.AND P0, PT, R3.reuse, UR10, PT ;  /* 0x0000000a03007c0c */ /* 0x040fe4000bf06070 */
[----:B------:R-:W-:-:S04]  /*3c390*/  IADD3 R3, R3, 0x8, RZ ;  /* 0x0000000803037810 */ /* 0x000fc80007ffe0ff */
[----:B------:R-:W-:Y:S01]  /*3c3a0*/  ISETP.GE.U32.AND P1, PT, R3, UR10, PT ;  /* 0x0000000a03007c0c */ /* 0x000fe2000bf26070 */
[----:B-1----:R-:W-:-:S04]  /*3c3b0*/  UIMAD UR4, UR4, UR6, UR42 ;  /* 0x00000006040472a4 */ /* 0x002fc8000f8e022a */
[----:B--2---:R-:W-:-:S06]  /*3c3c0*/  UIMAD UR4, UR5, UR7, UR4 ;  /* 0x00000007050472a4 */ /* 0x004fcc000f8e0204 */
[----:B------:R-:W-:Y:S01]  /*3c3d0*/  IADD3 R0, P2, R0, UR4, RZ ;  /* 0x0000000400007c10 */ /* 0x000fe2000ff5e0ff */
[----:B------:R-:W-:-:S04]  /*3c3e0*/  ULDC.64 UR4, c[0x0][0x680] ;  /* 0x0001a00000047ab9 */ /* 0x000fc80000000a00 */
[----:B------:R-:W-:Y:S01]  /*3c3f0*/  IMAD.X R3, RZ, RZ, RZ, P2 ;  /* 0x000000ffff037224 */ /* 0x000fe200010e06ff */
[----:B------:R-:W-:-:S04]  /*3c400*/  LEA R4, P2, R0, UR4, 0x2 ;  /* 0x0000000400047c11 */ /* 0x000fc8000f8410ff */
[----:B------:R-:W-:-:S05]  /*3c410*/  LEA.HI.X R5, R0, UR5, R3, 0x2, P2 ;  /* 0x0000000500057c11 */ /* 0x000fca00090f1403 */
[----:B------:R1:W-:Y:S04]  /*3c420*/  @!P0 STG.E desc[UR8][R4.64], R8 ;  /* 0x0000000804008986 */ /* 0x0003e8000c101908 */
[----:B------:R1:W-:Y:S02]  /*3c430*/  @!P1 STG.E desc[UR8][R4.64+0x20], R10 ;  /* 0x0000200a04009986 */ /* 0x0003e4000c101908 */
.L_x_59:
[----:B------:R-:W-:Y:S05]  /*3c440*/  BSYNC B0 ;  /* 0x0000000000007941 */ /* 0x000fea0003800000 */
.L_x_58:
[----:B------:R-:W-:Y:S02]  /*3c450*/  ULDC.64 UR4, c[0x0][0x730] ;  /* 0x0001cc0000047ab9 */ /* 0x000fe40000000a00 */
[----:B------:R-:W-:-:S04]  /*3c460*/  ISETP.NE.U32.AND P0, PT, RZ, UR4, PT ;  /* 0x00000004ff007c0c */ /* 0x000fc8000bf05070 */
[----:B------:R-:W-:-:S13]  /*3c470*/  ISETP.NE.AND.EX P0, PT, RZ, UR5, PT, P0 ;  /* 0x00000005ff007c0c */ /* 0x000fda000bf05300 */
[----:B------:R-:W-:Y:S05]  /*3c480*/  @P0 BRA `(.L_x_60) ;  /* 0x0000000000200947 */ /* 0x000fea0003800000 */
[----:B------:R-:W-:Y:S02]  /*3c490*/  ULDC.64 UR4, c[0x0][0x728] ;  /* 0x0001ca0000047ab9 */ /* 0x000fe40000000a00 */
[----:B------:R-:W-:-:S04]  /*3c4a0*/  ISETP.NE.U32.AND P0, PT, RZ, UR4, PT ;  /* 0x00000004ff007c0c */ /* 0x000fc8000bf05070 */
[----:B------:R-:W-:-:S13]  /*3c4b0*/  ISETP.NE.AND.EX P0, PT, RZ, UR5, PT, P0 ;  /* 0x00000005ff007c0c */ /* 0x000fda000bf05300 */
[----:B------:R-:W-:Y:S05]  /*3c4c0*/  @!P0 BRA `(.L_x_61) ;  /* 0x00000000000c8947 */ /* 0x000fea0003800000 */
[----:B-1----:R-:W1:Y:S02]  /*3c4d0*/  LDC.64 R4, c[0x0][0x728] ;  /* 0x0001ca00ff047b82 */ /* 0x002e640000000a00 */
[----:B-1----:R2:W5:Y:S01]  /*3c4e0*/  LDG.E R119, desc[UR8][R4.64] ;  /* 0x0000000804777981 */ /* 0x002562000c1e1900 */
[----:B------:R-:W-:Y:S05]  /*3c4f0*/  BRA `(.L_x_60) ;  /* 0x0000000000047947 */ /* 0x000fea0003800000 */
.L_x_61:
[----:B------:R-:W3:Y:S02]  /*3c500*/  LDC R119, c[0x0][0x720] ;  /* 0x0001c800ff777b82 */ /* 0x000ee40000000800 */
.L_x_60:
[----:B------:R-:W-:-:S04]  /*3c510*/  MOV R0, RZ ;  /* 0x000000ff00007202 */ /* 0x000fc80000000f00 */
[----:B------:R-:W-:-:S13]  /*3c520*/  LOP3.LUT P0, RZ, R0, 0x1bf, RZ, 0xc0, !PT ;  /* 0x000001bf00ff7812 */ /* 0x000fda000780c0ff */
[----:B------:R-:W-:Y:S05]  /*3c530*/  @!P0 BRA `(.L_x_62) ;  /* 0x0000000000408947 */ /* 0x000fea0003800000 */
[----:B------:R-:W-:Y:S01]  /*3c540*/  MOV R14, 0x0 ;  /* 0x00000000000e7802 */ /* 0x000fe20000000f00 */
[----:B------:R-:W-:Y:S01]  /*3c550*/  ULDC.64 UR4, c[0x4][0x70] ;  /* 0x01001c0000047ab9 */ /* 0x000fe20000000a00 */
[----:B------:R-:W-:Y:S01]  /*3c560*/  ULDC.64 UR6, c[0x4][0x78] ;  /* 0x01001e0000067ab9 */ /* 0x000fe20000000a00 */
[----:B------:R-:W-:Y:S01]  /*3c570*/  ULDC.64 UR8, c[0x4][0x8] ;  /* 0x0100020000087ab9 */ /* 0x000fe20000000a00 */
[----:B-12---:R-:W-:Y:S01]  /*3c580*/  MOV R4, UR4 ;  /* 0x0000000400047c02 */ /* 0x006fe20008000f00 */
[----:B------:R-:W-:Y:S01]  /*3c590*/  IMAD.U32 R5, RZ, RZ, UR5 ;  /* 0x00000005ff057e24 */ /* 0x000fe2000f8e00ff */
[----:B------:R-:W1:Y:S01]  /*3c5a0*/  LDC.64 R14, c[0x4][R14] ;  /* 0x010000000e0e7b82 */ /* 0x000e620000000a00 */
[----:B------:R-:W-:Y:S01]  /*3c5b0*/  MOV R6, UR6 ;  /* 0x0000000600067c02 */ /* 0x000fe20008000f00 */
[----:B------:R-:W-:Y:S01]  /*3c5c0*/  IMAD.U32 R7, RZ, RZ, UR7 ;  /* 0x00000007ff077e24 */ /* 0x000fe2000f8e00ff */
[----:B------:R-:W-:Y:S01]  /*3c5d0*/  MOV R10, UR8 ;  /* 0x00000008000a7c02 */ /* 0x000fe20008000f00 */
[----:B------:R-:W-:Y:S01]  /*3c5e0*/  IMAD.U32 R11, RZ, RZ, UR9 ;  /* 0x00000009ff0b7e24 */ /* 0x000fe2000f8e00ff */
[----:B------:R-:W-:Y:S01]  /*3c5f0*/  MOV R8, 0x70 ;  /* 0x0000007000087802 */ /* 0x000fe20000000f00 */
[----:B------:R-:W-:Y:S01]  /*3c600*/  IMAD.MOV.U32 R12, RZ, RZ, 0x1 ;  /* 0x00000001ff0c7424 */ /* 0x000fe200078e00ff */
[----:B------:R-:W-:-:S07]  /*3c610*/  MOV R13, RZ ;  /* 0x000000ff000d7202 */ /* 0x000fce0000000f00 */
[----:B------:R-:W-:-:S07]  /*3c620*/  LEPC R20, `(.L_x_62) ;  /* 0x000000001014794e */ /* 0x000fce0000000000 */
[----:B-1-3-5:R-:W-:Y:S05]  /*3c630*/  CALL.ABS.NOINC R14 ;  /* 0x000000000e007343 */ /* 0x02afea0003c00000 */
.L_x_62:
[----:B------:R-:W4:Y:S01]  /*3c640*/  LDL R20, [R1+0x400] ;  /* 0x0004000001147983 */ /* 0x000f220000100800 */
[----:B------:R-:W-:-:S13]  /*3c650*/  R2UR UR5, R199 ;  /* 0x00000000c70572ca */ /* 0x000fda00000e0000 */
[----:B------:R-:W-:Y:S01]  /*3c660*/  IMAD.U32 R118, RZ, RZ, UR5 ;  /* 0x00000005ff767e24 */ /* 0x000fe2000f8e00ff */
[----:B----4-:R-:W-:-:S13]  /*3c670*/  R2UR UR4, R20 ;  /* 0x00000000140472ca */ /* 0x010fda00000e0000 */
[----:B------:R-:W-:-:S05]  /*3c680*/  MOV R0, UR4 ;  /* 0x0000000400007c02 */ /* 0x000fca0008000f00 */
[----:B------:R-:W-:-:S04]  /*3c690*/  IMAD R118, R0, 0x2200, R118 ;  /* 0x0000220000767824 */ /* 0x000fc800078e0276 */
[----:B------:R-:W-:-:S05]  /*3c6a0*/  VIADD R0, R118, 0xffffde00 ;  /* 0xffffde0076007836 */ /* 0x000fca0000000000 */
        /* <DEDUP_REMOVED lines=18> */
.L_x_63:
[----:B------:R-:W4:Y:S01]  /*3c7d0*/  S2R R20, SR_TID.X ;  /* 0x0000000000147919 */ /* 0x000f220000002100 */
[----:B------:R-:W-:Y:S01]  /*3c7e0*/  ULDC.64 UR4, c[0x0][0x730] ;  /* 0x0001cc0000047ab9 */ /* 0x000fe20000000a00 */
[----:B------:R-:W-:Y:S01]  /*3c7f0*/  BSSY B0, `(.L_x_64) ;  /* 0x000002a000007945 */ /* 0x000fe20003800000 */
[----:B------:R-:W-:Y:S01]  /*3c800*/  ISETP.NE.U32.AND P0, PT, RZ, UR4, PT ;  /* 0x00000004ff007c0c */ /* 0x000fe2000bf05070 */
[----:B-12---:R-:W1:Y:S03]  /*3c810*/  S2R R5, SR_TID.X ;  /* 0x0000000000057919 */ /* 0x006e660000002100 */
[----:B------:R-:W-:-:S13]  /*3c820*/  ISETP.NE.AND.EX P0, PT, RZ, UR5, PT, P0 ;  /* 0x00000005ff007c0c */ /* 0x000fda000bf05300 */
[----:B---3-5:R-:W2:Y:S01]  /*3c830*/  @P0 LDC R119, c[0x0][0x720] ;  /* 0x0001c800ff770b82 */ /* 0x028ea20000000800 */
[----:B----4-:R-:W-:-:S05]  /*3c840*/  LOP3.LUT R20, R20, 0x7f, RZ, 0xc0, !PT ;  /* 0x0000007f14147812 */ /* 0x010fca00078ec0ff */
[----:B------:R-:W-:Y:S02]  /*3c850*/  VIADD R0, R20, 0x1f ;  /* 0x0000001f14007836 */ /* 0x000fe40000000000 */
[----:B------:R-:W3:Y:S03]  /*3c860*/  S2R R20, SR_TID.X ;  /* 0x0000000000147919 */ /* 0x000ee60000002100 */
[----:B------:R-:W-:Y:S01]  /*3c870*/  ISETP.GT.U32.AND P0, PT, R0, 0x3e, PT ;  /* 0x0000003e0000780c */ /* 0x000fe20003f04070 */
[-C--:B--2---:R-:W-:Y:S01]  /*3c880*/  FMUL R125, R125, R119.reuse ;  /* 0x000000777d7d7220 */ /* 0x084fe20000400000 */
[-C--:B------:R-:W-:Y:S01]  /*3c890*/  FMUL R124, R124, R119.reuse ;  /* 0x000000777c7c7220 */ /* 0x080fe20000400000 */
[-C--:B------:R-:W-:Y:S01]  /*3c8a0*/  FMUL R2, R2, R119.reuse ;  /* 0x0000007702027220 */ /* 0x080fe20000400000 */
[-C--:B------:R-:W-:Y:S01]  /*3c8b0*/  FMUL R16, R16, R119.reuse ;  /* 0x0000007710107220 */ /* 0x080fe20000400000 */
[-C--:B------:R-:W-:Y:S01]  /*3c8c0*/  FMUL R122, R122, R119.reuse ;  /* 0x000000777a7a7220 */ /* 0x080fe20000400000 */
[----:B------:R-:W-:Y:S01]  /*3c8d0*/  FMUL R120, R120, R119 ;  /* 0x0000007778787220 */ /* 0x000fe20000400000 */
[----:B------:R-:W-:Y:S01]  /*3c8e0*/  F2FP.SATFINITE.E4M3.F32.PACK_AB_MERGE_C R0, R124, R125, RZ ;  /* 0x0000007d7c00723e */ /* 0x000fe200048070ff */
[-C--:B------:R-:W-:Y:S01]  /*3c8f0*/  FMUL R17, R17, R119.reuse ;  /* 0x0000007711117220 */ /* 0x080fe20000400000 */
[----:B------:R-:W-:Y:S01]  /*3c900*/  F2FP.SATFINITE.E4M3.F32.PACK_AB_MERGE_C R2, R16, R2, RZ ;  /* 0x000000021002723e */ /* 0x000fe200048070ff */
[-C--:B------:R-:W-:Y:S01]  /*3c910*/  FMUL R18, R18, R119.reuse ;  /* 0x0000007712127220 */ /* 0x080fe20000400000 */
[-C--:B------:R-:W-:Y:S01]  /*3c920*/  FMUL R123, R123, R119.reuse ;  /* 0x000000777b7b7220 */ /* 0x080fe20000400000 */
[----:B------:R2:W-:Y:S01]  /*3c930*/  STL [R1+0x40], R0 ;  /* 0x0000400001007387 */ /* 0x0005e20000100800 */
[----:B------:R-:W-:-:S03]  /*3c940*/  FMUL R121, R121, R119 ;  /* 0x0000007779797220 */ /* 0x000fc60000400000 */
[----:B------:R1:W-:Y:S02]  /*3c950*/  STL [R1+0x3c], R2 ;  /* 0x00003c0201007387 */ /* 0x0003e40000100800 */
[----:B------:R-:W-:Y:S02]  /*3c960*/  F2FP.SATFINITE.E4M3.F32.PACK_AB_MERGE_C R3, R121, R123, RZ ;  /* 0x0000007b7903723e */ /* 0x000fe400048070ff */
[----:B--2---:R-:W-:Y:S02]  /*3c970*/  F2FP.SATFINITE.E4M3.F32.PACK_AB_MERGE_C R0, R120, R122, RZ ;  /* 0x0000007a7800723e */ /* 0x004fe400048070ff */
[----:B-1----:R-:W-:-:S03]  /*3c980*/  SHF.L.U32 R2, R5, 0x1, RZ ;  /* 0x0000000105027819 */ /* 0x002fc600000006ff */
[----:B------:R1:W-:Y:S01]  /*3c990*/  STL [R1+0x38], R0 ;  /* 0x0000380001007387 */ /* 0x0003e20000100800 */
[----:B---3--:R-:W-:-:S05]  /*3c9a0*/  SHF.R.U32.HI R20, RZ, 0x2, R20 ;  /* 0x00000002ff147819 */ /* 0x008fca0000011614 */
[----:B------:R-:W-:Y:S01]  /*3c9b0*/  IMAD.SHL.U32 R4, R20, 0x40, RZ ;  /* 0x0000004014047824 */ /* 0x000fe200078e00ff */
[----:B-1----:R-:W-:-:S05]  /*3c9c0*/  F2FP.SATFINITE.E4M3.F32.PACK_AB_MERGE_C R0, R18, R17, RZ ;  /* 0x000000111200723e */ /* 0x002fca00048070ff */
[----:B------:R1:W-:Y:S04]  /*3c9d0*/  STL [R1+0x30], R0 ;  /* 0x0000300001007387 */ /* 0x0003e80000100800 */
[----:B------:R2:W-:Y:S01]  /*3c9e0*/  STL [R1+0x2c], R3 ;  /* 0x00002c0301007387 */ /* 0x0005e20000100800 */
[----:B-1----:R-:W-:Y:S02]  /*3c9f0*/  LOP3.LUT R0, R2, 0x6, RZ, 0xc0, !PT ;  /* 0x0000000602007812 */ /* 0x002fe400078ec0ff */
[----:B--2---:R-:W-:-:S03]  /*3ca00*/  SHF.L.U32 R3, R5, 0x4, RZ ;  /* 0x0000000405037819 */ /* 0x004fc600000006ff */
[----:B------:R-:W-:Y:S01]  /*3ca10*/  IMAD R0, R152, 0x400, R0 ;  /* 0x0000040098007824 */ /* 0x000fe200078e0200 */
[----:B------:R-:W-:-:S04]  /*3ca20*/  LOP3.LUT R3, R3, 0x180, RZ, 0xc0, !PT ;  /* 0x0000018003037812 */ /* 0x000fc800078ec0ff */
[----:B------:R-:W-:Y:S02]  /*3ca30*/  LOP3.LUT R2, R3, 0x30, R2, 0xf8, !PT ;  /* 0x0000003003027812 */ /* 0x000fe400078ef802 */
[----:B------:R-:W-:-:S04]  /*3ca40*/  LOP3.LUT R3, R4, 0x40, RZ, 0xc0, !PT ;  /* 0x0000004004037812 */ /* 0x000fc800078ec0ff */
[----:B------:R-:W-:-:S05]  /*3ca50*/  IADD3 R0, R2, R0, R3 ;  /* 0x0000000002007210 */ /* 0x000fca0007ffe003 */
[----:B------:R1:W-:Y:S01]  /*3ca60*/  STL [R1+0x34], R0 ;  /* 0x0000340001007387 */ /* 0x0003e20000100800 */
[----:B------:R-:W-:Y:S05]  /*3ca70*/  @P0 BRA `(.L_x_65) ;  /* 0x0000000000040947 */ /* 0x000fea0003800000 */
[----:B------:R-:W-:-:S04]  /*3ca80*/  DEPBAR.LE SB0, 0x1 ;  /* 0x000080400000791a */ /* 0x000fc80000000000 */
.L_x_65:
[----:B------:R-:W-:Y:S05]  /*3ca90*/  BSYNC B0 ;  /* 0x0000000000007941 */ /* 0x000fea0003800000 */
.L_x_64:
[-C--:B------:R-:W-:Y:S01]  /*3caa0*/  FMUL R3, R19, R119.reuse ;  /* 0x0000007713037220 */ /* 0x080fe20000400000 */
[-C--:B------:R-:W-:Y:S01]  /*3cab0*/  FMUL R2, R22, R119.reuse ;  /* 0x0000007716027220 */ /* 0x080fe20000400000 */
[----:B------:R2:W-:Y:S01]  /*3cac0*/  STL [R1+0x410], R118 ;  /* 0x0004107601007387 */ /* 0x0005e20000100800 */
[-C--:B-1----:R-:W-:Y:S01]  /*3cad0*/  FMUL R0, R127, R119.reuse ;  /* 0x000000777f007220 */ /* 0x082fe20000400000 */
[----:B------:R-:W-:Y:S02]  /*3cae0*/  R2P PR, R5, 0x18 ;  /* 0x0000001805007804 */ /* 0x000fe40000000000 */
[----:B------:R-:W-:Y:S04]  /*3caf0*/  STL [R1+0x40c], R199 ;  /* 0x00040cc701007387 */ /* 0x000fe80000100800 */
[----:B------:R1:W-:Y:S01]  /*3cb00*/  STL [R1+0x28], R3 ;  /* 0x0000280301007387 */ /* 0x0003e20000100800 */
[----:B--2---:R-:W-:-:S03]  /*3cb10*/  FMUL R118, R26, R119 ;  /* 0x000000771a767220 */ /* 0x004fc60000400000 */
[----:B------:R2:W-:Y:S04]  /*3cb20*/  STL [R1+0x24], R2 ;  /* 0x0000240201007387 */ /* 0x0005e80000100800 */
[----:B------:R3:W-:Y:S01]  /*3cb30*/  STL [R1+0x20], R0 ;  /* 0x0000200001007387 */ /* 0x0007e20000100800 */
[-C--:B-1----:R-:W-:Y:S01]  /*3cb40*/  FMUL R3, R126, R119.reuse ;  /* 0x000000777e037220 */ /* 0x082fe20000400000 */
[----:B--2---:R-:W-:-:S04]  /*3cb50*/  FMUL R2, R23, R119 ;  /* 0x0000007717027220 */ /* 0x004fc80000400000 */
[----:B------:R1:W-:Y:S01]  /*3cb60*/  STL [R1+0x1c], R3 ;  /* 0x00001c0301007387 */ /* 0x0003e20000100800 */
[----:B---3--:R-:W-:-:S03]  /*3cb70*/  FMUL R0, R24, R119 ;  /* 0x0000007718007220 */ /* 0x008fc60000400000 */
[----:B------:R2:W-:Y:S04]  /*3cb80*/  STL [R1+0x18], R2 ;  /* 0x0000180201007387 */ /* 0x0005e80000100800 */
[----:B------:R3:W-:Y:S01]  /*3cb90*/  STL [R1+0x14], R0 ;  /* 0x0000140001007387 */ /* 0x0007e20000100800 */
[-C--:B-1----:R-:W-:Y:S01]  /*3cba0*/  FMUL R3, R129, R119.reuse ;  /* 0x0000007781037220 */ /* 0x082fe20000400000 */
[----:B--2---:R-:W-:-:S04]  /*3cbb0*/  FMUL R2, R128, R119 ;  /* 0x0000007780027220 */ /* 0x004fc80000400000 */
[----:B------:R-:W-:Y:S01]  /*3cbc0*/  STL [R1+0x10], R3 ;  /* 0x0000100301007387 */ /* 0x000fe20000100800 */
[----:B---3--:R-:W-:-:S03]  /*3cbd0*/  FMUL R0, R25, R119 ;  /* 0x0000007719007220 */ /* 0x008fc60000400000 */
[----:B------:R1:W-:Y:S01]  /*3cbe0*/  STL [R1+0xc], R2 ;  /* 0x00000c0201007387 */ /* 0x0003e20000100800 */
[----:B------:R-:W-:-:S03]  /*3cbf0*/  FMUL R199, R131, R119 ;  /* 0x0000007783c77220 */ /* 0x000fc60000400000 */
[----:B------:R2:W-:Y:S01]  /*3cc00*/  STL [R1+0x418], R118 ;  /* 0x0004187601007387 */ /* 0x0005e20000100800 */
[----:B------:R-:W-:-:S03]  /*3cc10*/  FMUL R27, R27, R119 ;  /* 0x000000771b1b7220 */ /* 0x000fc60000400000 */
[----:B------:R3:W-:Y:S01]  /*3cc20*/  STL [R1+0x8], R0 ;  /* 0x0000080001007387 */ /* 0x0007e20000100800 */
[-C--:B------:R-:W-:Y:S01]  /*3cc30*/  FMUL R28, R28, R119.reuse ;  /* 0x000000771c1c7220 */ /* 0x080fe20000400000 */
[-C--:B-1----:R-:W-:Y:S02]  /*3cc40*/  FMUL R2, R133, R119.reuse ;  /* 0x0000007785027220 */ /* 0x082fe40000400000 */
[----:B--2---:R-:W2:Y:S01]  /*3cc50*/  LDL.LU R118, [R1+0x70] ;  /* 0x0000700001767983 */ /* 0x004ea20000300800 */
[----:B---3--:R-:W-:-:S03]  /*3cc60*/  FMUL R0, R130, R119 ;  /* 0x0000007782007220 */ /* 0x008fc60000400000 */
[----:B------:R1:W-:Y:S01]  /*3cc70*/  STL [R1+0x414], R199 ;  /* 0x000414c701007387 */ /* 0x0003e20000100800 */
[-C--:B------:R-:W-:Y:S01]  /*3cc80*/  FMUL R3, R132, R119.reuse ;  /* 0x0000007784037220 */ /* 0x080fe20000400000 */
[-C--:B------:R-:W-:Y:S01]  /*3cc90*/  FMUL R29, R29, R119.reuse ;  /* 0x000000771d1d7220 */ /* 0x080fe20000400000 */
[-C--:B------:R-:W-:Y:S01]  /*3cca0*/  FMUL R30, R30, R119.reuse ;  /* 0x000000771e1e7220 */ /* 0x080fe20000400000 */
[----:B-1----:R-:W3:Y:S04]  /*3ccb0*/  LDL.LU R199, [R1+0x90] ;  /* 0x0000900001c77983 */ /* 0x002ee80000300800 */
[----:B------:R1:W-:Y:S01]  /*3ccc0*/  STL [R1+0x41c], R0 ;  /* 0x00041c0001007387 */ /* 0x0003e20000100800 */
[----:B------:R-:W-:-:S03]  /*3ccd0*/  FMUL R4, R135, R119 ;  /* 0x0000007787047220 */ /* 0x000fc60000400000 */
[----:B-1----:R-:W4:Y:S04]  /*3cce0*/  LDL.LU R0, [R1+0x50] ;  /* 0x0000500001007983 */ /* 0x002f280000300800 */
[----:B------:R1:W-:Y:S04]  /*3ccf0*/  STL [R1+0x420], R27 ;  /* 0x0004201b01007387 */ /* 0x0003e80000100800 */
[----:B-1----:R-:W3:Y:S04]  /*3cd00*/  LDL.LU R27, [R1+0x74] ;  /* 0x00007400011b7983 */ /* 0x002ee80000300800 */
[----:B------:R1:W-:Y:S04]  /*3cd10*/  STL [R1+0x424], R28 ;  /* 0x0004241c01007387 */ /* 0x0003e80000100800 */
[----:B-1----:R-:W3:Y:S04]  /*3cd20*/  LDL.LU R28, [R1+0x80] ;  /* 0x00008000011c7983 */ /* 0x002ee80000300800 */
[----:B------:R-:W-:Y:S04]  /*3cd30*/  STL [R1+0x428], R2 ;  /* 0x0004280201007387 */ /* 0x000fe80000100800 */
[----:B------:R1:W-:Y:S04]  /*3cd40*/  STL [R1+0x42c], R3 ;  /* 0x00042c0301007387 */ /* 0x0003e80000100800 */
[----:B-1----:R-:W3:Y:S04]  /*3cd50*/  LDL.LU R3, [R1+0x64] ;  /* 0x0000640001037983 */ /* 0x002ee80000300800 */
[----:B------:R1:W-:Y:S04]  /*3cd60*/  STL [R1+0x430], R29 ;  /* 0x0004301d01007387 */ /* 0x0003e80000100800 */
[----:B-1----:R-:W3:Y:S04]  /*3cd70*/  LDL.LU R29, [R1+0x54] ;  /* 0x00005400011d7983 */ /* 0x002ee80000300800 */
[----:B------:R1:W-:Y:S04]  /*3cd80*/  STL [R1+0x434], R30 ;  /* 0x0004341e01007387 */ /* 0x0003e80000100800 */
[----:B-1----:R-:W3:Y:S04]  /*3cd90*/  LDL.LU R30, [R1+0x60] ;  /* 0x00006000011e7983 */ /* 0x002ee80000300800 */
[----:B------:R1:W-:Y:S04]  /*3cda0*/  STL [R1+0x438], R4 ;  /* 0x0004380401007387 */ /* 0x0003e80000100800 */
[----:B-1----:R-:W3:Y:S01]  /*3cdb0*/  LDL.LU R4, [R1+0x44] ;  /* 0x0000440001047983 */ /* 0x002ee20000300800 */
[-C--:B------:R-:W-:Y:S01]  /*3cdc0*/  FMUL R131, R65, R119.reuse ;  /* 0x0000007741837220 */ /* 0x080fe20000400000 */
[-C--:B------:R-:W-:Y:S01]  /*3cdd0*/  FMUL R65, R171, R119.reuse ;  /* 0x00000077ab417220 */ /* 0x080fe20000400000 */
[-C--:B------:R-:W-:Y:S01]  /*3cde0*/  FMUL R19, R147, R119.reuse ;  /* 0x0000007793137220 */ /* 0x080fe20000400000 */
[----:B------:R-:W3:Y:S01]  /*3cdf0*/  LDL.LU R2, [R1+0x84] ;  /* 0x0000840001027983 */ /* 0x000ee20000300800 */
        /* <DEDUP_REMOVED lines=109> */
[-C--:B--2---:R-:W-:Y:S01]  /*3d4d0*/  FMUL R109, R118, R119.reuse ;  /* 0x00000077766d7220 */ /* 0x084fe20000400000 */
[-C--:B----4-:R-:W-:Y:S01]  /*3d4e0*/  FMUL R105, R0, R119.reuse ;  /* 0x0000007700697220 */ /* 0x090fe20000400000 */
[-C--:B---3--:R-:W-:Y:S01]  /*3d4f0*/  FMUL R180, R27, R119.reuse ;  /* 0x000000771bb47220 */ /* 0x088fe20000400000 */
[----:B------:R-:W2:Y:S01]  /*3d500*/  LDL.LU R0, [R1+0xa0] ;  /* 0x0000a00001007983 */ /* 0x000ea20000300800 */
[----:B------:R-:W-:-:S03]  /*3d510*/  FMUL R111, R28, R119 ;  /* 0x000000771c6f7220 */ /* 0x000fc60000400000 */
[----:B------:R-:W3:Y:S01]  /*3d520*/  LDL.LU R192, [R1+0x94] ;  /* 0x0000940001c07983 */ /* 0x000ee20000300800 */
[----:B------:R-:W-:-:S03]  /*3d530*/  FMUL R176, R29, R119 ;  /* 0x000000771db07220 */ /* 0x000fc60000400000 */
[----:B------:R-:W4:Y:S01]  /*3d540*/  LDL.LU R190, [R1+0xb0] ;  /* 0x0000b00001be7983 */ /* 0x000f220000300800 */
[----:B------:R-:W-:-:S03]  /*3d550*/  FMUL R107, R30, R119 ;  /* 0x000000771e6b7220 */ /* 0x000fc60000400000 */
[----:B------:R-:W3:Y:S01]  /*3d560*/  LDL.LU R188, [R1+0xa4] ;  /* 0x0000a40001bc7983 */ /* 0x000ee20000300800 */
[----:B------:R-:W-:-:S03]  /*3d570*/  FMUL R174, R4, R119 ;  /* 0x0000007704ae7220 */ /* 0x000fc60000400000 */
[----:B------:R-:W4:Y:S01]  /*3d580*/  LDL.LU R184, [R1+0xc0] ;  /* 0x0000c00001b87983 */ /* 0x000f220000300800 */
[-C--:B------:R-:W-:Y:S01]  /*3d590*/  FMUL R178, R3, R119.reuse ;  /* 0x0000007703b27220 */ /* 0x080fe20000400000 */
[-C--:B------:R-:W-:Y:S02]  /*3d5a0*/  FMUL R182, R2, R119.reuse ;  /* 0x0000007702b67220 */ /* 0x080fe40000400000 */
[----:B------:R-:W4:Y:S01]  /*3d5b0*/  LDL.LU R186, [R1+0xb4] ;  /* 0x0000b40001ba7983 */ /* 0x000f220000300800 */
[-C--:B------:R-:W-:Y:S01]  /*3d5c0*/  FMUL R181, R115, R119.reuse ;  /* 0x0000007773b57220 */ /* 0x080fe20000400000 */
[-C--:B------:R-:W-:Y:S01]  /*3d5d0*/  FMUL R151, R85, R119.reuse ;  /* 0x0000007755977220 */ /* 0x080fe20000400000 */
[-C--:B------:R-:W-:Y:S01]  /*3d5e0*/  FMUL R85, R201, R119.reuse ;  /* 0x00000077c9557220 */ /* 0x080fe20000400000 */
        /* <DEDUP_REMOVED lines=20> */
[----:B------:R-:W3:Y:S01]  /*3d730*/  LDL.LU R4, [R1+0xe4] ;  /* 0x0000e40001047983 */ /* 0x000ee20000300800 */
        /* <DEDUP_REMOVED lines=20> */
[-C--:B---3--:R-:W-:Y:S01]  /*3d880*/  FMUL R227, R4, R119.reuse ;  /* 0x0000007704e37220 */ /* 0x088fe20000400000 */
[----:B------:R-:W2:Y:S01]  /*3d890*/  LDL.LU R0, [R1+0x110] ;  /* 0x0001100001007983 */ /* 0x000ea20000300800 */
[-C--:B------:R-:W-:Y:S01]  /*3d8a0*/  FMUL R235, R188, R119.reuse ;  /* 0x00000077bceb7220 */ /* 0x080fe20000400000 */
[-C--:B----4-:R-:W-:Y:S01]  /*3d8b0*/  FMUL R231, R30, R119.reuse ;  /* 0x000000771ee77220 */ /* 0x090fe20000400000 */
        /* <DEDUP_REMOVED lines=22> */
[----:B------:R-:W-:-:S03]  /*3da20*/  FMUL R190, R27, R119 ;  /* 0x000000771bbe7220 */ /* 0x000fc60000400000 */
[----:B------:R-:W4:Y:S04]  /*3da30*/  LDL.LU R29, [R1+0x24] ;  /* 0x00002400011d7983 */ /* 0x000f280000300800 */
[----:B------:R-:W4:Y:S01]  /*3da40*/  LDL.LU R3, [R1+0x20] ;  /* 0x0000200001037983 */ /* 0x000f220000300800 */
[----:B------:R-:W-:-:S03]  /*3da50*/  FMUL R186, R118, R119 ;  /* 0x0000007776ba7220 */ /* 0x000fc60000400000 */
[----:B------:R-:W4:Y:S01]  /*3da60*/  LDL.LU R2, [R1+0x1c] ;  /* 0x00001c0001027983 */ /* 0x000f220000300800 */
[----:B------:R-:W-:-:S03]  /*3da70*/  FMUL R113, R199, R119 ;  /* 0x00000077c7717220 */ /* 0x000fc60000400000 */
[----:B------:R-:W4:Y:S04]  /*3da80*/  LDL.LU R28, [R1+0x18] ;  /* 0x00001800011c7983 */ /* 0x000f280000300800 */
[----:B------:R-:W4:Y:S01]  /*3da90*/  LDL.LU R27, [R1+0x14] ;  /* 0x00001400011b7983 */ /* 0x000f220000300800 */
[----:B--2---:R-:W-:-:S03]  /*3daa0*/  FMUL R194, R0, R119 ;  /* 0x0000007700c27220 */ /* 0x004fc60000400000 */
[----:B------:R-:W2:Y:S01]  /*3dab0*/  LDL.LU R0, [R1+0x10] ;  /* 0x0000100001007983 */ /* 0x000ea20000300800 */
[----:B---3--:R-:W-:-:S03]  /*3dac0*/  FMUL R223, R201, R119 ;  /* 0x00000077c9df7220 */ /* 0x008fc60000400000 */
[----:B------:R-:W2:Y:S04]  /*3dad0*/  LDL.LU R118, [R1+0xc] ;  /* 0x00000c0001767983 */ /* 0x000ea80000300800 */
[----:B------:R-:W3:Y:S04]  /*3dae0*/  LDL.LU R199, [R1+0x8] ;  /* 0x0000080001c77983 */ /* 0x000ee80000300800 */
[----:B------:R-:W3:Y:S01]  /*3daf0*/  LDL.LU R201, [R1+0x140] ;  /* 0x0001400001c97983 */ /* 0x000ee20000300800 */
[----:B----4-:R-:W-:-:S03]  /*3db00*/  FMUL R221, R205, R119 ;  /* 0x00000077cddd7220 */ /* 0x010fc60000400000 */
[----:B------:R-:W4:Y:S04]  /*3db10*/  LDL.LU R217, [R1+0x134] ;  /* 0x0001340001d97983 */ /* 0x000f280000300800 */
[----:B------:R-:W4:Y:S04]  /*3db20*/  LDL.LU R203, [R1+0x150] ;  /* 0x0001500001cb7983 */ /* 0x000f280000300800 */
[----:B------:R-:W4:Y:S01]  /*3db30*/  LDL.LU R215, [R1+0x144] ;  /* 0x0001440001d77983 */ /* 0x000f220000300800 */
[----:B------:R-:W-:-:S03]  /*3db40*/  FMUL R219, R4, R119 ;  /* 0x0000007704db7220 */ /* 0x000fc60000400000 */
[----:B------:R-:W4:Y:S04]  /*3db50*/  LDL.LU R205, [R1+0x160] ;  /* 0x0001600001cd7983 */ /* 0x000f280000300800 */
[----:B------:R-:W4:Y:S04]  /*3db60*/  LDL.LU R213, [R1+0x154] ;  /* 0x0001540001d57983 */ /* 0x000f280000300800 */
[----:B------:R-:W4:Y:S04]  /*3db70*/  LDL.LU R207, [R1+0x170] ;  /* 0x0001700001cf7983 */ /* 0x000f280000300800 */
[----:B------:R-:W4:Y:S04]  /*3db80*/  LDL.LU R212, [R1+0x164] ;  /* 0x0001640001d47983 */ /* 0x000f280000300800 */
[----:B------:R-:W4:Y:S01]  /*3db90*/  LDL.LU R4, [R1+0x174] ;  /* 0x0001740001047983 */ /* 0x000f220000300800 */
[----:B------:R-:W-:Y:S01]  /*3dba0*/  F2FP.SATFINITE.E4M3.F32.PACK_AB_MERGE_C R29, R29, R30, RZ ;  /* 0x0000001e1d1d723e */ /* 0x000fe200048070ff */
        /* <DEDUP_REMOVED lines=34> */
[----:B------:R-:W-:Y:S01]  /*3ddd0*/  FMUL R209, R209, R119 ;  /* 0x00000077d1d17220 */ /* 0x000fe20000400000 */
[----:B------:R-:W-:-:S02]  /*3dde0*/  F2FP.SATFINITE.E4M3.F32.PACK_AB_MERGE_C R2, R2, R3, RZ ;  /* 0x000000030202723e */ /* 0x000fc400048070ff */
[----:B------:R-:W-:Y:S02]  /*3ddf0*/  F2FP.SATFINITE.E4M3.F32.PACK_AB_MERGE_C R27, R27, R28, RZ ;  /* 0x0000001c1b1b723e */ /* 0x000fe400048070ff */
[----:B--2---:R-:W-:Y:S01]  /*3de00*/  F2FP.SATFINITE.E4M3.F32.PACK_AB_MERGE_C R118, R118, R0, RZ ;  /* 0x000000007676723e */ /* 0x004fe200048070ff */
[-C--:B---3--:R-:W-:Y:S01]  /*3de10*/  FMUL R201, R201, R119.reuse ;  /* 0x00000077c9c97220 */ /* 0x088fe20000400000 */
[-C--:B----4-:R-:W-:Y:S01]  /*3de20*/  FMUL R217, R217, R119.reuse ;  /* 0x00000077d9d97220 */ /* 0x090fe20000400000 */
[-C--:B------:R-:W-:Y:S01]  /*3de30*/  FMUL R203, R203, R119.reuse ;  /* 0x00000077cbcb7220 */ /* 0x080fe20000400000 */
[-C--:B------:R-:W-:Y:S01]  /*3de40*/  FMUL R215, R215, R119.reuse ;  /* 0x00000077d7d77220 */ /* 0x080fe20000400000 */
[-C--:B------:R-:W-:Y:S01]  /*3de50*/  FMUL R205, R205, R119.reuse ;  /* 0x00000077cdcd7220 */ /* 0x080fe20000400000 */
[-C--:B------:R-:W-:Y:S01]  /*3de60*/  FMUL R213, R213, R119.reuse ;  /* 0x00000077d5d57220 */ /* 0x080fe20000400000 */
[-C--:B------:R-:W-:Y:S01]  /*3de70*/  FMUL R207, R207, R119.reuse ;  /* 0x00000077cfcf7220 */ /* 0x080fe20000400000 */
[-C--:B------:R-:W-:Y:S01]  /*3de80*/  FMUL R212, R212, R119.reuse ;  /* 0x00000077d4d47220 */ /* 0x080fe20000400000 */
[----:B------:R-:W-:-:S02]  /*3de90*/  FMUL R119, R4, R119 ;  /* 0x0000007704777220 */ /* 0x000fc40000400000 */
[----:B------:R-:W2:Y:S04]  /*3dea0*/  LDL.LU R4, [R1+0x438] ;  /* 0x0004380001047983 */ /* 0x000ea80000300800 */
[----:B------:R-:W3:Y:S04]  /*3deb0*/  LDL.LU R30, [R1+0x434] ;  /* 0x00043400011e7983 */ /* 0x000ee80000300800 */
[----:B------:R1:W-:Y:S04]  /*3dec0*/  STL [R1+0x24], R29 ;  /* 0x0000241d01007387 */ /* 0x0003e80000100800 */
[----:B-1----:R-:W3:Y:S04]  /*3ded0*/  LDL.LU R29, [R1+0x430] ;  /* 0x00043000011d7983 */ /* 0x002ee80000300800 */
[----:B------:R-:W4:Y:S04]  /*3dee0*/  LDL.LU R3, [R1+0x42c] ;  /* 0x00042c0001037983 */ /* 0x000f280000300800 */
[----:B------:R1:W-:Y:S04]  /*3def0*/  STL [R1+0x1c], R2 ;  /* 0x00001c0201007387 */ /* 0x0003e80000100800 */
[----:B-1----:R-:W4:Y:S04]  /*3df00*/  LDL.LU R2, [R1+0x428] ;  /* 0x0004280001027983 */ /* 0x002f280000300800 */
[----:B------:R-:W3:Y:S04]  /*3df10*/  LDL.LU R28, [R1+0x424] ;  /* 0x00042400011c7983 */ /* 0x000ee80000300800 */
[----:B------:R1:W-:Y:S04]  /*3df20*/  STL [R1+0x14], R27 ;  /* 0x0000141b01007387 */ /* 0x0003e80000100800 */
[----:B-1----:R-:W3:Y:S04]  /*3df30*/  LDL.LU R27, [R1+0x420] ;  /* 0x00042000011b7983 */ /* 0x002ee80000300800 */
[----:B------:R-:W2:Y:S04]  /*3df40*/  LDL.LU R0, [R1+0x41c] ;  /* 0x00041c0001007983 */ /* 0x000ea80000300800 */
[----:B------:R1:W-:Y:S04]  /*3df50*/  STL [R1+0xc], R118 ;  /* 0x00000c7601007387 */ /* 0x0003e80000100800 */
[----:B-1----:R-:W4:Y:S02]  /*3df60*/  LDL.LU R118, [R1+0x418] ;  /* 0x0004180001767983 */ /* 0x002f240000300800 */
[----:B----4-:R-:W-:-:S02]  /*3df70*/  F2FP.SATFINITE.E4M3.F32.PACK_AB_MERGE_C R118, R118, R199, RZ ;  /* 0x000000c77676723e */ /* 0x010fc400048070ff */
[----:B------:R-:W2:Y:S04]  /*3df80*/  LDL.LU R199, [R1+0x414] ;  /* 0x0004140001c77983 */ /* 0x000ea80000300800 */
[----:B------:R1:W-:Y:S04]  /*3df90*/  STL [R1+0x4], R118 ;  /* 0x0000047601007387 */ /* 0x0003e80000100800 */
[----:B-1----:R-:W4:Y:S01]  /*3dfa0*/  LDL.LU R118, [R1+0x410] ;  /* 0x0004100001767983 */ /* 0x002f220000300800 */
[----:B------:R-:W-:Y:S02]  /*3dfb0*/  F2FP.SATFINITE.E4M3.F32.PACK_AB_MERGE_C R33, R34, R33, RZ ;  /* 0x000000212221723e */ /* 0x000fe400048070ff */
[----:B------:R-:W-:-:S02]  /*3dfc0*/  F2FP.SATFINITE.E4M3.F32.PACK_AB_MERGE_C R35, R36, R35, RZ ;  /* 0x000000232423723e */ /* 0x000fc400048070ff */
[----:B------:R-:W-:Y:S02]  /*3dfd0*/  F2FP.SATFINITE.E4M3.F32.PACK_AB_MERGE_C R10, R11, R10, RZ ;  /* 0x0000000a0b0a723e */ /* 0x000fe400048070ff */
[----:B------:R-:W-:Y:S02]  /*3dfe0*/  F2FP.SATFINITE.E4M3.F32.PACK_AB_MERGE_C R37, R38, R37, RZ ;  /* 0x000000252625723e */ /* 0x000fe400048070ff */
[----:B------:R-:W-:Y:S02]  /*3dff0*/  F2FP.SATFINITE.E4M3.F32.PACK_AB_MERGE_C R12, R13, R12, RZ ;  /* 0x0000000c0d0c723e */ /* 0x000fe400048070ff */
[----:B------:R-:W-:Y:S02]  /*3e000*/  F2FP.SATFINITE.E4M3.F32.PACK_AB_MERGE_C R39, R40, R39, RZ ;  /* 0x000000272827723e */ /* 0x000fe400048070ff */
[----:B------:R-:W-:Y:S02]  /*3e010*/  F2FP.SATFINITE.E4M3.F32.PACK_AB_MERGE_C R14, R15, R14, RZ ;  /* 0x0000000e0f0e723e */ /* 0x000fe400048070ff */
[----:B------:R-:W-:-:S02]  /*3e020*/  F2FP.SATFINITE.E4M3.F32.PACK_AB_MERGE_C R42, R42, R41, RZ ;  /* 0x000000292a2a723e */ /* 0x000fc400048070ff */
[----:B------:R-:W-:Y:S02]  /*3e030*/  F2FP.SATFINITE.E4M3.F32.PACK_AB_MERGE_C R16, R17, R16, RZ ;  /* 0x000000101110723e */ /* 0x000fe400048070ff */
[----:B------:R-:W-:Y:S02]  /*3e040*/  F2FP.SATFINITE.E4M3.F32.PACK_AB_MERGE_C R44, R44, R43, RZ ;  /* 0x0000002b2c2c723e */ /* 0x000fe400048070ff */
[----:B--2---:R-:W-:Y:S02]  /*3e050*/  F2FP.SATFINITE.E4M3.F32.PACK_AB_MERGE_C R199, R0, R199, RZ ;  /* 0x000000c700c7723e */ /* 0x004fe400048070ff */
[----:B------:R-:W4:Y:S04]  /*3e060*/  LDL.LU R0, [R1+0x34] ;  /* 0x0000340001007983 */ /* 0x000f280000300800 */
[----:B------:R-:W2:Y:S04]  /*3e070*/  LDL.LU R34, [R1+0x4] ;  /* 0x0000040001227983 */ /* 0x000ea80000300800 */
[----:B------:R-:W2:Y:S04]  /*3e080*/  LDL.LU R36, [R1+0xc] ;  /* 0x00000c0001247983 */ /* 0x000ea80000300800 */
[----:B------:R-:W3:Y:S04]  /*3e090*/  LDL.LU R11, [R1+0x14] ;  /* 0x00001400010b7983 */ /* 0x000ee80000300800 */
[----:B------:R-:W2:Y:S04]  /*3e0a0*/  LDL.LU R38, [R1+0x1c] ;  /* 0x00001c0001267983 */ /* 0x000ea80000300800 */
[----:B------:R-:W3:Y:S04]  /*3e0b0*/  LDL.LU R13, [R1+0x24] ;  /* 0x00002400010d7983 */ /* 0x000ee80000300800 */
[----:B------:R-:W2:Y:S04]  /*3e0c0*/  LDL.LU R40, [R1+0x2c] ;  /* 0x00002c0001287983 */ /* 0x000ea80000300800 */
[----:B------:R-:W3:Y:S04]  /*3e0d0*/  LDL.LU R15, [R1+0x30] ;  /* 0x00003000010f7983 */ /* 0x000ee80000300800 */
[----:B------:R-:W2:Y:S04]  /*3e0e0*/  LDL.LU R41, [R1+0x38] ;  /* 0x0000380001297983 */ /* 0x000ea80000300800 */
[----:B------:R-:W2:Y:S04]  /*3e0f0*/  LDL.LU R17, [R1+0x3c] ;  /* 0x00003c0001117983 */ /* 0x000ea80000300800 */
[----:B------:R-:W2:Y:S01]  /*3e100*/  LDL.LU R43, [R1+0x40] ;  /* 0x00004000012b7983 */ /* 0x000ea20000300800 */
[----:B------:R-:W-:Y:S05]  /*3e110*/  WARPSYNC.ALL ;  /* 0x0000000000007948 */ /* 0x000fea0003800000 */
[----:B------:R-:W-:-:S02]  /*3e120*/  F2FP.SATFINITE.E4M3.F32.PACK_AB_MERGE_C R4, R5, R4, RZ ;  /* 0x000000040504723e */ /* 0x000fc400048070ff */
[----:B------:R-:W-:Y:S02]  /*3e130*/  F2FP.SATFINITE.E4M3.F32.PACK_AB_MERGE_C R2, R3, R2, RZ ;  /* 0x000000020302723e */ /* 0x000fe400048070ff */
[----:B------:R-:W-:Y:S01]  /*3e140*/  F2FP.SATFINITE.E4M3.F32.PACK_AB_MERGE_C R6, R7, R6, RZ ;  /* 0x000000060706723e */ /* 0x000fe200048070ff */
[----:B------:R-:W-:Y:S01]  /*3e150*/  BAR.SYNC.DEFER_BLOCKING 0x1, 0x80 ;  /* 0x0042000000007b1d */ /* 0x000fe20000010000 */
[----:B----4-:R-:W-:-:S05]  /*3e160*/  IADD3 R0, R118, R0, RZ ;  /* 0x0000000076007210 */ /* 0x010fca0007ffe0ff */
[C---:B------:R-:W-:Y:S01]  /*3e170*/  VIADD R5, R0.reuse, 0xffffde00 ;  /* 0xffffde0000057836 */ /* 0x040fe20000000000 */
[----:B------:R-:W-:-:S03]  /*3e180*/  IADD3 R3, R0, -0x21e0, RZ ;  /* 0xffffde2000037810 */ /* 0x000fc60007ffe0ff */
[----:B------:R-:W-:Y:S01]  /*3e190*/  @P4 VIADD R3, R5, 0xffffffe0 ;  /* 0xffffffe005034836 */ /* 0x000fe20000000000 */
[----:B------:R-:W-:-:S04]  /*3e1a0*/  MOV R5, 0x10 ;  /* 0x0000001000057802 */ /* 0x000fc80000000f00 */
[----:B------:R-:W-:-:S05]  /*3e1b0*/  SEL R5, R5, 0xfffffff0, !P3 ;  /* 0xfffffff005057807 */ /* 0x000fca0005800000 */
[----:B------:R-:W-:Y:S01]  /*3e1c0*/  IMAD.IADD R7, R5, 0x1, R0 ;  /* 0x0000000105077824 */ /* 0x000fe200078e0200 */
[----:B---3--:R-:W-:Y:S04]  /*3e1d0*/  STS.U16 [R0+-0x1ff8], R15 ;  /* 0xffe0080f00007388 */ /* 0x008fe80000000400 */
[----:B--2---:R-:W-:Y:S04]  /*3e1e0*/  STS.U16 [R0+-0x21f8], R41 ;  /* 0xffde082900007388 */ /* 0x004fe80000000400 */
[----:B------:R-:W-:Y:S04]  /*3e1f0*/  STS.U16 [R0+-0x2000], R17 ;  /* 0xffe0001100007388 */ /* 0x000fe80000000400 */
[----:B------:R-:W-:Y:S04]  /*3e200*/  STS.U16 [R0+-0x2200], R43 ;  /* 0xffde002b00007388 */ /* 0x000fe80000000400 */
[----:B------:R-:W-:Y:S04]  /*3e210*/  STS.U16 [R7+-0x2200], R40 ;  /* 0xffde002807007388 */ /* 0x000fe80000000400 */
[----:B------:R-:W-:Y:S04]  /*3e220*/  STS.U16 [R7+-0x2000], R13 ;  /* 0xffe0000d07007388 */ /* 0x000fe80000000400 */
[----:B------:R-:W-:Y:S04]  /*3e230*/  STS.U16 [R7+-0x21f8], R38 ;  /* 0xffde082607007388 */ /* 0x000fe80000000400 */
[----:B------:R-:W-:Y:S04]  /*3e240*/  STS.U16 [R7+-0x1ff8], R11 ;  /* 0xffe0080b07007388 */ /* 0x000fe80000000400 */
[----:B------:R1:W-:Y:S04]  /*3e250*/  STS.U16 [R3+0x8], R199 ;  /* 0x000008c703007388 */ /* 0x0003e80000000400 */
[----:B-1----:R1:W5:Y:S01]  /*3e260*/  LDL.LU R199, [R1+0x40c] ;  /* 0x00040c0001c77983 */ /* 0x0023620000300800 */
[----:B------:R-:W-:-:S02]  /*3e270*/  F2FP.SATFINITE.E4M3.F32.PACK_AB_MERGE_C R27, R28, R27, RZ ;  /* 0x0000001b1c1b723e */ /* 0x000fc400048070ff */
[----:B------:R-:W-:Y:S02]  /*3e280*/  F2FP.SATFINITE.E4M3.F32.PACK_AB_MERGE_C R23, R23, R22, RZ ;  /* 0x000000161717723e */ /* 0x000fe400048070ff */
[----:B------:R-:W-:Y:S02]  /*3e290*/  F2FP.SATFINITE.E4M3.F32.PACK_AB_MERGE_C R29, R30, R29, RZ ;  /* 0x0000001d1e1d723e */ /* 0x000fe400048070ff */
[----:B------:R-:W-:Y:S02]  /*3e2a0*/  F2FP.SATFINITE.E4M3.F32.PACK_AB_MERGE_C R31, R32, R31, RZ ;  /* 0x0000001f201f723e */ /* 0x000fe400048070ff */
[----:B------:R-:W-:Y:S01]  /*3e2b0*/  IADD3 R22, R5, R3, RZ ;  /* 0x0000000305167210 */ /* 0x000fe20007ffe0ff */
[----:B------:R1:W-:Y:S04]  /*3e2c0*/  STS.U16 [R3], R36 ;  /* 0x0000002403007388 */ /* 0x0003e80000000400 */
[----:B------:R1:W-:Y:S04]  /*3e2d0*/  STS.U16 [R3+0x200], R34 ;  /* 0x0002002203007388 */ /* 0x0003e80000000400 */
[----:B------:R1:W-:Y:S04]  /*3e2e0*/  STS.U16 [R3+0x208], R27 ;  /* 0x0002081b03007388 */ /* 0x0003e80000000400 */
[----:B------:R1:W-:Y:S04]  /*3e2f0*/  STS.U16 [R22], R2 ;  /* 0x0000000216007388 */ /* 0x0003e80000000400 */
[----:B------:R1:W-:Y:S04]  /*3e300*/  STS.U16 [R22+0x200], R29 ;  /* 0x0002001d16007388 */ /* 0x0003e80000000400 */
[----:B------:R1:W-:Y:S04]  /*3e310*/  STS.U16 [R22+0x8], R4 ;  /* 0x0000080416007388 */ /* 0x0003e80000000400 */
[----:B------:R1:W-:Y:S01]  /*3e320*/  STS.U16 [R22+0x208], R31 ;  /* 0x0002081f16007388 */ /* 0x0003e20000000400 */
[----:B------:R-:W-:Y:S01]  /*3e330*/  @!PT LDS RZ, [RZ] ;  /* 0x00000000fffff984 */ /* 0x000fe20000000800 */
[----:B------:R-:W-:Y:S01]  /*3e340*/  @!PT LDS RZ, [RZ] ;  /* 0x00000000fffff984 */ /* 0x000fe20000000800 */
[----:B------:R-:W-:Y:S01]  /*3e350*/  @!PT LDS RZ, [RZ] ;  /* 0x00000000fffff984 */ /* 0x000fe20000000800 */
[----:B------:R-:W-:Y:S01]  /*3e360*/  @!PT LDS RZ, [RZ] ;  /* 0x00000000fffff984 */ /* 0x000fe20000000800 */
[----:B------:R2:W-:Y:S06]  /*3e370*/  MEMBAR.ALL.CTA ;  /* 0x0000000000007992 */ /* 0x0005ec0000008000 */
[----:B--2---:R-:W2:Y:S01]  /*3e380*/  FENCE.VIEW.ASYNC.S ;  /* 0x00000000000073c6 */ /* 0x004ea20000000000 */
[----:B------:R-:W-:Y:S01]  /*3e390*/  BSSY B0, `(.L_x_66) ;  /* 0x0000072000007945 */ /* 0x000fe20003800000 */
        /* <DEDUP_REMOVED lines=99> */
[----:B------:R-:W-:Y:S01]  /*3e9d0*/  F2FP.SATFINITE.E4M3.F32.PACK_AB_MERGE_C R209, R211, R209, RZ ;  /* 0x000000d1d3d1723e */ /* 0x000fe200048070ff */
[----:B--2---:R-:W-:Y:S06]  /*3e9e0*/  BAR.SYNC.DEFER_BLOCKING 0x1, 0x80 ;  /* 0x0042000000007b1d */ /* 0x004fec0000010000 */
[----:B-1----:R-:W-:Y:S05]  /*3e9f0*/  @P0 BRA `(.L_x_67) ;  /* 0x00000000002c0947 */ /* 0x002fea0003800000 */
[----:B------:R-:W-:Y:S01]  /*3ea00*/  S2UR UR44, SR_CTAID.Z ;  /* 0x00000000002c79c3 */ /* 0x000fe20000002700 */
[----:B------:R-:W-:Y:S01]  /*3ea10*/  R2UR UR40, R118 ;  /* 0x00000000762872ca */ /* 0x000fe200000e0000 */
[----:B------:R-:W-:Y:S01]  /*3ea20*/  ULDC.64 UR4, c[0x0][0x198] ;  /* 0x0000660000047ab9 */ /* 0x000fe20000000a00 */
[----:B------:R-:W-:Y:S01]  /*3ea30*/  UMOV UR41, URZ ;  /* 0x0000003f00297c82 */ /* 0x000fe20008000000 */
[----:B------:R-:W-:-:S04]  /*3ea40*/  UIADD3 UR4, UP0, UR4, 0x670, URZ ;  /* 0x0000067004047890 */ /* 0x000fc8000ff1e03f */
[----:B------:R-:W1:Y:S01]  /*3ea50*/  S2UR UR43, SR_CTAID.Y ;  /* 0x00000000002b79c3 */ /* 0x000e620000002600 */
[----:B------:R-:W-:-:S05]  /*3ea60*/  UIADD3.X UR5, URZ, UR5, URZ, UP0, !UPT ;  /* 0x000000053f057290 */ /* 0x000fca00087fe43f */
[----:B------:R-:W-:-:S09]  /*3ea70*/  UIADD3 UR40, UR40, -0x2200, URZ ;  /* 0xffffde0028287890 */ /* 0x000fd2000fffe03f */
[----:B-1----:R1:W-:Y:S01]  /*3ea80*/  UTMASTG.4D [UR40], [UR4] ;  /* 0x00000028040073b5 */ /* 0x0023e20008018000 */
[----:B------:R0:W-:Y:S01]  /*3ea90*/  UTMACMDFLUSH ;  /* 0x00000000000079b7 */ /* 0x0001e20000000000 */
[----:B-1----:R-:W-:-:S04]  /*3eaa0*/  DEPBAR.LE SB0, 0x1 ;  /* 0x000080400000791a */ /* 0x002fc80000000000 */
.L_x_67:
[----:B------:R-:W-:Y:S05]  /*3eab0*/  BSYNC B0 ;  /* 0x0000000000007941 */ /* 0x000fea0003800000 */
.L_x_66:
[----:B------:R-:W-:Y:S06]  /*3eac0*/  BAR.SYNC.DEFER_BLOCKING 0x1, 0x80 ;  /* 0x0042000000007b1d */ /* 0x000fec0000010000 */
[----:B------:R-:W-:Y:S01]  /*3ead0*/  BSSY B0, `(.L_x_68) ;  /* 0x0000025000007945 */ /* 0x000fe20003800000 */
[----:B------:R1:W-:Y:S04]  /*3eae0*/  STS.U16 [R0+-0x1200], R6 ;  /* 0xffee000600007388 */ /* 0x0003e80000000400 */
[----:B------:R1:W-:Y:S04]  /*3eaf0*/  STS.U16 [R0+-0x1000], R33 ;  /* 0xfff0002100007388 */ /* 0x0003e80000000400 */
[----:B------:R1:W-:Y:S04]  /*3eb00*/  STS.U16 [R0+-0x11f8], R8 ;  /* 0xffee080800007388 */ /* 0x0003e80000000400 */
[----:B------:R1:W-:Y:S04]  /*3eb10*/  STS.U16 [R0+-0xff8], R35 ;  /* 0xfff0082300007388 */ /* 0x0003e80000000400 */
[----:B------:R1:W-:Y:S04]  /*3eb20*/  STS.U16 [R7+-0x1200], R10 ;  /* 0xffee000a07007388 */ /* 0x0003e80000000400 */
[----:B------:R1:W-:Y:S04]  /*3eb30*/  STS.U16 [R7+-0x1000], R37 ;  /* 0xfff0002507007388 */ /* 0x0003e80000000400 */
[----:B------:R1:W-:Y:S04]  /*3eb40*/  STS.U16 [R7+-0x11f8], R12 ;  /* 0xffee080c07007388 */ /* 0x0003e80000000400 */
[----:B------:R1:W-:Y:S04]  /*3eb50*/  STS.U16 [R7+-0xff8], R39 ;  /* 0xfff0082707007388 */ /* 0x0003e80000000400 */
[----:B------:R1:W-:Y:S04]  /*3eb60*/  STS.U16 [R3+0x1000], R14 ;  /* 0x0010000e03007388 */ /* 0x0003e80000000400 */
[----:B------:R1:W-:Y:S04]  /*3eb70*/  STS.U16 [R3+0x1200], R42 ;  /* 0x0012002a03007388 */ /* 0x0003e80000000400 */
[----:B------:R1:W-:Y:S04]  /*3eb80*/  STS.U16 [R3+0x1008], R16 ;  /* 0x0010081003007388 */ /* 0x0003e80000000400 */
[----:B------:R1:W-:Y:S04]  /*3eb90*/  STS.U16 [R3+0x1208], R44 ;  /* 0x0012082c03007388 */ /* 0x0003e80000000400 */
[----:B------:R1:W-:Y:S04]  /*3eba0*/  STS.U16 [R22+0x1000], R18 ;  /* 0x0010001216007388 */ /* 0x0003e80000000400 */
        /* <DEDUP_REMOVED lines=8> */
[----:B--2---:R-:W2:Y:S02]  /*3ec30*/  FENCE.VIEW.ASYNC.S ;  /* 0x00000000000073c6 */ /* 0x004ea40000000000 */
[----:B--2---:R-:W-:Y:S06]  /*3ec40*/  BAR.SYNC.DEFER_BLOCKING 0x1, 0x80 ;  /* 0x0042000000007b1d */ /* 0x004fec0000010000 */
[----:B-1----:R-:W-:Y:S05]  /*3ec50*/  @P0 BRA `(.L_x_69) ;  /* 0x0000000000300947 */ /* 0x002fea0003800000 */
[----:B------:R-:W-:Y:S01]  /*3ec60*/  S2UR UR12, SR_CTAID.Z ;  /* 0x00000000000c79c3 */ /* 0x000fe20000002700 */
[----:B------:R-:W-:Y:S01]  /*3ec70*/  R2UR UR8, R118 ;  /* 0x00000000760872ca */ /* 0x000fe200000e0000 */
[----:B------:R-:W-:Y:S01]  /*3ec80*/  ULDC.64 UR4, c[0x0][0x198] ;  /* 0x0000660000047ab9 */ /* 0x000fe20000000a00 */
[----:B------:R-:W-:Y:S01]  /*3ec90*/  UMOV UR9, 0x40 ;  /* 0x0000004000097882 */ /* 0x000fe20000000000 */
[----:B------:R-:W-:Y:S01]  /*3eca0*/  UIADD3 UR4, UP0, UR4, 0x670, URZ ;  /* 0x0000067004047890 */ /* 0x000fe2000ff1e03f */
[----:B------:R-:W-:-:S03]  /*3ecb0*/  UMOV UR10, UR42 ;  /* 0x0000002a000a7c82 */ /* 0x000fc60008000000 */
[----:B------:R-:W1:Y:S01]  /*3ecc0*/  S2UR UR11, SR_CTAID.Y ;  /* 0x00000000000b79c3 */ /* 0x000e620000002600 */
[----:B------:R-:W-:-:S05]  /*3ecd0*/  UIADD3.X UR5, URZ, UR5, URZ, UP0, !UPT ;  /* 0x000000053f057290 */ /* 0x000fca00087fe43f */
[----:B------:R-:W-:-:S09]  /*3ece0*/  UIADD3 UR8, UR8, -0x1200, URZ ;  /* 0xffffee0008087890 */ /* 0x000fd2000fffe03f */
[----:B-1----:R1:W-:Y:S01]  /*3ecf0*/  UTMASTG.4D [UR8], [UR4] ;  /* 0x00000008040073b5 */ /* 0x0023e20008018000 */
[----:B------:R0:W-:Y:S01]  /*3ed00*/  UTMACMDFLUSH ;  /* 0x00000000000079b7 */ /* 0x0001e20000000000 */
[----:B-1----:R-:W-:-:S04]  /*3ed10*/  DEPBAR.LE SB0, 0x1 ;  /* 0x000080400000791a */ /* 0x002fc80000000000 */
.L_x_69:
[----:B------:R-:W-:Y:S05]  /*3ed20*/  BSYNC B0 ;  /* 0x0000000000007941 */ /* 0x000fea0003800000 */
.L_x_68:
        /* <DEDUP_REMOVED lines=10> */
[----:B------:R1:W-:Y:S04]  /*3edd0*/  STS.U16 [R3], R124 ;  /* 0x0000007c03007388 */ /* 0x0003e80000000400 */
[----:B------:R1:W-:Y:S04]  /*3ede0*/  STS.U16 [R3+0x200], R58 ;  /* 0x0002003a03007388 */ /* 0x0003e80000000400 */
        /* <DEDUP_REMOVED lines=26> */
.L_x_71:
[----:B------:R-:W-:Y:S05]  /*3ef90*/  BSYNC B0 ;  /* 0x0000000000007941 */ /* 0x000fea0003800000 */
.L_x_70:
        /* <DEDUP_REMOVED lines=38> */
.L_x_73:
[----:B------:R-:W-:Y:S05]  /*3f200*/  BSYNC B0 ;  /* 0x0000000000007941 */ /* 0x000fea0003800000 */
.L_x_72:
        /* <DEDUP_REMOVED lines=38> */
.L_x_75:
[----:B------:R-:W-:Y:S05]  /*3f470*/  BSYNC B0 ;  /* 0x0000000000007941 */ /* 0x000fea0003800000 */
.L_x_74:
        /* <DEDUP_REMOVED lines=38> */
.L_x_77:
[----:B------:R-:W-:Y:S05]  /*3f6e0*/  BSYNC B0 ;  /* 0x0000000000007941 */ /* 0x000fea0003800000 */
.L_x_76:
        /* <DEDUP_REMOVED lines=38> */
.L_x_79:
[----:B------:R-:W-:Y:S05]  /*3f950*/  BSYNC B0 ;  /* 0x0000000000007941 */ /* 0x000fea0003800000 */
.L_x_78:
        /* <DEDUP_REMOVED lines=35> */
[----:B-1----:R1:W-:Y:S02]  /*3fb90*/  UTMASTG.4D [UR8], [UR4] ;  /* 0x00000008040073b5 */ /* 0x0023e40008018000 */
[----:B-1----:R0:W-:Y:S02]  /*3fba0*/  UTMACMDFLUSH ;  /* 0x00000000000079b7 */ /* 0x0021e40000000000 */
.L_x_81:
[----:B------:R-:W-:Y:S05]  /*3fbb0*/  BSYNC B0 ;  /* 0x0000000000007941 */ /* 0x000fea0003800000 */
.L_x_80:
[----:B------:R-:W2:Y:S01]  /*3fbc0*/  LDL.LU R0, [R1+0x400] ;  /* 0x0004000001007983 */ /* 0x000ea20000300800 */
[----:B-----5:R-:W-:Y:S01]  /*3fbd0*/  R2UR UR5, R199 ;  /* 0x00000000c70572ca */ /* 0x020fe200000e0000 */
[----:B------:R-:W-:-:S04]  /*3fbe0*/  DEPBAR.LE SB0, 0x0 ;  /* 0x000080000000791a */ /* 0x000fc80000000000 */
[----:B--2---:R-:W-:-:S13]  /*3fbf0*/  R2UR UR4, R0 ;  /* 0x00000000000472ca */ /* 0x004fda00000e0000 */
[----:B------:R-:W-:-:S04]  /*3fc00*/  UIADD3 UR4, UR4, -0x1, URZ ;  /* 0xffffffff04047890 */ /* 0x000fc8000fffe03f */
[----:B------:R-:W-:-:S04]  /*3fc10*/  USHF.L.U32 UR4, UR4, 0x3, URZ ;  /* 0x0000000304047899 */ /* 0x000fc8000800063f */
[----:B------:R-:W-:-:S04]  /*3fc20*/  ULOP3.LUT UR4, UR4, 0x8, URZ, 0xe2, !UPT ;  /* 0x0000000804047892 */ /* 0x000fc8000f8ee23f */
[----:B------:R-:W-:-:S06]  /*3fc30*/  ULOP3.LUT UR4, UR4, 0x18, URZ, 0x3c, !UPT ;  /* 0x0000001804047892 */ /* 0x000fcc000f8e3c3f */
[----:B------:R-:W-:-:S04]  /*3fc40*/  IMAD.U32 R0, RZ, RZ, UR4 ;  /* 0x00000004ff007e24 */ /* 0x000fc8000f8e00ff */
[----:B------:R-:W-:Y:S01]  /*3fc50*/  SYNCS.ARRIVE.TRANS64.A1T0 RZ, [R0+UR5+0xb0090], RZ ;  /* 0x0b0090ff00ff79a7 */ /* 0x000fe20008100005 */
[----:B------:R-:W-:Y:S05]  /*3fc60*/  EXIT ;  /* 0x000000000000794d */ /* 0x000fea0003800000 */
.L_x_6:
[----:B------:R-:W-:-:S08]  /*3fc70*/  UISETP.NE.AND UP0, UPT, UR8, 0x1, UPT ;  /* 0x000000010800788c */ /* 0x000fd0000bf05270 */
[----:B------:R-:W1:-:S00]  /*3fc80*/  USETMAXREG.DEALLOC.CTAPOOL 0x18 ;  /* 0x00000018000079c8 */ /* 0x000e4000080e0500 */
[----:B------:R-:W-:-:S13]  /*3fc90*/  PLOP3.LUT P0, PT, PT, PT, UP0, 0x80, 0x0 ;  /* 0x000000000000781c */ /* 0x000fda0003f0f008 */
[----:B------:R-:W-:Y:S05]  /*3fca0*/  @P0 EXIT ;  /* 0x000000000000094d */ /* 0x000fea0003800000 */
[----:B------:R-:W2:Y:S01]  /*3fcb0*/  S2UR UR11, SR_CTAID.X ;  /* 0x00000000000b79c3 */ /* 0x000ea20000002500 */
[----:B------:R-:W-:Y:S01]  /*3fcc0*/  ELECT P3, URZ, PT ;  /* 0x00000000003f782f */ /* 0x000fe20003860000 */
[----:B------:R-:W-:Y:S01]  /*3fcd0*/  BSSY B0, `(.L_x_82) ;  /* 0x000003c000007945 */ /* 0x000fe20003800000 */
[----:B-1----:R-:W-:Y:S01]  /*3fce0*/  MOV R2, RZ ;  /* 0x000000ff00027202 */ /* 0x002fe20000000f00 */
[----:B------:R-:W-:Y:S01]  /*3fcf0*/  IMAD.MOV.U32 R8, RZ, RZ, RZ ;  /* 0x000000ffff087224 */ /* 0x000fe200078e00ff */
[----:B------:R-:W-:-:S03]  /*3fd00*/  MOV R4, RZ ;  /* 0x000000ff00047202 */ /* 0x000fc60000000f00 */
[----:B------:R-:W1:Y:S08]  /*3fd10*/  S2UR UR28, SR_CTAID.Y ;  /* 0x00000000001c79c3 */ /* 0x000e700000002600 */
[----:B------:R-:W3:Y:S01]  /*3fd20*/  S2UR UR29, SR_CTAID.Z ;  /* 0x00000000001d79c3 */ /* 0x000ee20000002700 */
[----:B--2---:R-:W-:Y:S01]  /*3fd30*/  USHF.L.U32 UR11, UR11, 0x7, URZ ;  /* 0x000000070b0b7899 */ /* 0x004fe2000800063f */
[----:B------:R-:W-:Y:S11]  /*3fd40*/  @!P3 BRA `(.L_x_83) ;  /* 0x0000000000d0b947 */ /* 0x000ff60003800000 */
[----:B------:R-:W2:Y:S01]  /*3fd50*/  S2R R4, SR_CgaCtaId ;  /* 0x0000000000047919 */ /* 0x000ea20000008800 */
[----:B------:R-:W-:Y:S01]  /*3fd60*/  MOV R3, 0x400 ;  /* 0x0000040000037802 */ /* 0x000fe20000000f00 */
[----:B------:R-:W-:-:S03]  /*3fd70*/  IMAD.MOV.U32 R5, RZ, RZ, 0x1 ;  /* 0x00000001ff057424 */ /* 0x000fc600078e00ff */
[----:B--2---:R-:W-:Y:S02]  /*3fd80*/  LEA R4, R4, R3, 0x18 ;  /* 0x0000000304047211 */ /* 0x004fe400078ec0ff */
[----:B------:R-:W-:-:S04]  /*3fd90*/  SHF.L.U32 R3, R5, 0x1f, RZ ;  /* 0x0000001f05037819 */ /* 0x000fc800000006ff */
[----:B------:R-:W2:Y:S02]  /*3fda0*/  SYNCS.PHASECHK.TRANS64.TRYWAIT P0, [R4+URZ+0xb0060], R3 ;  /* 0x0b006003040075a7 */ /* 0x000ea4000800017f */
[----:B--2---:R-:W-:Y:S05]  /*3fdb0*/  @!P0 BRA `(.L_x_84) ;  /* 0x0000001800288947 */ /* 0x004fea0003800000 */
.L_x_121:
[----:B------:R-:W-:Y:S01]  /*3fdc0*/  ULOP3.LUT UR4, UR14, 0x2, URZ, 0xfc, !UPT ;  /* 0x000000020e047892 */ /* 0x000fe2000f8efc3f */
[----:B--2---:R-:W-:-:S03]  /*3fdd0*/  @P2 MOV R3, 0x8000 ;  /* 0x0000800000032802 */ /* 0x004fc60000000f00 */
[----:B------:R-:W-:Y:S01]  /*3fde0*/  UPRMT UR4, UR4, 0x9910, URZ ;  /* 0x0000991004047896 */ /* 0x000fe2000800003f */
[----:B------:R2:W-:Y:S03]  /*3fdf0*/  @P2 SYNCS.ARRIVE.TRANS64 RZ, [R4+URZ+0xb0050], R3 ;  /* 0x0b00500304ff29a7 */ /* 0x0005e6000800003f */
[----:B------:R-:W-:-:S06]  /*3fe00*/  UISETP.NE.AND UP0, UPT, UR4, 0x2, UPT ;  /* 0x000000020400788c */ /* 0x000fcc000bf05270 */
[----:B------:R-:W-:-:S13]  /*3fe10*/  PLOP3.LUT P0, PT, PT, PT, UP0, 0x80, 0x0 ;  /* 0x000000000000781c */ /* 0x000fda0003f0f008 */
[----:B--2---:R-:W-:Y:S05]  /*3fe20*/  @P0 BRA `(.L_x_85) ;  /* 0x0000000000040947 */ /* 0x004fea0003800000 */
[----:B-1-3--:R-:W-:Y:S01]  /*3fe30*/  BPT.TRAP 0x1 ;  /* 0x000000040000795c */ /* 0x00afe20000300000 */
.L_x_85:
[----:B------:R-:W-:-:S04]  /*3fe40*/  LOP3.LUT P0, RZ, R0, 0x1f, RZ, 0xc0, !PT ;  /* 0x0000001f00ff7812 */ /* 0x000fc8000780c0ff */
[----:B------:R-:W-:-:S13]  /*3fe50*/  PLOP3.LUT P0, PT, P0, P2, PT, 0x2a, 0x0 ;  /* 0x000000000000781c */ /* 0x000fda0000704572 */
[----:B------:R-:W-:Y:S05]  /*3fe60*/  @P0 BRA `(.L_x_86) ;  /* 0x0000000000040947 */ /* 0x000fea0003800000 */
[----:B-1-3--:R-:W-:Y:S01]  /*3fe70*/  BPT.TRAP 0x1 ;  /* 0x000000040000795c */ /* 0x00afe20000300000 */
.L_x_86:
[----:B------:R-:W-:Y:S01]  /*3fe80*/  R2UR UR8, R4 ;  /* 0x00000000040872ca */ /* 0x000fe200000e0000 */
[----:B------:R-:W-:Y:S01]  /*3fe90*/  ULDC.64 UR4, c[0x0][0x198] ;  /* 0x0000660000047ab9 */ /* 0x000fe20000000a00 */
[----:B------:R-:W-:Y:S01]  /*3fea0*/  UMOV UR6, 0x0 ;  /* 0x0000000000067882 */ /* 0x000fe20000000000 */
[----:B------:R-:W-:Y:S01]  /*3feb0*/  UIADD3 UR4, UP0, UR4, 0xf0, URZ ;  /* 0x000000f004047890 */ /* 0x000fe2000ff1e03f */
[----:B------:R-:W-:Y:S01]  /*3fec0*/  IMAD.MOV.U32 R4, RZ, RZ, 0x1 ;  /* 0x00000001ff047424 */ /* 0x000fe200078e00ff */
[----:B------:R-:W-:Y:S01]  /*3fed0*/  UMOV UR7, 0x10000000 ;  /* 0x1000000000077882 */ /* 0x000fe20000000000 */
[----:B------:R-:W-:Y:S01]  /*3fee0*/  UMOV UR10, URZ ;  /* 0x0000003f000a7c82 */ /* 0x000fe20008000000 */
[----:B------:R-:W-:Y:S01]  /*3fef0*/  UIADD3.X UR5, URZ, UR5, URZ, UP0, !UPT ;  /* 0x000000053f057290 */ /* 0x000fe200087fe43f */
[----:B------:R-:W-:Y:S01]  /*3ff00*/  MOV R8, 0x40 ;  /* 0x0000004000087802 */ /* 0x000fe20000000f00 */
[----:B-1----:R-:W-:Y:S01]  /*3ff10*/  UMOV UR12, UR28 ;  /* 0x0000001c000c7c82 */ /* 0x002fe20008000000 */
[----:B---3--:R-:W-:Y:S01]  /*3ff20*/  UMOV UR13, UR29 ;  /* 0x0000001d000d7c82 */ /* 0x008fe20008000000 */
[----:B------:R-:W-:Y:S01]  /*3ff30*/  UMOV UR34, 0x80 ;  /* 0x0000008000227882 */ /* 0x000fe20000000000 */
[----:B------:R-:W-:Y:S01]  /*3ff40*/  UMOV UR35, UR11 ;  /* 0x0000000b00237c82 */ /* 0x000fe20008000000 */
[----:B------:R-:W-:-:S02]  /*3ff50*/  UIADD3 UR9, UR8, 0xb0050, URZ ;  /* 0x000b005008097890 */ /* 0x000fc4000fffe03f */
[----:B------:R-:W-:Y:S02]  /*3ff60*/  UIADD3 UR32, UR8, 0x2000, URZ ;  /* 0x0000200008207890 */ /* 0x000fe4000fffe03f */
[----:B------:R-:W-:Y:S02]  /*3ff70*/  UIADD3 UR16, UR8, 0x4000, URZ ;  /* 0x0000400008107890 */ /* 0x000fe4000fffe03f */
[----:B------:R-:W-:Y:S01]  /*3ff80*/  UIADD3 UR24, UR8, 0x6000, URZ ;  /* 0x0000600008187890 */ /* 0x000fe2000fffe03f */
[----:B------:R-:W-:Y:S01]  /*3ff90*/  UMOV UR36, UR28 ;  /* 0x0000001c00247c82 */ /* 0x000fe20008000000 */
[----:B------:R-:W-:Y:S01]  /*3ffa0*/  UMOV UR37, UR29 ;  /* 0x0000001d00257c82 */ /* 0x000fe20008000000 */
[----:B------:R-:W-:Y:S01]  /*3ffb0*/  UMOV UR33, UR9 ;  /* 0x0000000900217c82 */ /* 0x000fe20008000000 */
[----:B------:R-:W-:Y:S01]  /*3ffc0*/  UMOV UR18, 0x100 ;  /* 0x0000010000127882 */ /* 0x000fe20000000000 */
[----:B------:R-:W-:Y:S01]  /*3ffd0*/  UMOV UR19, UR11 ;  /* 0x0000000b00137c82 */ /* 0x000fe20008000000 */
[----:B------:R-:W-:Y:S01]  /*3ffe0*/  UMOV UR20, UR28 ;  /* 0x0000001c00147c82 */ /* 0x000fe20008000000 */
[----:B------:R2:W-:Y:S01]  /*3fff0*/  UTMALDG.4D [UR8], [UR4], desc[UR6] ;  /* 0x00000608040075b4 */ /* 0x0005e20008019000 */
[----:B------:R-:W-:Y:S01]  /*40000*/  UMOV UR21, UR29 ;  /* 0x0000001d00157c82 */ /* 0x000fe20008000000 */
[----:B------:R-:W-:Y:S01]  /*40010*/  UMOV UR17, UR9 ;  /* 0x0000000900117c82 */ /* 0x000fe20008000000 */
[----:B------:R-:W-:Y:S01]  /*40020*/  UMOV UR26, 0x180 ;  /* 0x00000180001a7882 */ /* 0x000fe20000000000 */
[----:B------:R-:W-:Y:S01]  /*40030*/  UMOV UR27, UR11 ;  /* 0x0000000b001b7c82 */ /* 0x000fe20008000000 */
[----:B------:R-:W-:Y:S01]  /*40040*/  UMOV UR25, UR9 ;  /* 0x0000000900197c82 */ /* 0x000fe20008000000 */
[----:B------:R2:W-:Y:S01]  /*40050*/  UTMALDG.4D [UR32], [UR4], desc[UR6] ;  /* 0x00000620040075b4 */ /* 0x0005e20008019000 */
[----:B------:R2:W-:Y:S01]  /*40060*/  UTMALDG.4D [UR16], [UR4], desc[UR6] ;  /* 0x00000610040075b4 */ /* 0x0005e20008019000 */
[----:B------:R2:W-:Y:S02]  /*40070*/  UTMALDG.4D [UR24], [UR4], desc[UR6] ;  /* 0x00000618040075b4 */ /* 0x0005e40008019000 */
[----:B--2---:R-:W-:Y:S01]  /*40080*/  NOP ;  /* 0x0000000000007918 */ /* 0x004fe20000000000 */
.L_x_83:
[----:B-1-3--:R-:W-:Y:S05]  /*40090*/  BSYNC B0 ;  /* 0x0000000000007941 */ /* 0x00afea0003800000 */
.L_x_82:
[----:B------:R-:W1:Y:S01]  /*400a0*/  LDC R3, c[0x0][0x28c] ;  /* 0x0000a300ff037b82 */ /* 0x000e620000000800 */
[----:B------:R-:W-:Y:S01]  /*400b0*/  BSSY B0, `(.L_x_87) ;  /* 0x0000038000007945 */ /* 0x000fe20003800000 */
[----:B-1----:R-:W-:-:S13]  /*400c0*/  ISETP.GT.AND P4, PT, R3, RZ, P3 ;  /* 0x000000ff0300720c */ /* 0x002fda0001f84270 */
[----:B------:R-:W-:Y:S05]  /*400d0*/  @!P4 BRA `(.L_x_88) ;  /* 0x0000000000d4c947 */ /* 0x000fea0003800000 */
[----:B------:R-:W1:Y:S01]  /*400e0*/  S2R R5, SR_CgaCtaId ;  /* 0x0000000000057919 */ /* 0x000e620000008800 */
[----:B------:R-:W-:-:S04]  /*400f0*/  MOV R2, 0x400 ;  /* 0x0000040000027802 */ /* 0x000fc80000000f00 */
[----:B-1----:R-:W-:Y:S01]  /*40100*/  LEA R5, R5, R2, 0x18 ;  /* 0x0000000205057211 */ /* 0x002fe200078ec0ff */
[----:B------:R-:W-:-:S05]  /*40110*/  IMAD.MOV.U32 R2, RZ, RZ, 0x1 ;  /* 0x00000001ff027424 */ /* 0x000fca00078e00ff */
[----:B------:R-:W-:-:S04]  /*40120*/  SHF.L.U32 R2, R2, 0x1f, RZ ;  /* 0x0000001f02027819 */ /* 0x000fc800000006ff */
[----:B------:R-:W1:Y:S02]  /*40130*/  SYNCS.PHASECHK.TRANS64.TRYWAIT P0, [R5+URZ+0xb0028], R2 ;  /* 0x0b002802050075a7 */ /* 0x000e64000800017f */
[----:B-1----:R-:W-:Y:S05]  /*40140*/  @!P0 BRA `(.L_x_89) ;  /* 0x0000001400588947 */ /* 0x002fea0003800000 */
.L_x_122:
[----:B------:R-:W-:Y:S01]  /*40150*/  ULOP3.LUT UR4, UR14, 0x2, URZ, 0xfc, !UPT ;  /* 0x000000020e047892 */ /* 0x000fe2000f8efc3f */
[----:B-1----:R-:W-:-:S03]  /*40160*/  @P2 MOV R2, 0x20000 ;  /* 0x0002000000022802 */ /* 0x002fc60000000f00 */
[----:B------:R-:W-:Y:S01]  /*40170*/  UPRMT UR4, UR4, 0x9910, URZ ;  /* 0x0000991004047896 */ /* 0x000fe2000800003f */
[----:B------:R1:W-:Y:S03]  /*40180*/  @P2 SYNCS.ARRIVE.TRANS64 RZ, [R5+URZ+0xb0000], R2 ;  /* 0x0b00000205ff29a7 */ /* 0x0003e6000800003f */
[----:B------:R-:W-:-:S06]  /*40190*/  UISETP.NE.AND UP0, UPT, UR4, 0x2, UPT ;  /* 0x000000020400788c */ /* 0x000fcc000bf05270 */
[----:B------:R-:W-:-:S13]  /*401a0*/  PLOP3.LUT P0, PT, PT, PT, UP0, 0x80, 0x0 ;  /* 0x000000000000781c */ /* 0x000fda0003f0f008 */
[----:B-1----:R-:W-:Y:S05]  /*401b0*/  @P0 BRA `(.L_x_90) ;  /* 0x0000000000040947 */ /* 0x002fea0003800000 */
[----:B------:R-:W-:Y:S01]  /*401c0*/  BPT.TRAP 0x1 ;  /* 0x000000040000795c */ /* 0x000fe20000300000 */
.L_x_90:
[----:B------:R-:W-:-:S04]  /*401d0*/  LOP3.LUT P0, RZ, R0, 0x1f, RZ, 0xc0, !PT ;  /* 0x0000001f00ff7812 */ /* 0x000fc8000780c0ff */
[----:B------:R-:W-:-:S13]  /*401e0*/  PLOP3.LUT P0, PT, P0, P2, PT, 0x2a, 0x0 ;  /* 0x000000000000781c */ /* 0x000fda0000704572 */
[----:B------:R-:W-:Y:S05]  /*401f0*/  @P0 BRA `(.L_x_91) ;  /* 0x0000000000040947 */ /* 0x000fea0003800000 */
[----:B------:R-:W-:Y:S01]  /*40200*/  BPT.TRAP 0x1 ;  /* 0x000000040000795c */ /* 0x000fe20000300000 */
.L_x_91:
[----:B------:R-:W-:Y:S01]  /*40210*/  R2UR UR24, R5 ;  /* 0x00000000051872ca */ /* 0x000fe200000e0000 */
[----:B------:R-:W-:Y:S01]  /*40220*/  ULDC.64 UR4, c[0x0][0x198] ;  /* 0x0000660000047ab9 */ /* 0x000fe20000000a00 */
[----:B------:R-:W-:Y:S01]  /*40230*/  UMOV UR19, URZ ;  /* 0x0000003f00137c82 */ /* 0x000fe20008000000 */
[----:B------:R-:W-:Y:S01]  /*40240*/  UIADD3 UR4, UP0, UR4, 0x1f0, URZ ;  /* 0x000001f004047890 */ /* 0x000fe2000ff1e03f */
[----:B------:R-:W-:Y:S01]  /*40250*/  IMAD.MOV.U32 R2, RZ, RZ, 0x1 ;  /* 0x00000001ff027424 */ /* 0x000fe200078e00ff */
[----:B------:R-:W-:Y:S01]  /*40260*/  UMOV UR6, 0x0 ;  /* 0x0000000000067882 */ /* 0x000fe20000000000 */
[----:B------:R-:W-:Y:S01]  /*40270*/  UMOV UR7, 0x10000000 ;  /* 0x1000000000077882 */ /* 0x000fe20000000000 */
[----:B------:R-:W-:Y:S01]  /*40280*/  UIADD3.X UR5, URZ, UR5, URZ, UP0, !UPT ;  /* 0x000000053f057290 */ /* 0x000fe200087fe43f */
[----:B------:R-:W-:Y:S01]  /*40290*/  UMOV UR18, URZ ;  /* 0x0000003f00127c82 */ /* 0x000fe20008000000 */
[----:B------:R-:W-:Y:S01]  /*402a0*/  UMOV UR20, UR28 ;  /* 0x0000001c00147c82 */ /* 0x000fe20008000000 */
[----:B------:R-:W-:Y:S01]  /*402b0*/  UMOV UR21, UR29 ;  /* 0x0000001d00157c82 */ /* 0x000fe20008000000 */
[----:B------:R-:W-:-:S02]  /*402c0*/  UMOV UR42, 0x80 ;  /* 0x00000080002a7882 */ /* 0x000fc40000000000 */
[----:B------:R-:W-:Y:S02]  /*402d0*/  UIADD3 UR16, UR24, 0x10000, URZ ;  /* 0x0001000018107890 */ /* 0x000fe4000fffe03f */
[----:B------:R-:W-:Y:S02]  /*402e0*/  UIADD3 UR17, UR24, 0xb0000, URZ ;  /* 0x000b000018117890 */ /* 0x000fe4000fffe03f */
[----:B------:R-:W-:Y:S02]  /*402f0*/  UIADD3 UR40, UR24, 0x18000, URZ ;  /* 0x0001800018287890 */ /* 0x000fe4000fffe03f */
[----:B------:R-:W-:Y:S02]  /*40300*/  UIADD3 UR32, UR24, 0x20000, URZ ;  /* 0x0002000018207890 */ /* 0x000fe4000fffe03f */
[----:B------:R-:W-:Y:S01]  /*40310*/  UIADD3 UR24, UR24, 0x28000, URZ ;  /* 0x0002800018187890 */ /* 0x000fe2000fffe03f */
[----:B------:R-:W-:Y:S01]  /*40320*/  UMOV UR44, UR28 ;  /* 0x0000001c002c7c82 */ /* 0x000fe20008000000 */
        /* <DEDUP_REMOVED lines=15> */
[----:B-1----:R-:W-:Y:S01]  /*40420*/  NOP ;  /* 0x0000000000007918 */ /* 0x002fe20000000000 */
.L_x_88:
[----:B------:R-:W-:Y:S05]  /*40430*/  BSYNC B0 ;  /* 0x0000000000007941 */ /* 0x000fea0003800000 */
.L_x_87:
[----:B------:R-:W-:Y:S04]  /*40440*/  BSSY B0, `(.L_x_92) ;  /* 0x000003a000007945 */ /* 0x000fe80003800000 */
[----:B------:R-:W-:Y:S05]  /*40450*/  @!P3 BRA `(.L_x_93) ;  /* 0x0000000000e0b947 */ /* 0x000fea0003800000 */
[----:B------:R-:W1:Y:S01]  /*40460*/  S2R R6, SR_CgaCtaId ;  /* 0x0000000000067919 */ /* 0x000e620000008800 */
[----:B------:R-:W-:-:S04]  /*40470*/  MOV R5, 0x400 ;  /* 0x0000040000057802 */ /* 0x000fc80000000f00 */
[----:B-1----:R-:W-:Y:S02]  /*40480*/  LEA R7, R6, R5, 0x18 ;  /* 0x0000000506077211 */ /* 0x002fe400078ec0ff */
[----:B------:R-:W-:-:S03]  /*40490*/  MOV R6, 0x1 ;  /* 0x0000000100067802 */ /* 0x000fc60000000f00 */
[----:B------:R-:W-:Y:S01]  /*404a0*/  IMAD R5, R4, 0x8, R7 ;  /* 0x0000000804057824 */ /* 0x000fe200078e0207 */
[----:B------:R-:W-:-:S04]  /*404b0*/  SHF.L.U32 R6, R6, 0x1f, RZ ;  /* 0x0000001f06067819 */ /* 0x000fc800000006ff */
[----:B------:R-:W1:Y:S02]  /*404c0*/  SYNCS.PHASECHK.TRANS64.TRYWAIT P0, [R5+URZ+0xb0060], R6 ;  /* 0x0b006006050075a7 */ /* 0x000e64000800017f */
[----:B-1----:R-:W-:Y:S05]  /*404d0*/  @!P0 BRA `(.L_x_94) ;  /* 0x0000001000888947 */ /* 0x002fea0003800000 */
.L_x_123:
        /* <DEDUP_REMOVED lines=8> */
.L_x_95:
[----:B------:R-:W-:-:S04]  /*40560*/  LOP3.LUT P0, RZ, R0, 0x1f, RZ, 0xc0, !PT ;  /* 0x0000001f00ff7812 */ /* 0x000fc8000780c0ff */
[----:B------:R-:W-:-:S13]  /*40570*/  PLOP3.LUT P0, PT, P0, P2, PT, 0x2a, 0x0 ;  /* 0x000000000000781c */ /* 0x000fda0000704572 */
[----:B------:R-:W-:Y:S05]  /*40580*/  @P0 BRA `(.L_x_96) ;  /* 0x0000000000040947 */ /* 0x000fea0003800000 */
[----:B------:R-:W-:Y:S01]  /*40590*/  BPT.TRAP 0x1 ;  /* 0x000000040000795c */ /* 0x000fe20000300000 */
.L_x_96:
[----:B------:R-:W-:Y:S01]  /*405a0*/  R2UR UR40, R4 ;  /* 0x00000000042872ca */ /* 0x000fe200000e0000 */
[----:B------:R-:W-:Y:S01]  /*405b0*/  ULDC.64 UR8, c[0x0][0x198] ;  /* 0x0000660000087ab9 */ /* 0x000fe20000000a00 */
[----:B------:R-:W-:Y:S01]  /*405c0*/  R2UR UR5, R7 ;  /* 0x00000000070572ca */ /* 0x000fe200000e0000 */
[----:B------:R-:W-:Y:S01]  /*405d0*/  UIADD3 UR4, UP0, UR8, 0xf0, URZ ;  /* 0x000000f008047890 */ /* 0x000fe2000ff1e03f */
[----:B------:R-:W-:Y:S01]  /*405e0*/  R2UR UR41, R5 ;  /* 0x00000000052972ca */ /* 0x000fe200000e0000 */
[----:B------:R-:W-:Y:S01]  /*405f0*/  UMOV UR6, 0x0 ;  /* 0x0000000000067882 */ /* 0x000fe20000000000 */
[----:B------:R-:W-:Y:S01]  /*40600*/  R2UR UR43, R8 ;  /* 0x00000000082b72ca */ /* 0x000fe200000e0000 */
[----:B------:R-:W-:Y:S01]  /*40610*/  UMOV UR7, 0x10000000 ;  /* 0x1000000000077882 */ /* 0x000fe20000000000 */
[----:B------:R-:W-:Y:S01]  /*40620*/  UMOV UR42, URZ ;  /* 0x0000003f002a7c82 */ /* 0x000fe20008000000 */
[----:B------:R-:W-:Y:S01]  /*40630*/  UMOV UR44, UR28 ;  /* 0x0000001c002c7c82 */ /* 0x000fe20008000000 */
[----:B------:R-:W-:Y:S01]  /*40640*/  UMOV UR45, UR29 ;  /* 0x0000001d002d7c82 */ /* 0x000fe20008000000 */
[----:B------:R-:W-:Y:S01]  /*40650*/  UMOV UR34, 0x80 ;  /* 0x0000008000227882 */ /* 0x000fe20000000000 */
[----:B------:R-:W-:Y:S01]  /*40660*/  UMOV UR36, UR28 ;  /* 0x0000001c00247c82 */ /* 0x000fe20008000000 */
[----:B------:R-:W-:Y:S01]  /*40670*/  UMOV UR37, UR29 ;  /* 0x0000001d00257c82 */ /* 0x000fe20008000000 */
[----:B------:R-:W-:Y:S01]  /*40680*/  UMOV UR26, 0x100 ;  /* 0x00000100001a7882 */ /* 0x000fe20000000000 */
[----:B------:R-:W-:-:S02]  /*40690*/  ULEA UR40, UR40, UR5, 0xf ;  /* 0x0000000528287291 */ /* 0x000fc4000f8e783f */
[----:B------:R-:W-:Y:S02]  /*406a0*/  UIADD3 UR41, UR41, 0xb0050, URZ ;  /* 0x000b005029297890 */ /* 0x000fe4000fffe03f */
[----:B------:R-:W-:Y:S02]  /*406b0*/  UIADD3 UR43, UR11, UR43, URZ ;  /* 0x0000002b0b2b7290 */ /* 0x000fe4000fffe03f */
[----:B------:R-:W-:Y:S02]  /*406c0*/  UIADD3.X UR5, URZ, UR9, URZ, UP0, !UPT ;  /* 0x000000093f057290 */ /* 0x000fe400087fe43f */
[----:B------:R-:W-:Y:S02]  /*406d0*/  UIADD3 UR32, UR40, 0x2000, URZ ;  /* 0x0000200028207890 */ /* 0x000fe4000fffe03f */
[----:B------:R-:W-:Y:S02]  /*406e0*/  UIADD3 UR24, UR40, 0x4000, URZ ;  /* 0x0000400028187890 */ /* 0x000fe4000fffe03f */
[----:B------:R-:W-:Y:S01]  /*406f0*/  UIADD3 UR16, UR40, 0x6000, URZ ;  /* 0x0000600028107890 */ /* 0x000fe2000fffe03f */
        /* <DEDUP_REMOVED lines=8> */
[----:B------:R-:W-:Y:S01]  /*40780*/  UMOV UR17, UR41 ;  /* 0x0000002900117c82 */ /* 0x000fe20008000000 */
[----:B------:R-:W-:Y:S01]  /*40790*/  UMOV UR19, UR43 ;  /* 0x0000002b00137c82 */ /* 0x000fe20008000000 */
[----:B------:R1:W-:Y:S01]  /*407a0*/  UTMALDG.4D [UR32], [UR4], desc[UR6] ;  /* 0x00000620040075b4 */ /* 0x0003e20008019000 */
[----:B------:R1:W-:Y:S01]  /*407b0*/  UTMALDG.4D [UR24], [UR4], desc[UR6] ;  /* 0x00000618040075b4 */ /* 0x0003e20008019000 */
[----:B------:R1:W-:Y:S02]  /*407c0*/  UTMALDG.4D [UR16], [UR4], desc[UR6] ;  /* 0x00000610040075b4 */ /* 0x0003e40008019000 */
[----:B-1----:R-:W-:Y:S01]  /*407d0*/  NOP ;  /* 0x0000000000007918 */ /* 0x002fe20000000000 */
.L_x_93:
[----:B------:R-:W-:Y:S05]  /*407e0*/  BSYNC B0 ;  /* 0x0000000000007941 */ /* 0x000fea0003800000 */
.L_x_92:
[----:B------:R-:W-:Y:S01]  /*407f0*/  BSSY B0, `(.L_x_97) ;  /* 0x000002e000007945 */ /* 0x000fe20003800000 */
[----:B------:R-:W-:-:S03]  /*40800*/  IMAD.MOV.U32 R8, RZ, RZ, RZ ;  /* 0x000000ffff087224 */ /* 0x000fc600078e00ff */
[----:B------:R-:W-:Y:S05]  /*40810*/  @!P4 BRA `(.L_x_98) ;  /* 0x0000000000acc947 */ /* 0x000fea0003800000 */
[----:B------:R-:W1:Y:S01]  /*40820*/  S2R R5, SR_CgaCtaId ;  /* 0x0000000000057919 */ /* 0x000e620000008800 */
[----:B------:R-:W-:Y:S02]  /*40830*/  MOV R4, 0x400 ;  /* 0x0000040000047802 */ /* 0x000fe40000000f00 */
[----:B------:R-:W-:-:S04]  /*40840*/  MOV R7, 0x1 ;  /* 0x0000000100077802 */ /* 0x000fc80000000f00 */
[----:B------:R-:W-:Y:S02]  /*40850*/  SHF.L.U32 R7, R7, 0x1f, RZ ;  /* 0x0000001f07077819 */ /* 0x000fe400000006ff */
[----:B-1----:R-:W-:-:S05]  /*40860*/  LEA R5, R5, R4, 0x18 ;  /* 0x0000000405057211 */ /* 0x002fca00078ec0ff */
[----:B------:R-:W-:-:S04]  /*40870*/  IMAD R4, R2, 0x8, R5 ;  /* 0x0000000802047824 */ /* 0x000fc800078e0205 */
[----:B------:R-:W1:Y:S02]  /*40880*/  SYNCS.PHASECHK.TRANS64.TRYWAIT P0, [R4+URZ+0xb0028], R7 ;  /* 0x0b002807040075a7 */ /* 0x000e64000800017f */
[----:B-1----:R-:W-:Y:S05]  /*40890*/  @!P0 BRA `(.L_x_99) ;  /* 0x0000000c00ac8947 */ /* 0x002fea0003800000 */
.L_x_124:
        /* <DEDUP_REMOVED lines=8> */
.L_x_100:
[----:B------:R-:W-:-:S04]  /*40920*/  LOP3.LUT P0, RZ, R0, 0x1f, RZ, 0xc0, !PT ;  /* 0x0000001f00ff7812 */ /* 0x000fc8000780c0ff */
[----:B------:R-:W-:-:S13]  /*40930*/  PLOP3.LUT P0, PT, P0, P2, PT, 0x2a, 0x0 ;  /* 0x000000000000781c */ /* 0x000fda0000704572 */
[----:B------:R-:W-:Y:S05]  /*40940*/  @P0 BRA `(.L_x_101) ;  /* 0x0000000000040947 */ /* 0x000fea0003800000 */
[----:B------:R-:W-:Y:S01]  /*40950*/  BPT.TRAP 0x1 ;  /* 0x000000040000795c */ /* 0x000fe20000300000 */
.L_x_101:
[----:B------:R-:W-:Y:S01]  /*40960*/  IMAD R5, R2, 0x20000, R5 ;  /* 0x0002000002057824 */ /* 0x000fe200078e0205 */
[----:B------:R-:W-:Y:S01]  /*40970*/  R2UR UR25, R4 ;  /* 0x00000000041972ca */ /* 0x000fe200000e0000 */
[----:B------:R-:W-:Y:S01]  /*40980*/  ULDC.64 UR4, c[0x0][0x198] ;  /* 0x0000660000047ab9 */ /* 0x000fe20000000a00 */
[----:B------:R-:W-:Y:S01]  /*40990*/  UMOV UR27, URZ ;  /* 0x0000003f001b7c82 */ /* 0x000fe20008000000 */
[----:B------:R-:W-:Y:S01]  /*409a0*/  UIADD3 UR4, UP0, UR4, 0x2f0, URZ ;  /* 0x000002f004047890 */ /* 0x000fe2000ff1e03f */
[----:B------:R-:W-:Y:S01]  /*409b0*/  R2UR UR16, R5 ;  /* 0x00000000051072ca */ /* 0x000fe200000e0000 */
[----:B------:R-:W-:Y:S01]  /*409c0*/  UMOV UR6, 0x0 ;  /* 0x0000000000067882 */ /* 0x000fe20000000000 */
[----:B------:R-:W-:Y:S01]  /*409d0*/  UMOV UR7, 0x10000000 ;  /* 0x1000000000077882 */ /* 0x000fe20000000000 */
[----:B------:R-:W-:Y:S01]  /*409e0*/  UIADD3.X UR5, URZ, UR5, URZ, UP0, !UPT ;  /* 0x000000053f057290 */ /* 0x000fe200087fe43f */
[----:B------:R-:W-:Y:S01]  /*409f0*/  IADD3 R2, R2, 0x1, RZ ;  /* 0x0000000102027810 */ /* 0x000fe20007ffe0ff */
[----:B------:R-:W-:Y:S01]  /*40a00*/  UMOV UR26, URZ ;  /* 0x0000003f001a7c82 */ /* 0x000fe20008000000 */
[----:B------:R-:W-:Y:S01]  /*40a10*/  UMOV UR18, 0x80 ;  /* 0x0000008000127882 */ /* 0x000fe20000000000 */
[----:B------:R-:W-:Y:S01]  /*40a20*/  UMOV UR20, UR28 ;  /* 0x0000001c00147c82 */ /* 0x000fe20008000000 */
[----:B------:R-:W-:Y:S01]  /*40a30*/  UMOV UR21, UR29 ;  /* 0x0000001d00157c82 */ /* 0x000fe20008000000 */
[----:B------:R-:W-:Y:S01]  /*40a40*/  UIADD3 UR25, UR25, 0xb0000, URZ ;  /* 0x000b000019197890 */ /* 0x000fe2000fffe03f */
[----:B------:R-:W-:Y:S01]  /*40a50*/  IMAD.MOV.U32 R8, RZ, RZ, 0x1 ;  /* 0x00000001ff087424 */ /* 0x000fe200078e00ff */
[----:B------:R-:W-:-:S02]  /*40a60*/  UMOV UR19, UR27 ;  /* 0x0000001b00137c82 */ /* 0x000fc40008000000 */
[----:B------:R-:W-:Y:S02]  /*40a70*/  UIADD3 UR24, UR16, 0x10000, URZ ;  /* 0x0001000010187890 */ /* 0x000fe4000fffe03f */
[----:B------:R-:W-:Y:S01]  /*40a80*/  UIADD3 UR16, UR16, 0x20000, URZ ;  /* 0x0002000010107890 */ /* 0x000fe2000fffe03f */
[----:B------:R-:W-:-:S06]  /*40a90*/  UMOV UR17, UR25 ;  /* 0x0000001900117c82 */ /* 0x000fcc0008000000 */
[----:B------:R1:W-:Y:S02]  /*40aa0*/  UTMALDG.4D [UR24], [UR4], desc[UR6] ;  /* 0x00000618040075b4 */ /* 0x0003e40008019000 */
[----:B------:R1:W-:Y:S02]  /*40ab0*/  UTMALDG.4D [UR16], [UR4], desc[UR6] ;  /* 0x00000610040075b4 */ /* 0x0003e40008019000 */
[----:B-1----:R-:W-:Y:S01]  /*40ac0*/  NOP ;  /* 0x0000000000007918 */ /* 0x002fe20000000000 */
.L_x_98:
[----:B------:R-:W-:Y:S05]  /*40ad0*/  BSYNC B0 ;  /* 0x0000000000007941 */ /* 0x000fea0003800000 */
.L_x_97:
[----:B------:R-:W-:-:S13]  /*40ae0*/  ISETP.GE.AND P0, PT, R3, 0x101, PT ;  /* 0x000001010300780c */ /* 0x000fda0003f06270 */
[----:B------:R-:W-:Y:S05]  /*40af0*/  @!P0 EXIT ;  /* 0x000000000000894d */ /* 0x000fea0003800000 */
[----:B------:R-:W-:Y:S01]  /*40b00*/  IADD3 R3, R3, 0xff, RZ ;  /* 0x000000ff03037810 */ /* 0x000fe20007ffe0ff */
[----:B------:R-:W-:Y:S01]  /*40b10*/  BSSY B0, `(.L_x_102) ;  /* 0x0000077000007945 */ /* 0x000fe20003800000 */
[----:B------:R-:W-:Y:S02]  /*40b20*/  LOP3.LUT P0, RZ, R0, 0x1f, RZ, 0xc0, !PT ;  /* 0x0000001f00ff7812 */ /* 0x000fe4000780c0ff */
[----:B------:R-:W-:Y:S02]  /*40b30*/  SHF.R.S32.HI R0, RZ, 0x1f, R3 ;  /* 0x0000001fff007819 */ /* 0x000fe40000011403 */
[----:B------:R-:W-:Y:S02]  /*40b40*/  PLOP3.LUT P0, PT, P0, P2, PT, 0x2a, 0x0 ;  /* 0x000000000000781c */ /* 0x000fe40000704572 */
[----:B------:R-:W-:Y:S01]  /*40b50*/  LEA.HI R0, R0, R3, RZ, 0x8 ;  /* 0x0000000300007211 */ /* 0x000fe200078f40ff */
[----:B------:R-:W-:-:S03]  /*40b60*/  IMAD.U32 R3, RZ, RZ, UR14 ;  /* 0x0000000eff037e24 */ /* 0x000fc6000f8e00ff */
[----:B------:R-:W-:Y:S02]  /*40b70*/  SHF.R.S32.HI R4, RZ, 0x8, R0 ;  /* 0x00000008ff047819 */ /* 0x000fe40000011400 */
[----:B------:R-:W-:Y:S01]  /*40b80*/  LOP3.LUT R0, R3, 0x2, RZ, 0xfc, !PT ;  /* 0x0000000203007812 */ /* 0x000fe200078efcff */
[----:B------:R-:W-:Y:S01]  /*40b90*/  IMAD.MOV.U32 R3, RZ, RZ, 0x1 ;  /* 0x00000001ff037424 */ /* 0x000fe200078e00ff */
[----:B------:R-:W-:-:S07]  /*40ba0*/  SHF.L.U32 R4, R4, 0x1, RZ ;  /* 0x0000000104047819 */ /* 0x000fce00000006ff */
.L_x_113:
[----:B------:R-:W-:Y:S04]  /*40bb0*/  BSSY B1, `(.L_x_103) ;  /* 0x000003a000017945 */ /* 0x000fe80003800000 */
[----:B------:R-:W-:Y:S05]  /*40bc0*/  @!P3 BRA `(.L_x_104) ;  /* 0x0000000000e0b947 */ /* 0x000fea0003800000 */
[----:B------:R-:W1:Y:S01]  /*40bd0*/  S2R R6, SR_CgaCtaId ;  /* 0x0000000000067919 */ /* 0x000e620000008800 */
[----:B------:R-:W-:-:S04]  /*40be0*/  MOV R5, 0x400 ;  /* 0x0000040000057802 */ /* 0x000fc80000000f00 */
[----:B-1----:R-:W-:Y:S02]  /*40bf0*/  LEA R7, R6, R5, 0x18 ;  /* 0x0000000506077211 */ /* 0x002fe400078ec0ff */
[----:B------:R-:W-:Y:S02]  /*40c00*/  SHF.L.U32 R5, R3, 0x1f, RZ ;  /* 0x0000001f03057819 */ /* 0x000fe400000006ff */
[----:B------:R-:W-:-:S04]  /*40c10*/  LEA R6, R2, R7, 0x3 ;  /* 0x0000000702067211 */ /* 0x000fc800078e18ff */
[----:B------:R-:W1:Y:S02]  /*40c20*/  SYNCS.PHASECHK.TRANS64.TRYWAIT P4, [R6+URZ+0xb0028], R5 ;  /* 0x0b002805060075a7 */ /* 0x000e64000808017f */
[----:B-1----:R-:W-:Y:S05]  /*40c30*/  @!P4 BRA `(.L_x_105) ;  /* 0x0000000800d8c947 */ /* 0x002fea0003800000 */
.L_x_125:
[----:B-1----:R-:W-:-:S04]  /*40c40*/  @P2 IMAD.MOV.U32 R5, RZ, RZ, 0x20000 ;  /* 0x00020000ff052424 */ /* 0x002fc800078e00ff */
[----:B------:R1:W-:Y:S02]  /*40c50*/  @P2 SYNCS.ARRIVE.TRANS64 RZ, [R6+URZ+0xb0000], R5 ;  /* 0x0b00000506ff29a7 */ /* 0x0003e4000800003f */
[----:B-1----:R-:W-:-:S04]  /*40c60*/  PRMT R5, R0, 0x9910, RZ ;  /* 0x0000991000057816 */ /* 0x002fc800000000ff */
[----:B------:R-:W-:-:S13]  /*40c70*/  ISETP.NE.AND P4, PT, R5, 0x2, PT ;  /* 0x000000020500780c */ /* 0x000fda0003f85270 */
[----:B------:R-:W-:Y:S05]  /*40c80*/  @P4 BRA `(.L_x_106) ;  /* 0x0000000000044947 */ /* 0x000fea0003800000 */
[----:B------:R-:W-:Y:S01]  /*40c90*/  BPT.TRAP 0x1 ;  /* 0x000000040000795c */ /* 0x000fe20000300000 */
.L_x_106:
[----:B------:R-:W-:Y:S05]  /*40ca0*/  @P0 BRA `(.L_x_107) ;  /* 0x0000000000040947 */ /* 0x000fea0003800000 */
[----:B------:R-:W-:Y:S01]  /*40cb0*/  BPT.TRAP 0x1 ;  /* 0x000000040000795c */ /* 0x000fe20000300000 */
.L_x_107:
[----:B------:R-:W-:Y:S01]  /*40cc0*/  LEA R7, R2, R7, 0x11 ;  /* 0x0000000702077211 */ /* 0x000fe200078e88ff */
[----:B------:R-:W-:Y:S01]  /*40cd0*/  ULDC.64 UR4, c[0x0][0x198] ;  /* 0x0000660000047ab9 */ /* 0x000fe20000000a00 */
[----:B------:R-:W-:Y:S01]  /*40ce0*/  R2UR UR25, R6 ;  /* 0x00000000061972ca */ /* 0x000fe200000e0000 */
[----:B------:R-:W-:Y:S01]  /*40cf0*/  UIADD3 UR4, UP0, UR4, 0x1f0, URZ ;  /* 0x000001f004047890 */ /* 0x000fe2000ff1e03f */
[----:B------:R-:W-:Y:S01]  /*40d00*/  R2UR UR27, R8 ;  /* 0x00000000081b72ca */ /* 0x000fe200000e0000 */
[----:B------:R-:W-:Y:S01]  /*40d10*/  UMOV UR6, 0x0 ;  /* 0x0000000000067882 */ /* 0x000fe20000000000 */
[----:B------:R-:W-:Y:S01]  /*40d20*/  R2UR UR32, R7 ;  /* 0x00000000072072ca */ /* 0x000fe200000e0000 */
[----:B------:R-:W-:Y:S01]  /*40d30*/  UIADD3.X UR5, URZ, UR5, URZ, UP0, !UPT ;  /* 0x000000053f057290 */ /* 0x000fe200087fe43f */
[----:B------:R-:W-:Y:S01]  /*40d40*/  VIADD R5, R2, 0x1 ;  /* 0x0000000102057836 */ /* 0x000fe20000000000 */
[----:B------:R-:W-:Y:S01]  /*40d50*/  UMOV UR7, 0x10000000 ;  /* 0x1000000000077882 */ /* 0x000fe20000000000 */
[----:B------:R-:W-:Y:S01]  /*40d60*/  UMOV UR26, URZ ;  /* 0x0000003f001a7c82 */ /* 0x000fe20008000000 */
[----:B------:R-:W-:Y:S01]  /*40d70*/  UMOV UR42, 0x80 ;  /* 0x00000080002a7882 */ /* 0x000fe20000000000 */
[----:B------:R-:W-:Y:S01]  /*40d80*/  UMOV UR44, UR28 ;  /* 0x0000001c002c7c82 */ /* 0x000fe20008000000 */
[----:B------:R-:W-:Y:S01]  /*40d90*/  UMOV UR45, UR29 ;  /* 0x0000001d002d7c82 */ /* 0x000fe20008000000 */
[----:B------:R-:W-:Y:S01]  /*40da0*/  UMOV UR18, 0x100 ;  /* 0x0000010000127882 */ /* 0x000fe20000000000 */
[----:B------:R-:W-:Y:S01]  /*40db0*/  UIADD3 UR25, UR25, 0xb0000, URZ ;  /* 0x000b000019197890 */ /* 0x000fe2000fffe03f */
[----:B------:R-:W-:Y:S01]  /*40dc0*/  ISETP.NE.AND P4, PT, R5, 0x5, PT ;  /* 0x000000050500780c */ /* 0x000fe20003f85270 */
[----:B------:R-:W-:-:S02]  /*40dd0*/  USHF.L.U32 UR27, UR27, 0x8, URZ ;  /* 0x000000081b1b7899 */ /* 0x000fc4000800063f */
[----:B------:R-:W-:Y:S01]  /*40de0*/  UIADD3 UR24, UR32, 0x10000, URZ ;  /* 0x0001000020187890 */ /* 0x000fe2000fffe03f */
[----:B------:R-:W-:Y:S01]  /*40df0*/  SEL R2, RZ, 0x1, P4 ;  /* 0x00000001ff027807 */ /* 0x000fe20002000000 */
[----:B------:R-:W-:Y:S02]  /*40e00*/  UIADD3 UR40, UR32, 0x18000, URZ ;  /* 0x0001800020287890 */ /* 0x000fe4000fffe03f */
[----:B------:R-:W-:Y:S01]  /*40e10*/  UIADD3 UR16, UR32, 0x20000, URZ ;  /* 0x0002000020107890 */ /* 0x000fe2000fffe03f */
[----:B------:R-:W-:Y:S01]  /*40e20*/  LOP3.LUT R3, R3, R2, RZ, 0x3c, !PT ;  /* 0x0000000203037212 */ /* 0x000fe200078e3cff */
[----:B------:R-:W-:Y:S01]  /*40e30*/  UIADD3 UR32, UR32, 0x28000, URZ ;  /* 0x0002800020207890 */ /* 0x000fe2000fffe03f */
[----:B------:R-:W-:Y:S01]  /*40e40*/  SEL R2, R5, RZ, P4 ;  /* 0x000000ff05027207 */ /* 0x000fe20002000000 */
[----:B------:R-:W-:Y:S01]  /*40e50*/  UMOV UR41, UR25 ;  /* 0x0000001900297c82 */ /* 0x000fe20008000000 */
[----:B------:R-:W-:Y:S01]  /*40e60*/  UMOV UR43, UR27 ;  /* 0x0000001b002b7c82 */ /* 0x000fe20008000000 */
        /* <DEDUP_REMOVED lines=14> */
.L_x_104:
[----:B------:R-:W-:Y:S05]  /*40f50*/  BSYNC B1 ;  /* 0x0000000000017941 */ /* 0x000fea0003800000 */
.L_x_103:
[----:B------:R-:W-:Y:S01]  /*40f60*/  ISETP.LT.OR P4, PT, R4, 0x4, !P3 ;  /* 0x000000040400780c */ /* 0x000fe20005f81670 */
[----:B------:R-:W-:-:S12]  /*40f70*/  BSSY B1, `(.L_x_108) ;  /* 0x000002d000017945 */ /* 0x000fd80003800000 */
[----:B------:R-:W-:Y:S05]  /*40f80*/  @P4 BRA `(.L_x_109) ;  /* 0x0000000000ac4947 */ /* 0x000fea0003800000 */
[----:B------:R-:W1:Y:S01]  /*40f90*/  S2R R6, SR_CgaCtaId ;  /* 0x0000000000067919 */ /* 0x000e620000008800 */
[----:B------:R-:W-:Y:S02]  /*40fa0*/  MOV R5, 0x400 ;  /* 0x0000040000057802 */ /* 0x000fe40000000f00 */
[----:B------:R-:W-:Y:S02]  /*40fb0*/  SHF.L.U32 R7, R3, 0x1f, RZ ;  /* 0x0000001f03077819 */ /* 0x000fe400000006ff */
[----:B-1----:R-:W-:-:S04]  /*40fc0*/  LEA R5, R6, R5, 0x18 ;  /* 0x0000000506057211 */ /* 0x002fc800078ec0ff */
[----:B------:R-:W-:-:S04]  /*40fd0*/  LEA R6, R2, R5, 0x3 ;  /* 0x0000000502067211 */ /* 0x000fc800078e18ff */
[----:B------:R-:W1:Y:S02]  /*40fe0*/  SYNCS.PHASECHK.TRANS64.TRYWAIT P4, [R6+URZ+0xb0028], R7 ;  /* 0x0b002807060075a7 */ /* 0x000e64000808017f */
[----:B-1----:R-:W-:Y:S05]  /*40ff0*/  @!P4 BRA `(.L_x_110) ;  /* 0x0000000400fcc947 */ /* 0x002fea0003800000 */
.L_x_126:
[----:B-1----:R-:W-:-:S04]  /*41000*/  @P1 IMAD.MOV.U32 R7, RZ, RZ, 0x20000 ;  /* 0x00020000ff071424 */ /* 0x002fc800078e00ff */
[----:B------:R1:W-:Y:S02]  /*41010*/  @P1 SYNCS.ARRIVE.TRANS64 RZ, [R6+URZ+0xb0000], R7 ;  /* 0x0b00000706ff19a7 */ /* 0x0003e4000800003f */
[----:B-1----:R-:W-:-:S04]  /*41020*/  PRMT R7, R0, 0x9910, RZ ;  /* 0x0000991000077816 */ /* 0x002fc800000000ff */
[----:B------:R-:W-:-:S13]  /*41030*/  ISETP.NE.AND P4, PT, R7, 0x2, PT ;  /* 0x000000020700780c */ /* 0x000fda0003f85270 */
[----:B------:R-:W-:Y:S05]  /*41040*/  @P4 BRA `(.L_x_111) ;  /* 0x0000000000044947 */ /* 0x000fea0003800000 */
[----:B------:R-:W-:Y:S01]  /*41050*/  BPT.TRAP 0x1 ;  /* 0x000000040000795c */ /* 0x000fe20000300000 */
.L_x_111:
[----:B------:R-:W-:Y:S05]  /*41060*/  @P0 BRA `(.L_x_112) ;  /* 0x0000000000040947 */ /* 0x000fea0003800000 */
[----:B------:R-:W-:Y:S01]  /*41070*/  BPT.TRAP 0x1 ;  /* 0x000000040000795c */ /* 0x000fe20000300000 */
.L_x_112:
[----:B------:R-:W-:Y:S01]  /*41080*/  LEA R5, R2, R5, 0x11 ;  /* 0x0000000502057211 */ /* 0x000fe200078e88ff */
[----:B------:R-:W-:Y:S01]  /*41090*/  ULDC.64 UR4, c[0x0][0x198] ;  /* 0x0000660000047ab9 */ /* 0x000fe20000000a00 */
[----:B------:R-:W-:Y:S01]  /*410a0*/  R2UR UR26, R8 ;  /* 0x00000000081a72ca */ /* 0x000fe200000e0000 */
[----:B------:R-:W-:Y:S01]  /*410b0*/  UIADD3 UR4, UP0, UR4, 0x2f0, URZ ;  /* 0x000002f004047890 */ /* 0x000fe2000ff1e03f */
[----:B------:R-:W-:Y:S01]  /*410c0*/  R2UR UR25, R6 ;  /* 0x00000000061972ca */ /* 0x000fe200000e0000 */
[----:B------:R-:W-:Y:S01]  /*410d0*/  UMOV UR27, URZ ;  /* 0x0000003f001b7c82 */ /* 0x000fe20008000000 */
[----:B------:R-:W-:Y:S01]  /*410e0*/  R2UR UR16, R5 ;  /* 0x00000000051072ca */ /* 0x000fe200000e0000 */
[----:B------:R-:W-:Y:S01]  /*410f0*/  UIADD3.X UR5, URZ, UR5, URZ, UP0, !UPT ;  /* 0x000000053f057290 */ /* 0x000fe200087fe43f */
[----:B------:R-:W-:Y:S01]  /*41100*/  VIADD R2, R2, 0x1 ;  /* 0x0000000102027836 */ /* 0x000fe20000000000 */
[----:B------:R-:W-:Y:S01]  /*41110*/  UMOV UR6, 0x0 ;  /* 0x0000000000067882 */ /* 0x000fe20000000000 */
[----:B------:R-:W-:Y:S01]  /*41120*/  UMOV UR7, 0x10000000 ;  /* 0x1000000000077882 */ /* 0x000fe20000000000 */
[----:B------:R-:W-:Y:S01]  /*41130*/  UMOV UR20, UR28 ;  /* 0x0000001c00147c82 */ /* 0x000fe20008000000 */
[----:B------:R-:W-:Y:S01]  /*41140*/  UMOV UR21, UR29 ;  /* 0x0000001d00157c82 */ /* 0x000fe20008000000 */
[----:B------:R-:W-:Y:S01]  /*41150*/  UMOV UR19, UR27 ;  /* 0x0000001b00137c82 */ /* 0x000fe20008000000 */
[----:B------:R-:W-:Y:S01]  /*41160*/  ISETP.NE.AND P4, PT, R2, 0x5, PT ;  /* 0x000000050200780c */ /* 0x000fe20003f85270 */
[----:B------:R-:W-:Y:S01]  /*41170*/  USHF.L.U32 UR26, UR26, 0x8, URZ ;  /* 0x000000081a1a7899 */ /* 0x000fe2000800063f */
[----:B------:R-:W-:Y:S01]  /*41180*/  IADD3 R8, R8, 0x1, RZ ;  /* 0x0000000108087810 */ /* 0x000fe20007ffe0ff */
[----:B------:R-:W-:Y:S01]  /*41190*/  UIADD3 UR25, UR25, 0xb0000, URZ ;  /* 0x000b000019197890 */ /* 0x000fe2000fffe03f */
[----:B------:R-:W-:Y:S01]  /*411a0*/  SEL R6, RZ, 0x1, P4 ;  /* 0x00000001ff067807 */ /* 0x000fe20002000000 */
[----:B------:R-:W-:Y:S01]  /*411b0*/  UIADD3 UR24, UR16, 0x10000, URZ ;  /* 0x0001000010187890 */ /* 0x000fe2000fffe03f */
[----:B------:R-:W-:Y:S01]  /*411c0*/  SEL R2, R2, RZ, P4 ;  /* 0x000000ff02027207 */ /* 0x000fe20002000000 */
[----:B------:R-:W-:Y:S01]  /*411d0*/  UIADD3 UR18, UR26, 0x80, URZ ;  /* 0x000000801a127890 */ /* 0x000fe2000fffe03f */
[----:B------:R-:W-:Y:S01]  /*411e0*/  LOP3.LUT R3, R3, R6, RZ, 0x3c, !PT ;  /* 0x0000000603037212 */ /* 0x000fe200078e3cff */
[----:B------:R-:W-:Y:S01]  /*411f0*/  UIADD3 UR16, UR16, 0x20000, URZ ;  /* 0x0002000010107890 */ /* 0x000fe2000fffe03f */
[----:B------:R-:W-:-:S04]  /*41200*/  UMOV UR17, UR25 ;  /* 0x0000001900117c82 */ /* 0x000fc80008000000 */
[----:B------:R1:W-:Y:S04]  /*41210*/  UTMALDG.4D [UR24], [UR4], desc[UR6] ;  /* 0x00000618040075b4 */ /* 0x0003e80008019000 */
[----:B------:R1:W-:Y:S02]  /*41220*/  UTMALDG.4D [UR16], [UR4], desc[UR6] ;  /* 0x00000610040075b4 */ /* 0x0003e40008019000 */
[----:B-1----:R-:W-:Y:S01]  /*41230*/  NOP ;  /* 0x0000000000007918 */ /* 0x002fe20000000000 */
.L_x_109:
[----:B------:R-:W-:Y:S05]  /*41240*/  BSYNC B1 ;  /* 0x0000000000017941 */ /* 0x000fea0003800000 */
.L_x_108:
[C---:B------:R-:W-:Y:S01]  /*41250*/  ISETP.GT.AND P4, PT, R4.reuse, 0x4, PT ;  /* 0x000000040400780c */ /* 0x040fe20003f84270 */
[----:B------:R-:W-:-:S12]  /*41260*/  VIADD R4, R4, 0xfffffffe ;  /* 0xfffffffe04047836 */ /* 0x000fd80000000000 */
[----:B------:R-:W-:Y:S05]  /*41270*/  @P4 BRA `(.L_x_113) ;  /* 0xfffffff8004c4947 */ /* 0x000fea000383ffff */
[----:B------:R-:W-:Y:S05]  /*41280*/  BSYNC B0 ;  /* 0x0000000000007941 */ /* 0x000fea0003800000 */
.L_x_102:
[----:B------:R-:W-:Y:S05]  /*41290*/  EXIT ;  /* 0x000000000000794d */ /* 0x000fea0003800000 */
.L_x_15:
[----:B-1----:R-:W-:-:S04]  /*412a0*/  MOV R3, UR5 ;  /* 0x0000000500037c02 */ /* 0x002fc80008000f00 */
[----:B------:R1:W2:Y:S03]  /*412b0*/  SYNCS.PHASECHK.TRANS64.TRYWAIT P1, [R3+URZ+0xb0050], R4 ;  /* 0x0b005004030075a7 */ /* 0x0002a6000802017f */
[----:B--2---:R-:W-:Y:S05]  /*412c0*/  @!P1 NANOSLEEP.SYNCS 0x989680 ;  /* 0x009896800000995d */ /* 0x004fea0003900000 */
[----:B------:R-:W2:Y:S02]  /*412d0*/  @!P1 SYNCS.PHASECHK.TRANS64 P1, [R3+URZ+0xb0050], R4 ;  /* 0x0b005004030095a7 */ /* 0x000ea4000802007f */
[----:B--2---:R-:W-:Y:S05]  /*412e0*/  @!P1 BRA `(.L_x_15) ;  /* 0xfffffffc00ec9947 */ /* 0x004fea000383ffff */
[----:B------:R-:W-:Y:S05]  /*412f0*/  BRA `(.L_x_114) ;  /* 0xfffffbfc00347947 */ /* 0x000fea000383ffff */
.L_x_17:
[----:B------:R-:W-:-:S13]  /*41300*/  R2UR UR4, R199 ;  /* 0x00000000c70472ca */ /* 0x000fda00000e0000 */
[----:B-1----:R-:W-:-:S04]  /*41310*/  IMAD.U32 R3, RZ, RZ, UR4 ;  /* 0x00000004ff037e24 */ /* 0x002fc8000f8e00ff */
[----:B------:R1:W2:Y:S03]  /*41320*/  SYNCS.PHASECHK.TRANS64.TRYWAIT P1, [R3+URZ+0xb0000], R6 ;  /* 0x0b000006030075a7 */ /* 0x0002a6000802017f */
[----:B--2---:R-:W-:Y:S05]  /*41330*/  @!P1 NANOSLEEP.SYNCS 0x989680 ;  /* 0x009896800000995d */ /* 0x004fea0003900000 */
[----:B------:R-:W2:Y:S02]  /*41340*/  @!P1 SYNCS.PHASECHK.TRANS64 P1, [R3+URZ+0xb0000], R6 ;  /* 0x0b000006030095a7 */ /* 0x000ea4000802007f */
[----:B--2---:R-:W-:Y:S05]  /*41350*/  @!P1 BRA `(.L_x_17) ;  /* 0xfffffffc00e89947 */ /* 0x004fea000383ffff */
[----:B------:R-:W-:Y:S05]  /*41360*/  BRA `(.L_x_115) ;  /* 0xfffffbfc003c7947 */ /* 0x000fea000383ffff */
.L_x_18:
[----:B-1----:R-:W2:Y:S02]  /*41370*/  LDL R4, [R1+0x408] ;  /* 0x0004080001047983 */ /* 0x002ea40000100800 */
[----:B--2---:R-:W-:-:S13]  /*41380*/  R2UR UR4, R4 ;  /* 0x00000000040472ca */ /* 0x004fda00000e0000 */
[----:B------:R-:W-:-:S04]  /*41390*/  MOV R4, UR4 ;  /* 0x0000000400047c02 */ /* 0x000fc80008000f00 */
[----:B------:R1:W2:Y:S03]  /*413a0*/  SYNCS.PHASECHK.TRANS64.TRYWAIT P1, [R4+URZ+-0x8], R3 ;  /* 0xfffff803040075a7 */ /* 0x0002a6000802017f */
[----:B--2---:R-:W-:Y:S05]  /*413b0*/  @!P1 NANOSLEEP.SYNCS 0x989680 ;  /* 0x009896800000995d */ /* 0x004fea0003900000 */
[----:B------:R-:W2:Y:S02]  /*413c0*/  @!P1 SYNCS.PHASECHK.TRANS64 P1, [R4+URZ+-0x8], R3 ;  /* 0xfffff803040095a7 */ /* 0x000ea4000802007f */
[----:B--2---:R-:W-:Y:S05]  /*413d0*/  @!P1 BRA `(.L_x_18) ;  /* 0xfffffffc00e49947 */ /* 0x004fea000383ffff */
[----:B------:R-:W-:Y:S05]  /*413e0*/  BRA `(.L_x_116) ;  /* 0xfffffbfc00407947 */ /* 0x000fea000383ffff */
.L_x_20:
[----:B------:R-:W-:-:S13]  /*413f0*/  R2UR UR4, R199 ;  /* 0x00000000c70472ca */ /* 0x000fda00000e0000 */
[----:B-1----:R-:W-:-:S04]  /*41400*/  IMAD.U32 R7, RZ, RZ, UR4 ;  /* 0x00000004ff077e24 */ /* 0x002fc8000f8e00ff */
[----:B------:R1:W2:Y:S03]  /*41410*/  SYNCS.PHASECHK.TRANS64.TRYWAIT P2, [R7+URZ+0xb0008], R6 ;  /* 0x0b000806070075a7 */ /* 0x0002a6000804017f */
[----:B--2---:R-:W-:Y:S05]  /*41420*/  @!P2 NANOSLEEP.SYNCS 0x989680 ;  /* 0x009896800000a95d */ /* 0x004fea0003900000 */
[----:B------:R-:W2:Y:S02]  /*41430*/  @!P2 SYNCS.PHASECHK.TRANS64 P2, [R7+URZ+0xb0008], R6 ;  /* 0x0b0008060700a5a7 */ /* 0x000ea4000804007f */
[----:B--2---:R-:W-:Y:S05]  /*41440*/  @!P2 BRA `(.L_x_20) ;  /* 0xfffffffc00e8a947 */ /* 0x004fea000383ffff */
[----:B------:R-:W-:Y:S05]  /*41450*/  BRA `(.L_x_117) ;  /* 0xfffffc7800e87947 */ /* 0x000fea000383ffff */
.L_x_25:
[----:B--2---:R-:W-:-:S04]  /*41460*/  MOV R4, UR6 ;  /* 0x0000000600047c02 */ /* 0x004fc80008000f00 */
[----:B------:R2:W3:Y:S03]  /*41470*/  SYNCS.PHASECHK.TRANS64.TRYWAIT P3, [R4+URZ+0xb0000], R3 ;  /* 0x0b000003040075a7 */ /* 0x0004e6000806017f */
[----:B---3--:R-:W-:Y:S05]  /*41480*/  @!P3 NANOSLEEP.SYNCS 0x989680 ;  /* 0x009896800000b95d */ /* 0x008fea0003900000 */
[----:B------:R-:W3:Y:S02]  /*41490*/  @!P3 SYNCS.PHASECHK.TRANS64 P3, [R4+URZ+0xb0000], R3 ;  /* 0x0b0000030400b5a7 */ /* 0x000ee4000806007f */
[----:B---3--:R-:W-:Y:S05]  /*414a0*/  @!P3 BRA `(.L_x_25) ;  /* 0xfffffffc00ecb947 */ /* 0x008fea000383ffff */
[----:B------:R-:W-:Y:S05]  /*414b0*/  BRA `(.L_x_118) ;  /* 0xfffffd0c007c7947 */ /* 0x000fea000383ffff */
.L_x_29:
[----:B-1----:R-:W-:-:S04]  /*414c0*/  IMAD.U32 R0, RZ, RZ, UR6 ;  /* 0x00000006ff007e24 */ /* 0x002fc8000f8e00ff */
[----:B------:R1:W2:Y:S03]  /*414d0*/  SYNCS.PHASECHK.TRANS64.TRYWAIT P3, [R0+URZ+0xb0000], R17 ;  /* 0x0b000011000075a7 */ /* 0x0002a6000806017f */
[----:B--2---:R-:W-:Y:S05]  /*414e0*/  @!P3 NANOSLEEP.SYNCS 0x989680 ;  /* 0x009896800000b95d */ /* 0x004fea0003900000 */
[----:B------:R-:W2:Y:S02]  /*414f0*/  @!P3 SYNCS.PHASECHK.TRANS64 P3, [R0+URZ+0xb0000], R17 ;  /* 0x0b0000110000b5a7 */ /* 0x000ea4000806007f */
[----:B--2---:R-:W-:Y:S05]  /*41500*/  @!P3 BRA `(.L_x_29) ;  /* 0xfffffffc00ecb947 */ /* 0x004fea000383ffff */
[----:B------:R-:W-:Y:S05]  /*41510*/  BRA `(.L_x_28) ;  /* 0xfffffd9c00787947 */ /* 0x000fea000383ffff */
.L_x_37:
[----:B--2---:R-:W-:-:S04]  /*41520*/  MOV R6, UR7 ;  /* 0x0000000700067c02 */ /* 0x004fc80008000f00 */
[----:B------:R2:W3:Y:S03]  /*41530*/  SYNCS.PHASECHK.TRANS64.TRYWAIT P3, [R6+URZ+0xb0000], R5 ;  /* 0x0b000005060075a7 */ /* 0x0004e6000806017f */
[----:B---3--:R-:W-:Y:S05]  /*41540*/  @!P3 NANOSLEEP.SYNCS 0x989680 ;  /* 0x009896800000b95d */ /* 0x008fea0003900000 */
[----:B------:R-:W3:Y:S02]  /*41550*/  @!P3 SYNCS.PHASECHK.TRANS64 P3, [R6+URZ+0xb0000], R5 ;  /* 0x0b0000050600b5a7 */ /* 0x000ee4000806007f */
[----:B---3--:R-:W-:Y:S05]  /*41560*/  @!P3 BRA `(.L_x_37) ;  /* 0xfffffffc00ecb947 */ /* 0x008fea000383ffff */
[----:B------:R-:W-:Y:S05]  /*41570*/  BRA `(.L_x_119) ;  /* 0xfffffe40000c7947 */ /* 0x000fea000383ffff */
.L_x_41:
[----:B-1----:R-:W-:-:S04]  /*41580*/  IMAD.U32 R0, RZ, RZ, UR7 ;  /* 0x00000007ff007e24 */ /* 0x002fc8000f8e00ff */
[----:B------:R1:W2:Y:S03]  /*41590*/  SYNCS.PHASECHK.TRANS64.TRYWAIT P3, [R0+URZ+0xb0000], R5 ;  /* 0x0b000005000075a7 */ /* 0x0002a6000806017f */
[----:B--2---:R-:W-:Y:S05]  /*415a0*/  @!P3 NANOSLEEP.SYNCS 0x989680 ;  /* 0x009896800000b95d */ /* 0x004fea0003900000 */
[----:B------:R-:W2:Y:S02]  /*415b0*/  @!P3 SYNCS.PHASECHK.TRANS64 P3, [R0+URZ+0xb0000], R5 ;  /* 0x0b0000050000b5a7 */ /* 0x000ea4000806007f */
[----:B--2---:R-:W-:Y:S05]  /*415c0*/  @!P3 BRA `(.L_x_41) ;  /* 0xfffffffc00ecb947 */ /* 0x004fea000383ffff */
[----:B------:R-:W-:Y:S05]  /*415d0*/  BRA `(.L_x_40) ;  /* 0xfffffedc00707947 */ /* 0x000fea000383ffff */
.L_x_57:
[----:B------:R-:W2:Y:S02]  /*415e0*/  LDL R4, [R1+0x408] ;  /* 0x0004080001047983 */ /* 0x000ea40000100800 */
[----:B--2---:R-:W-:-:S13]  /*415f0*/  R2UR UR4, R4 ;  /* 0x00000000040472ca */ /* 0x004fda00000e0000 */
[----:B-1----:R-:W-:-:S04]  /*41600*/  MOV R5, UR4 ;  /* 0x0000000400057c02 */ /* 0x002fc80008000f00 */
[----:B------:R1:W2:Y:S03]  /*41610*/  SYNCS.PHASECHK.TRANS64.TRYWAIT P0, [R5+URZ+0x8], R0 ;  /* 0x00000800050075a7 */ /* 0x0002a6000800017f */
[----:B--2---:R-:W-:Y:S05]  /*41620*/  @!P0 NANOSLEEP.SYNCS 0x989680 ;  /* 0x009896800000895d */ /* 0x004fea0003900000 */
[----:B------:R-:W2:Y:S02]  /*41630*/  @!P0 SYNCS.PHASECHK.TRANS64 P0, [R5+URZ+0x8], R0 ;  /* 0x00000800050085a7 */ /* 0x000ea4000800007f */
[----:B--2---:R-:W-:Y:S05]  /*41640*/  @!P0 BRA `(.L_x_57) ;  /* 0xfffffffc00e48947 */ /* 0x004fea000383ffff */
[----:B------:R-:W-:Y:S05]  /*41650*/  BRA `(.L_x_120) ;  /* 0xffffffac00007947 */ /* 0x000fea000383ffff */
.L_x_84:
[----:B--2---:R2:W4:Y:S02]  /*41660*/  SYNCS.PHASECHK.TRANS64.TRYWAIT P0, [R4+URZ+0xb0060], R3 ;  /* 0x0b006003040075a7 */ /* 0x004524000800017f */
[----:B----4-:R-:W-:Y:S05]  /*41670*/  @!P0 NANOSLEEP.SYNCS 0x989680 ;  /* 0x009896800000895d */ /* 0x010fea0003900000 */
[----:B------:R-:W4:Y:S02]  /*41680*/  @!P0 SYNCS.PHASECHK.TRANS64 P0, [R4+URZ+0xb0060], R3 ;  /* 0x0b006003040085a7 */ /* 0x000f24000800007f */
[----:B----4-:R-:W-:Y:S05]  /*41690*/  @!P0 BRA `(.L_x_84) ;  /* 0xfffffffc00f08947 */ /* 0x010fea000383ffff */
[----:B------:R-:W-:Y:S05]  /*416a0*/  BRA `(.L_x_121) ;  /* 0xffffffe400c47947 */ /* 0x000fea000383ffff */
.L_x_89:
[----:B-1----:R1:W2:Y:S02]  /*416b0*/  SYNCS.PHASECHK.TRANS64.TRYWAIT P0, [R5+URZ+0xb0028], R2 ;  /* 0x0b002802050075a7 */ /* 0x0022a4000800017f */
[----:B--2---:R-:W-:Y:S05]  /*416c0*/  @!P0 NANOSLEEP.SYNCS 0x989680 ;  /* 0x009896800000895d */ /* 0x004fea0003900000 */
[----:B------:R-:W2:Y:S02]  /*416d0*/  @!P0 SYNCS.PHASECHK.TRANS64 P0, [R5+URZ+0xb0028], R2 ;  /* 0x0b002802050085a7 */ /* 0x000ea4000800007f */
[----:B--2---:R-:W-:Y:S05]  /*416e0*/  @!P0 BRA `(.L_x_89) ;  /* 0xfffffffc00f08947 */ /* 0x004fea000383ffff */
[----:B------:R-:W-:Y:S05]  /*416f0*/  BRA `(.L_x_122) ;  /* 0xffffffe800947947 */ /* 0x000fea000383ffff */
.L_x_94:
[----:B-1----:R1:W2:Y:S02]  /*41700*/  SYNCS.PHASECHK.TRANS64.TRYWAIT P0, [R5+URZ+0xb0060], R6 ;  /* 0x0b006006050075a7 */ /* 0x0022a4000800017f */
[----:B--2---:R-:W-:Y:S05]  /*41710*/  @!P0 NANOSLEEP.SYNCS 0x989680 ;  /* 0x009896800000895d */ /* 0x004fea0003900000 */
[----:B------:R-:W2:Y:S02]  /*41720*/  @!P0 SYNCS.PHASECHK.TRANS64 P0, [R5+URZ+0xb0060], R6 ;  /* 0x0b006006050085a7 */ /* 0x000ea4000800007f */
[----:B--2---:R-:W-:Y:S05]  /*41730*/  @!P0 BRA `(.L_x_94) ;  /* 0xfffffffc00f08947 */ /* 0x004fea000383ffff */
[----:B------:R-:W-:Y:S05]  /*41740*/  BRA `(.L_x_123) ;  /* 0xffffffec00647947 */ /* 0x000fea000383ffff */
.L_x_99:
[----:B-1----:R1:W2:Y:S02]  /*41750*/  SYNCS.PHASECHK.TRANS64.TRYWAIT P0, [R4+URZ+0xb0028], R7 ;  /* 0x0b002807040075a7 */ /* 0x0022a4000800017f */
[----:B--2---:R-:W-:Y:S05]  /*41760*/  @!P0 NANOSLEEP.SYNCS 0x989680 ;  /* 0x009896800000895d */ /* 0x004fea0003900000 */
[----:B------:R-:W2:Y:S02]  /*41770*/  @!P0 SYNCS.PHASECHK.TRANS64 P0, [R4+URZ+0xb0028], R7 ;  /* 0x0b002807040085a7 */ /* 0x000ea4000800007f */
[----:B--2---:R-:W-:Y:S05]  /*41780*/  @!P0 BRA `(.L_x_99) ;  /* 0xfffffffc00f08947 */ /* 0x004fea000383ffff */
[----:B------:R-:W-:Y:S05]  /*41790*/  BRA `(.L_x_124) ;  /* 0xfffffff000407947 */ /* 0x000fea000383ffff */
.L_x_105:
[----:B-1----:R1:W2:Y:S02]  /*417a0*/  SYNCS.PHASECHK.TRANS64.TRYWAIT P4, [R6+URZ+0xb0028], R5 ;  /* 0x0b002805060075a7 */ /* 0x0022a4000808017f */
[----:B--2---:R-:W-:Y:S05]  /*417b0*/  @!P4 NANOSLEEP.SYNCS 0x989680 ;  /* 0x009896800000c95d */ /* 0x004fea0003900000 */
[----:B------:R-:W2:Y:S02]  /*417c0*/  @!P4 SYNCS.PHASECHK.TRANS64 P4, [R6+URZ+0xb0028], R5 ;  /* 0x0b0028050600c5a7 */ /* 0x000ea4000808007f */
[----:B--2---:R-:W-:Y:S05]  /*417d0*/  @!P4 BRA `(.L_x_105) ;  /* 0xfffffffc00f0c947 */ /* 0x004fea000383ffff */
[----:B------:R-:W-:Y:S05]  /*417e0*/  BRA `(.L_x_125) ;  /* 0xfffffff400147947 */ /* 0x000fea000383ffff */
.L_x_110:
[----:B-1----:R1:W2:Y:S02]  /*417f0*/  SYNCS.PHASECHK.TRANS64.TRYWAIT P4, [R6+URZ+0xb0028], R7 ;  /* 0x0b002807060075a7 */ /* 0x0022a4000808017f */
[----:B--2---:R-:W-:Y:S05]  /*41800*/  @!P4 NANOSLEEP.SYNCS 0x989680 ;  /* 0x009896800000c95d */ /* 0x004fea0003900000 */
[----:B------:R-:W2:Y:S02]  /*41810*/  @!P4 SYNCS.PHASECHK.TRANS64 P4, [R6+URZ+0xb0028], R7 ;  /* 0x0b0028070600c5a7 */ /* 0x000ea4000808007f */
[----:B--2---:R-:W-:Y:S05]  /*41820*/  @!P4 BRA `(.L_x_110) ;  /* 0xfffffffc00f0c947 */ /* 0x004fea000383ffff */
[----:B------:R-:W-:Y:S05]  /*41830*/  BRA `(.L_x_126) ;  /* 0xfffffff400f07947 */ /* 0x000fea000383ffff */
        .weak           $__internal_0_$__cuda_sm20_rcp_rn_f32_slowpath
        .type           $__internal_0_$__cuda_sm20_rcp_rn_f32_slowpath,@function
        .size           $__internal_0_$__cuda_sm20_rcp_rn_f32_slowpath,(.L_x_132 - $__internal_0_$__cuda_sm20_rcp_rn_f32_slowpath)
$__internal_0_$__cuda_sm20_rcp_rn_f32_slowpath:
[----:B------:R-:W-:Y:S01]  /*41840*/  IMAD.SHL.U32 R2, R0, 0x2, RZ ;  /* 0x0000000200027824 */ /* 0x000fe200078e00ff */
[----:B------:R-:W-:Y:S04]  /*41850*/  BSSY B2, `(.L_x_127) ;  /* 0x0000030000027945 */ /* 0x000fe80003800000 */
[----:B------:R-:W-:-:S04]  /*41860*/  SHF.R.U32.HI R2, RZ, 0x18, R2 ;  /* 0x00000018ff027819 */ /* 0x000fc80000011602 */
[----:B------:R-:W-:-:S13]  /*41870*/  ISETP.NE.U32.AND P0, PT, R2, RZ, PT ;  /* 0x000000ff0200720c */ /* 0x000fda0003f05070 */
[----:B------:R-:W-:Y:S05]  /*41880*/  @P0 BRA `(.L_x_128) ;  /* 0x0000000000280947 */ /* 0x000fea0003800000 */
[----:B------:R-:W-:-:S04]  /*41890*/  SHF.L.U32 R2, R0, 0x1, RZ ;  /* 0x0000000100027819 */ /* 0x000fc800000006ff */
[----:B------:R-:W-:-:S13]  /*418a0*/  ISETP.NE.AND P0, PT, R2, RZ, PT ;  /* 0x000000ff0200720c */ /* 0x000fda0003f05270 */
[----:B------:R-:W-:Y:S01]  /*418b0*/  @P0 FFMA R5, R0, 1.84467440737095516160e+19, RZ ;  /* 0x5f80000000050823 */ /* 0x000fe200000000ff */
[----:B------:R-:W-:Y:S08]  /*418c0*/  @!P0 MUFU.RCP R2, R0 ;  /* 0x0000000000028308 */ /* 0x000ff00000001000 */
[----:B------:R-:W1:Y:S02]  /*418d0*/  @P0 MUFU.RCP R3, R5 ;  /* 0x0000000500030308 */ /* 0x000e640000001000 */
[----:B-1----:R-:W-:-:S04]  /*418e0*/  @P0 FFMA R5, R5, R3, -1 ;  /* 0xbf80000005050423 */ /* 0x002fc80000000003 */
[----:B------:R-:W-:-:S04]  /*418f0*/  @P0 FADD.FTZ R5, -R5, -RZ ;  /* 0x800000ff05050221 */ /* 0x000fc80000010100 */
[----:B------:R-:W-:-:S04]  /*41900*/  @P0 FFMA R3, R3, R5, R3 ;  /* 0x0000000503030223 */ /* 0x000fc80000000003 */
[----:B------:R-:W-:Y:S01]  /*41910*/  @P0 FFMA R2, R3, 1.84467440737095516160e+19, RZ ;  /* 0x5f80000003020823 */ /* 0x000fe200000000ff */
[----:B------:R-:W-:Y:S06]  /*41920*/  BRA `(.L_x_129) ;  /* 0x0000000000887947 */ /* 0x000fec0003800000 */
.L_x_128:
[----:B------:R-:W-:-:S05]  /*41930*/  VIADD R12, R2, 0xffffff03 ;  /* 0xffffff03020c7836 */ /* 0x000fca0000000000 */
[----:B------:R-:W-:-:S13]  /*41940*/  ISETP.GT.U32.AND P0, PT, R12, 0x1, PT ;  /* 0x000000010c00780c */ /* 0x000fda0003f04070 */
[----:B------:R-:W-:Y:S05]  /*41950*/  @P0 BRA `(.L_x_130) ;  /* 0x0000000000780947 */ /* 0x000fea0003800000 */
[----:B------:R-:W-:Y:S01]  /*41960*/  LOP3.LUT R5, R0, 0x7fffff, RZ, 0xc0, !PT ;  /* 0x007fffff00057812 */ /* 0x000fe200078ec0ff */
[----:B------:R-:W-:Y:S01]  /*41970*/  VIADD R2, R2, 0xffffff04 ;  /* 0xffffff0402027836 */ /* 0x000fe20000000000 */
[----:B------:R-:W-:Y:S02]  /*41980*/  MOV R13, 0x3 ;  /* 0x00000003000d7802 */ /* 0x000fe40000000f00 */
[----:B------:R-:W-:Y:S02]  /*41990*/  LOP3.LUT R5, R5, 0x3f800000, RZ, 0xfc, !PT ;  /* 0x3f80000005057812 */ /* 0x000fe400078efcff */
[----:B------:R-:W-:Y:S02]  /*419a0*/  SHF.L.U32 R13, R13, R12, RZ ;  /* 0x0000000c0d0d7219 */ /* 0x000fe400000006ff */
[----:B------:R-:W1:Y:S02]  /*419b0*/  MUFU.RCP R3, R5 ;  /* 0x0000000500037308 */ /* 0x000e640000001000 */
[----:B-1----:R-:W-:-:S04]  /*419c0*/  FFMA R6, R5, R3, -1 ;  /* 0xbf80000005067423 */ /* 0x002fc80000000003 */
[----:B------:R-:W-:-:S04]  /*419d0*/  FADD.FTZ R6, -R6, -RZ ;  /* 0x800000ff06067221 */ /* 0x000fc80000010100 */
[CCC-:B------:R-:W-:Y:S01]  /*419e0*/  FFMA.RM R5, R3.reuse, R6.reuse, R3.reuse ;  /* 0x0000000603057223 */ /* 0x1c0fe20000004003 */
[----:B------:R-:W-:-:S05]  /*419f0*/  FFMA.RP R3, R3, R6, R3 ;  /* 0x0000000603037223 */ /* 0x000fca0000008003 */
[C---:B------:R-:W-:Y:S02]  /*41a00*/  FSETP.NEU.FTZ.AND P0, PT, R5.reuse, R3, PT ;  /* 0x000000030500720b */ /* 0x040fe40003f1d000 */
[----:B------:R-:W-:Y:S02]  /*41a10*/  LOP3.LUT R3, R5, 0x7fffff, RZ, 0xc0, !PT ;  /* 0x007fffff05037812 */ /* 0x000fe400078ec0ff */
[----:B------:R-:W-:Y:S02]  /*41a20*/  SEL R5, RZ, 0xffffffff, !P0 ;  /* 0xffffffffff057807 */ /* 0x000fe40004000000 */
[----:B------:R-:W-:Y:S02]  /*41a30*/  LOP3.LUT R3, R3, 0x800000, RZ, 0xfc, !PT ;  /* 0x0080000003037812 */ /* 0x000fe400078efcff */
[----:B------:R-:W-:Y:S02]  /*41a40*/  IADD3 R6, -R5, RZ, RZ ;  /* 0x000000ff05067210 */ /* 0x000fe40007ffe1ff */
[----:B------:R-:W-:-:S02]  /*41a50*/  LOP3.LUT R13, R13, R3, RZ, 0xc0, !PT ;  /* 0x000000030d0d7212 */ /* 0x000fc400078ec0ff */
[-C--:B------:R-:W-:Y:S02]  /*41a60*/  LOP3.LUT P1, RZ, R6, R12.reuse, R3, 0xf8, !PT ;  /* 0x0000000c06ff7212 */ /* 0x080fe4000782f803 */
[----:B------:R-:W-:Y:S02]  /*41a70*/  SHF.R.U32.HI R5, RZ, R12, R13 ;  /* 0x0000000cff057219 */ /* 0x000fe4000001160d */
[----:B------:R-:W-:Y:S02]  /*41a80*/  SHF.R.U32.HI R2, RZ, R2, R3 ;  /* 0x00000002ff027219 */ /* 0x000fe40000011603 */
[C---:B------:R-:W-:Y:S02]  /*41a90*/  LOP3.LUT P0, RZ, R5.reuse, 0x1, RZ, 0xc0, !PT ;  /* 0x0000000105ff7812 */ /* 0x040fe4000780c0ff */
[----:B------:R-:W-:-:S04]  /*41aa0*/  LOP3.LUT P2, RZ, R5, 0x2, RZ, 0xc0, !PT ;  /* 0x0000000205ff7812 */ /* 0x000fc8000784c0ff */
[----:B------:R-:W-:Y:S02]  /*41ab0*/  PLOP3.LUT P0, PT, P0, P1, P2, 0xe0, 0x0 ;  /* 0x000000000000781c */ /* 0x000fe40000703c20 */
[----:B------:R-:W-:Y:S02]  /*41ac0*/  LOP3.LUT P1, RZ, R0, 0x7fffff, RZ, 0xc0, !PT ;  /* 0x007fffff00ff7812 */ /* 0x000fe4000782c0ff */
[----:B------:R-:W-:-:S05]  /*41ad0*/  SEL R3, RZ, 0x1, !P0 ;  /* 0x00000001ff037807 */ /* 0x000fca0004000000 */
[----:B------:R-:W-:-:S05]  /*41ae0*/  IMAD.MOV R3, RZ, RZ, -R3 ;  /* 0x000000ffff037224 */ /* 0x000fca00078e0a03 */
[----:B------:R-:W-:-:S13]  /*41af0*/  ISETP.GE.AND P0, PT, R3, RZ, PT ;  /* 0x000000ff0300720c */ /* 0x000fda0003f06270 */
[----:B------:R-:W-:-:S05]  /*41b00*/  @!P0 IADD3 R2, R2, 0x1, RZ ;  /* 0x0000000102028810 */ /* 0x000fca0007ffe0ff */
[----:B------:R-:W-:-:S05]  /*41b10*/  @!P1 IMAD.SHL.U32 R2, R2, 0x2, RZ ;  /* 0x0000000202029824 */ /* 0x000fca00078e00ff */
[----:B------:R-:W-:Y:S01]  /*41b20*/  LOP3.LUT R2, R2, 0x80000000, R0, 0xf8, !PT ;  /* 0x8000000002027812 */ /* 0x000fe200078ef800 */
[----:B------:R-:W-:Y:S06]  /*41b30*/  BRA `(.L_x_129) ;  /* 0x0000000000047947 */ /* 0x000fec0003800000 */
.L_x_130:
[----:B------:R1:W2:Y:S02]  /*41b40*/  MUFU.RCP R2, R0 ;  /* 0x0000000000027308 */ /* 0x0002a40000001000 */
.L_x_129:
[----:B------:R-:W-:Y:S05]  /*41b50*/  BSYNC B2 ;  /* 0x0000000000027941 */ /* 0x000fea0003800000 */
.L_x_127:
[----:B--2---:R-:W-:Y:S01]  /*41b60*/  MOV R5, R2 ;  /* 0x0000000200057202 */ /* 0x004fe20000000f00 */
[----:B------:R-:W-:Y:S01]  /*41b70*/  IMAD.MOV.U32 R2, RZ, RZ, R7 ;  /* 0x000000ffff027224 */ /* 0x000fe200078e0007 */
[----:B------:R-:W-:-:S04]  /*41b80*/  MOV R3, 0x0 ;  /* 0x0000000000037802 */ /* 0x000fc80000000f00 */
[----:B-1----:R-:W-:Y:S05]  /*41b90*/  RET.REL.NODEC R2 `(_ZN7cutlass13device_kernelINS_4fmha6kernel28FmhaKernelTmaWarpSpecializedINS1_10collective30FmhaMainloopTmaWarpSpecializedINS_12float_e4m3_tEffN4cute5tupleIJNS7_1CILi128EEENS9_ILi256EEENS9_ILi512EEEEEENS8_IJiNS9_ILi1EEENS8_IJiiEEEEEESG_NS8_IJSE_iSF_EEENS4_14ResidualFusionEJEEENS4_15FmhaFwdEpilogueIS6_fNS8_IJNS9_ILi64EEESC_SB_EEEEENS2_23IndividualTileSchedulerEJEEEEEvNT_6ParamsE) ;  /* 0xfffffbe402187950 */ /* 0x002fea0003c3ffff */
.L_x_131:
[----:B------:R-:W-:-:S00]  /*41ba0*/  BRA `(.L_x_131) ;  /* 0xfffffffc00fc7947 */ /* 0x000fc0000383ffff */
[----:B------:R-:W-:-:S00]  /*41bb0*/  NOP ;  /* 0x0000000000007918 */ /* 0x000fc00000000000 */
        /* <DEDUP_REMOVED lines=12> */
.L_x_132:


//--------------------- .nv.global.init           --------------------------
	.section	.nv.global.init,"aw",@progbits
.nv.global.init:
	.type		$str$24,@object
	.size		$str$24,($str$25 - $str$24)
$str$24:
        /*0000*/ 	.byte	0x28, 0x61, 0x64, 0x64, 0x72, 0x65, 0x73, 0x73, 0x20, 0x26, 0x20, 0x6d, 0x61, 0x73, 0x6b, 0x29
        /*0010*/ 	.byte	0x20, 0x3d, 0x3d, 0x20, 0x30, 0x00
	.type		$str$25,@object
	.size		$str$25,(__unnamed_1 - $str$25)
$str$25:
        /*0016*/ 	.byte	0x2f, 0x74, 0x6d, 0x70, 0x2f, 0x63, 0x75, 0x74, 0x6c, 0x61, 0x73, 0x73, 0x5f, 0x73, 0x77, 0x65
        /*0026*/ 	.byte	0x65, 0x70, 0x5f, 0x73, 0x72, 0x63, 0x2f, 0x69, 0x6e, 0x63, 0x6c, 0x75, 0x64, 0x65, 0x2f, 0x63
        /*0036*/ 	.byte	0x75, 0x74, 0x65, 0x2f, 0x70, 0x6f, 0x69, 0x6e, 0x74, 0x65, 0x72, 0x5f, 0x66, 0x6c, 0x61, 0x67
        /*0046*/ 	.byte	0x67, 0x65, 0x64, 0x2e, 0x68, 0x70, 0x70, 0x00
	.type		__unnamed_1,@object
	.size		__unnamed_1,(__unnamed_2 - __unnamed_1)
__unnamed_1:
        /* <DEDUP_REMOVED lines=28> */
        /*020e*/ 	.byte	0x43, 0x3c, 0x34, 0x30, 0x39, 0x36, 0x3e, 0x3e, 0x3e, 0x3e, 0x3e, 0x5d, 0x00
	.type		__unnamed_2,@object
	.size		__unnamed_2,(.L_1 - __unnamed_2)
__unnamed_2:
        /* <DEDUP_REMOVED lines=29> */
.L_1:


//--------------------- .nv.shared._ZN7cutlass13device_kernelINS_4fmha6kernel28FmhaKernelTmaWarpSpecializedINS1_10collective30FmhaMainloopTmaWarpSpecializedINS_12float_e4m3_tEffN4cute5tupleIJNS7_1CILi128EEENS9_ILi256EEENS9_ILi512EEEEEENS8_IJiNS9_ILi1EEENS8_IJiiEEEEEESG_NS8_IJSE_iSF_EEENS4_14ResidualFusionEJEEENS4_15FmhaFwdEpilogueIS6_fNS8_IJNS9_ILi64EEESC_SB_EEEEENS2_23IndividualTileSchedulerEJEEEEEvNT_6ParamsE --------------------------
	.section	.nv.shared._ZN7cutlass13device_kernelINS_4fmha6kernel28FmhaKernelTmaWarpSpecializedINS1_10collective30FmhaMainloopTmaWarpSpecializedINS_12float_e4m3_tEffN4cute5tupleIJNS7_1CILi128EEENS9_ILi256EEENS9_ILi512EEEEEENS8_IJiNS9_ILi1EEENS8_IJiiEEEEEESG_NS8_IJSE_iSF_EEENS4_14ResidualFusionEJEEENS4_15FmhaFwdEpilogueIS6_fNS8_IJNS9_ILi64EEESC_SB_EEEEENS2_23IndividualTileSchedulerEJEEEEEvNT_6ParamsE,"aw",@nobits
	.sectionflags	@""
	.align	16
	.zero		1024


//--------------------- .nv.shared.reserved.0     --------------------------
	.section	.nv.shared.reserved.0,"aw",@nobits
	.weak		__nv_reservedSMEM_offset_0_alias
	.size		__nv_reservedSMEM_offset_0_alias, 0, 0
	.other		__nv_reservedSMEM_offset_0_alias,@"STO_CUDA_RESERVED_SHARED STV_DEFAULT"
__nv_reservedSMEM_offset_0_alias:
	.zero		0


//--------------------- .nv.global                --------------------------
	.section	.nv.global,"aw",@nobits
.nv.global:
	.type		_ZN39_INTERNAL_ad4b36cd_4_k_cu_f655633e_35794cute1_E,@object
	.size		_ZN39_INTERNAL_ad4b36cd_4_k_cu_f655633e_35794cute1_E,(_ZN39_INTERNAL_ad4b36cd_4_k_cu_f655633e_35794cuda3std3__45__cpo6cbeginE - _ZN39_INTERNAL_ad4b36cd_4_k_cu_f655633e_35794cute1_E)
_ZN39_INTERNAL_ad4b36cd_4_k_cu_f655633e_35794cute1_E:
	.zero		1
	.type		_ZN39_INTERNAL_ad4b36cd_4_k_cu_f655633e_35794cuda3std3__45__cpo6cbeginE,@object
	.size		_ZN39_INTERNAL_ad4b36cd_4_k_cu_f655633e_35794cuda3std3__45__cpo6cbeginE,(_ZN39_INTERNAL_ad4b36cd_4_k_cu_f655633e_35794cuda3std3__48in_placeE - _ZN39_INTERNAL_ad4b36cd_4_k_cu_f655633e_35794cuda3std3__45__cpo6cbeginE)
_ZN39_INTERNAL_ad4b36cd_4_k_cu_f655633e_35794cuda3std3__45__cpo6cbeginE:
	.zero		1
	.type		_ZN39_INTERNAL_ad4b36cd_4_k_cu_f655633e_35794cuda3std3__48in_placeE,@object
	.size		_ZN39_INTERNAL_ad4b36cd_4_k_cu_f655633e_35794cuda3std3__48in_placeE,(_ZN39_INTERNAL_ad4b36cd_4_k_cu_f655633e_35794cuda3std6ranges3__45__cpo9iter_moveE - _ZN39_INTERNAL_ad4b36cd_4_k_cu_f655633e_35794cuda3std3__48in_placeE)
_ZN39_INTERNAL_ad4b36cd_4_k_cu_f655633e_35794cuda3std3__48in_placeE:
	.zero		1
	.type		_ZN39_INTERNAL_ad4b36cd_4_k_cu_f655633e_35794cuda3std6ranges3__45__cpo9iter_moveE,@object
	.size		_ZN39_INTERNAL_ad4b36cd_4_k_cu_f655633e_35794cuda3std6ranges3__45__cpo9iter_moveE,(_ZN39_INTERNAL_ad4b36cd_4_k_cu_f655633e_35794cuda3std3__45__cpo5beginE - _ZN39_INTERNAL_ad4b36cd_4_k_cu_f655633e_35794cuda3std6ranges3__45__cpo9iter_moveE)
_ZN39_INTERNAL_ad4b36cd_4_k_cu_f655633e_35794cuda3std6ranges3__45__cpo9iter_moveE:
	.zero		1
	.type		_ZN39_INTERNAL_ad4b36cd_4_k_cu_f655633e_35794cuda3std3__45__cpo5beginE,@object
	.size		_ZN39_INTERNAL_ad4b36cd_4_k_cu_f655633e_35794cuda3std3__45__cpo5beginE,(_ZN39_INTERNAL_ad4b36cd_4_k_cu_f655633e_35794cuda3std3__441_GLOBAL__N__ad4b36cd_4_k_cu_f655633e_35796ignoreE - _ZN39_INTERNAL_ad4b36cd_4_k_cu_f655633e_35794cuda3std3__45__cpo5beginE)
_ZN39_INTERNAL_ad4b36cd_4_k_cu_f655633e_35794cuda3std3__45__cpo5beginE:
	.zero		1
	.type		_ZN39_INTERNAL_ad4b36cd_4_k_cu_f655633e_35794cuda3std3__441_GLOBAL__N__ad4b36cd_4_k_cu_f655633e_35796ignoreE,@object
	.size		_ZN39_INTERNAL_ad4b36cd_4_k_cu_f655633e_35794cuda3std3__441_GLOBAL__N__ad4b36cd_4_k_cu_f655633e_35796ignoreE,(_ZN39_INTERNAL_ad4b36cd_4_k_cu_f655633e_35794cute7productE - _ZN39_INTERNAL_ad4b36cd_4_k_cu_f655633e_35794cuda3std3__441_GLOBAL__N__ad4b36cd_4_k_cu_f655633e_35796ignoreE)
_ZN39_INTERNAL_ad4b36cd_4_k_cu_f655633e_35794cuda3std3__441_GLOBAL__N__ad4b36cd_4_k_cu_f655633e_35796ignoreE:
	.zero		1
	.type		_ZN39_INTERNAL_ad4b36cd_4_k_cu_f655633e_35794cute7productE,@object
	.size		_ZN39_INTERNAL_ad4b36cd_4_k_cu_f655633e_35794cute7productE,(_ZN39_INTERNAL_ad4b36cd_4_k_cu_f655633e_35794cuda3std3__45__cpo3endE - _ZN39_INTERNAL_ad4b36cd_4_k_cu_f655633e_35794cute7productE)
_ZN39_INTERNAL_ad4b36cd_4_k_cu_f655633e_35794cute7productE:
	.zero		1
	.type		_ZN39_INTERNAL_ad4b36cd_4_k_cu_f655633e_35794cuda3std3__45__cpo3endE,@object
	.size		_ZN39_INTERNAL_ad4b36cd_4_k_cu_f655633e_35794cuda3std3__45__cpo3endE,(_ZN39_INTERNAL_ad4b36cd_4_k_cu_f655633e_35794cuda3std3__419piecewise_constructE - _ZN39_INTERNAL_ad4b36cd_4_k_cu_f655633e_35794cuda3std3__45__cpo3endE)
_ZN39_INTERNAL_ad4b36cd_4_k_cu_f655633e_35794cuda3std3__45__cpo3endE:
	.zero		1
	.type		_ZN39_INTERNAL_ad4b36cd_4_k_cu_f655633e_35794cuda3std3__419piecewise_constructE,@object
	.size		_ZN39_INTERNAL_ad4b36cd_4_k_cu_f655633e_35794cuda3std3__419piecewise_constructE,(_ZN39_INTERNAL_ad4b36cd_4_k_cu_f655633e_35794cuda3std3__45__cpo4cendE - _ZN39_INTERNAL_ad4b36cd_4_k_cu_f655633e_35794cuda3std3__419piecewise_constructE)
_ZN39_INTERNAL_ad4b36cd_4_k_cu_f655633e_35794cuda3std3__419piecewise_constructE:
	.zero		1
	.type		_ZN39_INTERNAL_ad4b36cd_4_k_cu_f655633e_35794cuda3std3__45__cpo4cendE,@object
	.size		_ZN39_INTERNAL_ad4b36cd_4_k_cu_f655633e_35794cuda3std3__45__cpo4cendE,(_ZN39_INTERNAL_ad4b36cd_4_k_cu_f655633e_35794cuda3std6ranges3__45__cpo4swapE - _ZN39_INTERNAL_ad4b36cd_4_k_cu_f655633e_35794cuda3std3__45__cpo4cendE)
_ZN39_INTERNAL_ad4b36cd_4_k_cu_f655633e_35794cuda3std3__45__cpo4cendE:
	.zero		1
	.type		_ZN39_INTERNAL_ad4b36cd_4_k_cu_f655633e_35794cuda3std6ranges3__45__cpo4swapE,@object
	.size		_ZN39_INTERNAL_ad4b36cd_4_k_cu_f655633e_35794cuda3std6ranges3__45__cpo4swapE,(.L_9 - _ZN39_INTERNAL_ad4b36cd_4_k_cu_f655633e_35794cuda3std6ranges3__45__cpo4swapE)
_ZN39_INTERNAL_ad4b36cd_4_k_cu_f655633e_35794cuda3std6ranges3__45__cpo4swapE:
	.zero		1
.L_9:


//--------------------- .nv.constant0._ZN7cutlass13device_kernelINS_4fmha6kernel28FmhaKernelTmaWarpSpecializedINS1_10collective30FmhaMainloopTmaWarpSpecializedINS_12float_e4m3_tEffN4cute5tupleIJNS7_1CILi128EEENS9_ILi256EEENS9_ILi512EEEEEENS8_IJiNS9_ILi1EEENS8_IJiiEEEEEESG_NS8_IJSE_iSF_EEENS4_14ResidualFusionEJEEENS4_15FmhaFwdEpilogueIS6_fNS8_IJNS9_ILi64EEESC_SB_EEEEENS2_23IndividualTileSchedulerEJEEEEEvNT_6ParamsE --------------------------
	.section	.nv.constant0._ZN7cutlass13device_kernelINS_4fmha6kernel28FmhaKernelTmaWarpSpecializedINS1_10collective30FmhaMainloopTmaWarpSpecializedINS_12float_e4m3_tEffN4cute5tupleIJNS7_1CILi128EEENS9_ILi256EEENS9_ILi512EEEEEENS8_IJiNS9_ILi1EEENS8_IJiiEEEEEESG_NS8_IJSE_iSF_EEENS4_14ResidualFusionEJEEENS4_15FmhaFwdEpilogueIS6_fNS8_IJNS9_ILi64EEESC_SB_EEEEENS2_23IndividualTileSchedulerEJEEEEEvNT_6ParamsE,"a",@progbits
	.sectionflags	@""
	.align	4
.nv.constant0._ZN7cutlass13device_kernelINS_4fmha6kernel28FmhaKernelTmaWarpSpecializedINS1_10collective30FmhaMainloopTmaWarpSpecializedINS_12float_e4m3_tEffN4cute5tupleIJNS7_1CILi128EEENS9_ILi256EEENS9_ILi512EEEEEENS8_IJiNS9_ILi1EEENS8_IJiiEEEEEESG_NS8_IJSE_iSF_EEENS4_14ResidualFusionEJEEENS4_15FmhaFwdEpilogueIS6_fNS8_IJNS9_ILi64EEESC_SB_EEEEENS2_23IndividualTileSchedulerEJEEEEEvNT_6ParamsE:
	.zero		2688


//--------------------- SYMBOLS --------------------------

	.type		.nv.reservedSmem.offset0,@object
	.size		.nv.reservedSmem.offset0,0x4
	.type		__assertfail,@function
